def attn_fwd(
    Q,
    K,
    V,
    Out,
    Lse,
    sm_scale,
    stride_qz,
    stride_qh,
    stride_qm,
    stride_qk,
    stride_kz,
    stride_kh,
    stride_kn,
    stride_kk,
    stride_vz,
    stride_vh,
    stride_vn,
    stride_vk,
    stride_oz,
    stride_oh,
    stride_om,
    stride_ok,
    seqlen_q,
    seqlen_k,
    BLOCK_M: tl.constexpr,
    BLOCK_N: tl.constexpr,
    HEAD_DIM: tl.constexpr,
    CAUSAL: tl.constexpr,
):
    start_m = tl.program_id(0)
    off_hz = tl.program_id(1)
    q_off = off_hz * stride_qh
    k_off = off_hz * stride_kh
    v_off = off_hz * stride_vh
    offs_m = start_m * BLOCK_M + tl.arange(0, BLOCK_M)
    offs_d = tl.arange(0, HEAD_DIM)
    offs_n = tl.arange(0, BLOCK_N)
    q_ptrs = Q + q_off + offs_m[:, None] * stride_qm + offs_d[None, :] * stride_qk
    k_ptrs = K + k_off + offs_d[:, None] * stride_kk + offs_n[None, :] * stride_kn
    v_ptrs = V + v_off + offs_n[:, None] * stride_vn + offs_d[None, :] * stride_vk
    m_i = tl.full([BLOCK_M], float("-inf"), dtype=tl.float32)
    l_i = tl.zeros([BLOCK_M], dtype=tl.float32) + 1.0
    acc = tl.zeros([BLOCK_M, HEAD_DIM], dtype=tl.float32)
    q = tl.load(q_ptrs)
    acc, l_i, m_i = _attn_fwd_inner(
        acc,
        l_i,
        m_i,
        q,
        k_ptrs,
        v_ptrs,
        sm_scale,
        stride_kn,
        stride_vn,
        start_m,
        seqlen_k,
        BLOCK_M,
        BLOCK_N,
        HEAD_DIM,
        CAUSAL,
    )
    acc = acc / l_i[:, None]
    lse = m_i + tl.math.log2(l_i) / 1.4426950408889634
    o_ptrs = (
        Out
        + off_hz * stride_oh
        + offs_m[:, None] * stride_om
        + offs_d[None, :] * stride_ok
    )
    tl.store(o_ptrs, acc.to(Out.dtype.element_ty))
    tl.store(Lse + off_hz * seqlen_q + offs_m, lse)

# config = {"BLOCK_M": 64, "BLOCK_N": 128, "HEAD_DIM": 512, "arch": "sm_100", "causal": true, "dtype": "fp8e4m3", "num_stages": 2, "num_warps": 4}
# arch = sm_100


// ===== COMPILED SASS (sm_100a) =====

	.target	sm_100a

	.elftype	@"ET_EXEC"


//--------------------- .note.nv.tkinfo           --------------------------
	.section	.note.nv.tkinfo,"",@"SHT_NOTE"
	.sectionflags	@"SHF_NOTE_NV_TKINFO"
	.tkinfo
        /*0018*/ 	.word	0x00000081
        /*0030*/ 	.string	""
        /*0030*/ 	.string	"ptxas-blackwell"
        /*0030*/ 	.string	"Cuda compilation tools, release 12.9, V12.9.86"
        /*0030*/ 	.string	"Build cuda_12.9.r12.9/compiler.36037853_0"
        /*0030*/ 	.string	"-v  -suppress-debug-info  -lineinfo  -arch sm_100a "



//--------------------- .note.nv.cuver            --------------------------
	.section	.note.nv.cuver,"",@"SHT_NOTE"
	.sectionflags	@"SHF_NOTE_NV_CUVER"
        /*0018*/ 	.short	0x0001
        /*001a*/ 	.short	0x0064
        /*001c*/ 	.short	0x0001
        /*001e*/ 	.short	0x0000
        /*0020*/ 	.short	0x0001
        /*0022*/ 	.short	0x0000


//--------------------- .nv.info                  --------------------------
	.section	.nv.info,"",@"SHT_CUDA_INFO"
	.align	4


	//----- nvinfo : EIATTR_REGCOUNT
	.align		4
        /*0000*/ 	.byte	0x04, 0x2f
        /*0002*/ 	.short	(.L_5 - .L_4)
	.align		4
.L_4:
        /*0004*/ 	.word	index@(attn_fwd)
        /*0008*/ 	.word	0x00000060


	//----- nvinfo : EIATTR_FRAME_SIZE
	.align		4
.L_5:
        /*000c*/ 	.byte	0x04, 0x11
        /*000e*/ 	.short	(.L_7 - .L_6)
	.align		4
.L_6:
        /*0010*/ 	.word	index@($__internal_2_$__cuda_sm10x_tcgen05_guardrail_trap_unallocated_columns_being_dealloced)
        /*0014*/ 	.word	0x00002f50


	//----- nvinfo : EIATTR_FRAME_SIZE
	.align		4
.L_7:
        /*0018*/ 	.byte	0x04, 0x11
        /*001a*/ 	.short	(.L_9 - .L_8)
	.align		4
.L_8:
        /*001c*/ 	.word	index@($__internal_1_$__cuda_sm10x_tcgen05_guardrail_trap_phase_invalid_during_alloc)
        /*0020*/ 	.word	0x00002f50


	//----- nvinfo : EIATTR_FRAME_SIZE
	.align		4
.L_9:
        /*0024*/ 	.byte	0x04, 0x11
        /*0026*/ 	.short	(.L_11 - .L_10)
	.align		4
.L_10:
        /*0028*/ 	.word	index@($__internal_0_$__cuda_sm10x_tcgen05_guardrail_trap_col_being_dealloced_not_returned_by_alloc)
        /*002c*/ 	.word	0x00002f50


	//----- nvinfo : EIATTR_FRAME_SIZE
	.align		4
.L_11:
        /*0030*/ 	.byte	0x04, 0x11
        /*0032*/ 	.short	(.L_13 - .L_12)
	.align		4
.L_12:
        /*0034*/ 	.word	index@(attn_fwd)
        /*0038*/ 	.word	0x00002f50


	//----- nvinfo : EIATTR_MIN_STACK_SIZE
	.align		4
.L_13:
        /*003c*/ 	.byte	0x04, 0x12
        /*003e*/ 	.short	(.L_15 - .L_14)
	.align		4
.L_14:
        /*0040*/ 	.word	index@(attn_fwd)
        /*0044*/ 	.word	0x00002f50
.L_15:


//--------------------- .nv.info.attn_fwd         --------------------------
	.section	.nv.info.attn_fwd,"",@"SHT_CUDA_INFO"
	.sectionflags	@""
	.align	4


	//----- nvinfo : EIATTR_CUDA_API_VERSION
	.align		4
        /*0000*/ 	.byte	0x04, 0x37
        /*0002*/ 	.short	(.L_17 - .L_16)
.L_16:
        /*0004*/ 	.word	0x00000081


	//----- nvinfo : EIATTR_KPARAM_INFO
	.align		4
.L_17:
        /*0008*/ 	.byte	0x04, 0x17
        /*000a*/ 	.short	(.L_19 - .L_18)
.L_18:
        /*000c*/ 	.word	0x00000000
        /*0010*/ 	.short	0x0019
        /*0012*/ 	.short	0x0080
        /*0014*/ 	.byte	0x00, 0xf4, 0x21, 0x00


	//----- nvinfo : EIATTR_KPARAM_INFO
	.align		4
.L_19:
        /*0018*/ 	.byte	0x04, 0x17
        /*001a*/ 	.short	(.L_21 - .L_20)
.L_20:
        /*001c*/ 	.word	0x00000000
        /*0020*/ 	.short	0x0018
        /*0022*/ 	.short	0x0078
        /*0024*/ 	.byte	0x00, 0xf4, 0x21, 0x00


	//----- nvinfo : EIATTR_KPARAM_INFO
	.align		4
.L_21:
        /*0028*/ 	.byte	0x04, 0x17
        /*002a*/ 	.short	(.L_23 - .L_22)
.L_22:
        /*002c*/ 	.word	0x00000000
        /*0030*/ 	.short	0x0017
        /*0032*/ 	.short	0x0070
        /*0034*/ 	.byte	0x00, 0xf0, 0x11, 0x00


	//----- nvinfo : EIATTR_KPARAM_INFO
	.align		4
.L_23:
        /*0038*/ 	.byte	0x04, 0x17
        /*003a*/ 	.short	(.L_25 - .L_24)
.L_24:
        /*003c*/ 	.word	0x00000000
        /*0040*/ 	.short	0x0016
        /*0042*/ 	.short	0x006c
        /*0044*/ 	.byte	0x00, 0xf0, 0x11, 0x00


	//----- nvinfo : EIATTR_KPARAM_INFO
	.align		4
.L_25:
        /*0048*/ 	.byte	0x04, 0x17
        /*004a*/ 	.short	(.L_27 - .L_26)
.L_26:
        /*004c*/ 	.word	0x00000000
        /*0050*/ 	.short	0x0015
        /*0052*/ 	.short	0x0068
        /*0054*/ 	.byte	0x00, 0xf0, 0x11, 0x00


	//----- nvinfo : EIATTR_KPARAM_INFO
	.align		4
.L_27:
        /*0058*/ 	.byte	0x04, 0x17
        /*005a*/ 	.short	(.L_29 - .L_28)
.L_28:
        /*005c*/ 	.word	0x00000000
        /*0060*/ 	.short	0x0014
        /*0062*/ 	.short	0x0064
        /*0064*/ 	.byte	0x00, 0xf0, 0x11, 0x00


	//----- nvinfo : EIATTR_KPARAM_INFO
	.align		4
.L_29:
        /*0068*/ 	.byte	0x04, 0x17
        /*006a*/ 	.short	(.L_31 - .L_30)
.L_30:
        /*006c*/ 	.word	0x00000000
        /*0070*/ 	.short	0x0013
        /*0072*/ 	.short	0x0060
        /*0074*/ 	.byte	0x00, 0xf0, 0x11, 0x00


	//----- nvinfo : EIATTR_KPARAM_INFO
	.align		4
.L_31:
        /*0078*/ 	.byte	0x04, 0x17
        /*007a*/ 	.short	(.L_33 - .L_32)
.L_32:
        /*007c*/ 	.word	0x00000000
        /*0080*/ 	.short	0x0012
        /*0082*/ 	.short	0x005c
        /*0084*/ 	.byte	0x00, 0xf0, 0x11, 0x00


	//----- nvinfo : EIATTR_KPARAM_INFO
	.align		4
.L_33:
        /*0088*/ 	.byte	0x04, 0x17
        /*008a*/ 	.short	(.L_35 - .L_34)
.L_34:
        /*008c*/ 	.word	0x00000000
        /*0090*/ 	.short	0x0011
        /*0092*/ 	.short	0x0058
        /*0094*/ 	.byte	0x00, 0xf0, 0x11, 0x00


	//----- nvinfo : EIATTR_KPARAM_INFO
	.align		4
.L_35:
        /*0098*/ 	.byte	0x04, 0x17
        /*009a*/ 	.short	(.L_37 - .L_36)
.L_36:
        /*009c*/ 	.word	0x00000000
        /*00a0*/ 	.short	0x0010
        /*00a2*/ 	.short	0x0054
        /*00a4*/ 	.byte	0x00, 0xf0, 0x11, 0x00


	//----- nvinfo : EIATTR_KPARAM_INFO
	.align		4
.L_37:
        /*00a8*/ 	.byte	0x04, 0x17
        /*00aa*/ 	.short	(.L_39 - .L_38)
.L_38:
        /*00ac*/ 	.word	0x00000000
        /*00b0*/ 	.short	0x000f
        /*00b2*/ 	.short	0x0050
        /*00b4*/ 	.byte	0x00, 0xf0, 0x11, 0x00


	//----- nvinfo : EIATTR_KPARAM_INFO
	.align		4
.L_39:
        /*00b8*/ 	.byte	0x04, 0x17
        /*00ba*/ 	.short	(.L_41 - .L_40)
.L_40:
        /*00bc*/ 	.word	0x00000000
        /*00c0*/ 	.short	0x000e
        /*00c2*/ 	.short	0x004c
        /*00c4*/ 	.byte	0x00, 0xf0, 0x11, 0x00


	//----- nvinfo : EIATTR_KPARAM_INFO
	.align		4
.L_41:
        /*00c8*/ 	.byte	0x04, 0x17
        /*00ca*/ 	.short	(.L_43 - .L_42)
.L_42:
        /*00cc*/ 	.word	0x00000000
        /*00d0*/ 	.short	0x000d
        /*00d2*/ 	.short	0x0048
        /*00d4*/ 	.byte	0x00, 0xf0, 0x11, 0x00


	//----- nvinfo : EIATTR_KPARAM_INFO
	.align		4
.L_43:
        /*00d8*/ 	.byte	0x04, 0x17
        /*00da*/ 	.short	(.L_45 - .L_44)
.L_44:
        /*00dc*/ 	.word	0x00000000
        /*00e0*/ 	.short	0x000c
        /*00e2*/ 	.short	0x0044
        /*00e4*/ 	.byte	0x00, 0xf0, 0x11, 0x00


	//----- nvinfo : EIATTR_KPARAM_INFO
	.align		4
.L_45:
        /*00e8*/ 	.byte	0x04, 0x17
        /*00ea*/ 	.short	(.L_47 - .L_46)
.L_46:
        /*00ec*/ 	.word	0x00000000
        /*00f0*/ 	.short	0x000b
        /*00f2*/ 	.short	0x0040
        /*00f4*/ 	.byte	0x00, 0xf0, 0x11, 0x00


	//----- nvinfo : EIATTR_KPARAM_INFO
	.align		4
.L_47:
        /*00f8*/ 	.byte	0x04, 0x17
        /*00fa*/ 	.short	(.L_49 - .L_48)
.L_48:
        /*00fc*/ 	.word	0x00000000
        /*0100*/ 	.short	0x000a
        /*0102*/ 	.short	0x003c
        /*0104*/ 	.byte	0x00, 0xf0, 0x11, 0x00


	//----- nvinfo : EIATTR_KPARAM_INFO
	.align		4
.L_49:
        /*0108*/ 	.byte	0x04, 0x17
        /*010a*/ 	.short	(.L_51 - .L_50)
.L_50:
        /*010c*/ 	.word	0x00000000
        /*0110*/ 	.short	0x0009
        /*0112*/ 	.short	0x0038
        /*0114*/ 	.byte	0x00, 0xf0, 0x11, 0x00


	//----- nvinfo : EIATTR_KPARAM_INFO
	.align		4
.L_51:
        /*0118*/ 	.byte	0x04, 0x17
        /*011a*/ 	.short	(.L_53 - .L_52)
.L_52:
        /*011c*/ 	.word	0x00000000
        /*0120*/ 	.short	0x0008
        /*0122*/ 	.short	0x0034
        /*0124*/ 	.byte	0x00, 0xf0, 0x11, 0x00


	//----- nvinfo : EIATTR_KPARAM_INFO
	.align		4
.L_53:
        /*0128*/ 	.byte	0x04, 0x17
        /*012a*/ 	.short	(.L_55 - .L_54)
.L_54:
        /*012c*/ 	.word	0x00000000
        /*0130*/ 	.short	0x0007
        /*0132*/ 	.short	0x0030
        /*0134*/ 	.byte	0x00, 0xf0, 0x11, 0x00


	//----- nvinfo : EIATTR_KPARAM_INFO
	.align		4
.L_55:
        /*0138*/ 	.byte	0x04, 0x17
        /*013a*/ 	.short	(.L_57 - .L_56)
.L_56:
        /*013c*/ 	.word	0x00000000
        /*0140*/ 	.short	0x0006
        /*0142*/ 	.short	0x002c
        /*0144*/ 	.byte	0x00, 0xf0, 0x11, 0x00


	//----- nvinfo : EIATTR_KPARAM_INFO
	.align		4
.L_57:
        /*0148*/ 	.byte	0x04, 0x17
        /*014a*/ 	.short	(.L_59 - .L_58)
.L_58:
        /*014c*/ 	.word	0x00000000
        /*0150*/ 	.short	0x0005
        /*0152*/ 	.short	0x0028
        /*0154*/ 	.byte	0x00, 0xf0, 0x11, 0x00


	//----- nvinfo : EIATTR_KPARAM_INFO
	.align		4
.L_59:
        /*0158*/ 	.byte	0x04, 0x17
        /*015a*/ 	.short	(.L_61 - .L_60)
.L_60:
        /*015c*/ 	.word	0x00000000
        /*0160*/ 	.short	0x0004
        /*0162*/ 	.short	0x0020
        /*0164*/ 	.byte	0x00, 0xf4, 0x21, 0x00


	//----- nvinfo : EIATTR_KPARAM_INFO
	.align		4
.L_61:
        /*0168*/ 	.byte	0x04, 0x17
        /*016a*/ 	.short	(.L_63 - .L_62)
.L_62:
        /*016c*/ 	.word	0x00000000
        /*0170*/ 	.short	0x0003
        /*0172*/ 	.short	0x0018
        /*0174*/ 	.byte	0x00, 0xf4, 0x21, 0x00


	//----- nvinfo : EIATTR_KPARAM_INFO
	.align		4
.L_63:
        /*0178*/ 	.byte	0x04, 0x17
        /*017a*/ 	.short	(.L_65 - .L_64)
.L_64:
        /*017c*/ 	.word	0x00000000
        /*0180*/ 	.short	0x0002
        /*0182*/ 	.short	0x0010
        /*0184*/ 	.byte	0x00, 0xf4, 0x21, 0x00


	//----- nvinfo : EIATTR_KPARAM_INFO
	.align		4
.L_65:
        /*0188*/ 	.byte	0x04, 0x17
        /*018a*/ 	.short	(.L_67 - .L_66)
.L_66:
        /*018c*/ 	.word	0x00000000
        /*0190*/ 	.short	0x0001
        /*0192*/ 	.short	0x0008
        /*0194*/ 	.byte	0x00, 0xf4, 0x21, 0x00


	//----- nvinfo : EIATTR_KPARAM_INFO
	.align		4
.L_67:
        /*0198*/ 	.byte	0x04, 0x17
        /*019a*/ 	.short	(.L_69 - .L_68)
.L_68:
        /*019c*/ 	.word	0x00000000
        /*01a0*/ 	.short	0x0000
        /*01a2*/ 	.short	0x0000
        /*01a4*/ 	.byte	0x00, 0xf4, 0x21, 0x00


	//----- nvinfo : EIATTR_AT_ENTRY_FRAGMENTS
	.align		4
.L_69:
        /*01a8*/ 	.byte	0x04, 0x4f
        /*01aa*/ 	.short	(.L_71 - .L_70)


	//   ....[0]....
.L_70:
        /*01ac*/ 	.word	0x00000004


	//----- nvinfo : EIATTR_RESERVED_SMEM_USED
	.align		4
.L_71:
        /*01b0*/ 	.byte	0x01, 0x41
	.zero		2


	//----- nvinfo : EIATTR_SPARSE_MMA_MASK
	.align		4
        /*01b4*/ 	.byte	0x03, 0x50
        /*01b6*/ 	.short	0x0000


	//----- nvinfo : EIATTR_TCGEN05_1CTA_USED
	.align		4
        /*01b8*/ 	.byte	0x01, 0x51
	.zero		2


	//----- nvinfo : EIATTR_MAXREG_COUNT
	.align		4
        /*01bc*/ 	.byte	0x03, 0x1b
        /*01be*/ 	.short	0x00ff


	//----- nvinfo : EIATTR_NUM_BARRIERS
	.align		4
        /*01c0*/ 	.byte	0x02, 0x4c
        /*01c2*/ 	.byte	0x01
	.zero		1


	//----- nvinfo : EIATTR_ANNOTATIONS
	.align		4
        /*01c4*/ 	.byte	0x04, 0x55
        /*01c6*/ 	.short	(.L_73 - .L_72)


	//   ....[0]....
.L_72:
        /*01c8*/ 	.word	0x00000001
        /*01cc*/ 	.byte	0x00, 0x05, 0x00, 0x00, 0x01, 0x00, 0x00, 0x00, 0x40, 0x06, 0x00, 0x00, 0x01, 0x00, 0x00, 0x00
        /* <DEDUP_REMOVED lines=320> */
        /*15dc*/ 	.byte	0x80, 0xa7, 0x00, 0x00


	//----- nvinfo : EIATTR_INT_WARP_WIDE_INSTR_OFFSETS
	.align		4
.L_73:
        /*15e0*/ 	.byte	0x04, 0x31
        /*15e2*/ 	.short	(.L_75 - .L_74)


	//   ....[0]....
.L_74:
        /*15e4*/ 	.word	0x00007880


	//   ....[1]....
        /*15e8*/ 	.word	0x00007900


	//   ....[2]....
        /*15ec*/ 	.word	0x00008ad0


	//   ....[3]....
        /*15f0*/ 	.word	0x00018bd0


	//   ....[4]....
        /*15f4*/ 	.word	0x000438f0


	//   ....[5]....
        /*15f8*/ 	.word	0x000685f0


	//   ....[6]....
        /*15fc*/ 	.word	0x00068630


	//----- nvinfo : EIATTR_COOP_GROUP_MASK_REGIDS
	.align		4
.L_75:
        /*1600*/ 	.byte	0x04, 0x29
        /*1602*/ 	.short	(.L_77 - .L_76)


	//   ....[0]....
.L_76:
        /*1604*/ 	.word	0xffffffff


	//   ....[1]....
        /*1608*/ 	.word	0xffffffff


	//   ....[2]....
        /*160c*/ 	.word	0xffffffff


	//   ....[3]....
        /*1610*/ 	.word	0xffffffff


	//   ....[4]....
        /*1614*/ 	.word	0xffffffff


	//   ....[5]....
        /*1618*/ 	.word	0xffffffff


	//   ....[6]....
        /*161c*/ 	.word	0xffffffff


	//   ....[7]....
        /*1620*/ 	.word	0xffffffff


	//----- nvinfo : EIATTR_COOP_GROUP_INSTR_OFFSETS
	.align		4
.L_77:
        /*1624*/ 	.byte	0x04, 0x28
        /*1626*/ 	.short	(.L_79 - .L_78)


	//   ....[0]....
.L_78:
        /*1628*/ 	.word	0x00000060


	//   ....[1]....
        /*162c*/ 	.word	0x00000320


	//   ....[2]....
        /*1630*/ 	.word	0x0002cb50


	//   ....[3]....
        /*1634*/ 	.word	0x00032bb0


	//   ....[4]....
        /*1638*/ 	.word	0x00045b40


	//   ....[5]....
        /*163c*/ 	.word	0x00046e50


	//   ....[6]....
        /*1640*/ 	.word	0x00068470


	//   ....[7]....
        /*1644*/ 	.word	0x000686e0


	//----- nvinfo : EIATTR_VRC_CTA_INIT_COUNT
	.align		4
.L_79:
        /*1648*/ 	.byte	0x02, 0x4a
        /*164a*/ 	.byte	0x80
	.zero		1


	//----- nvinfo : EIATTR_MBARRIER_INSTR_OFFSETS
	.align		4
        /*164c*/ 	.byte	0x04, 0x39
        /*164e*/ 	.short	(.L_81 - .L_80)


	//   ....[0]....
.L_80:
        /*1650*/ 	.word	0x00007990
        /*1654*/ 	.word	0x000000ff
        /*1658*/ 	.word	0x00000000
        /*165c*/ 	.short	0x0100
        /*165e*/ 	.byte	0x07
	.zero		1


	//   ....[1]....
        /*1660*/ 	.word	0x00008b40
        /*1664*/ 	.word	0x000000ff
        /*1668*/ 	.word	0x0003a008
        /*166c*/ 	.short	0x0100
        /*166e*/ 	.byte	0x04
	.zero		1


	//   ....[2]....
        /*1670*/ 	.word	0x00018dd0
        /*1674*/ 	.word	0x000000ff
        /*1678*/ 	.word	0x00010000
        /*167c*/ 	.short	0x0100
        /*167e*/ 	.byte	0x04
	.zero		1


	//   ....[3]....
        /*1680*/ 	.word	0x000195a0
        /*1684*/ 	.word	0x000000ff
        /*1688*/ 	.word	0x00010000
        /*168c*/ 	.short	0x010a
        /*168e*/ 	.byte	0x04
	.zero		1


	//   ....[4]....
        /*1690*/ 	.word	0x00019640
        /*1694*/ 	.word	0x000000ff
        /*1698*/ 	.word	0x00010000
        /*169c*/ 	.short	0x0108
        /*169e*/ 	.byte	0x04
	.zero		1


	//   ....[5]....
        /*16a0*/ 	.word	0x00043bf0
        /*16a4*/ 	.word	0x000000ff
        /*16a8*/ 	.word	0x0003a010
        /*16ac*/ 	.short	0x0100
        /*16ae*/ 	.byte	0x04
	.zero		1


	//   ....[6]....
        /*16b0*/ 	.word	0x00044060
        /*16b4*/ 	.word	0x000000ff
        /*16b8*/ 	.word	0x0003a010
        /*16bc*/ 	.short	0x010a
        /*16be*/ 	.byte	0x04
	.zero		1


	//   ....[7]....
        /*16c0*/ 	.word	0x000440e0
        /*16c4*/ 	.word	0x000000ff
        /*16c8*/ 	.word	0x0003a010
        /*16cc*/ 	.short	0x0108
        /*16ce*/ 	.byte	0x04
	.zero		1


	//   ....[8]....
        /*16d0*/ 	.word	0x00046d70
        /*16d4*/ 	.word	0x000000ff
        /*16d8*/ 	.word	0x00000000
        /*16dc*/ 	.short	0x010a
        /*16de*/ 	.byte	0x07
	.zero		1


	//   ....[9]....
        /*16e0*/ 	.word	0x00059760
        /*16e4*/ 	.word	0x000000ff
        /*16e8*/ 	.word	0x00000000
        /*16ec*/ 	.short	0x010a
        /*16ee*/ 	.byte	0x07
	.zero		1


	//   ....[10]....
        /*16f0*/ 	.word	0x00059830
        /*16f4*/ 	.word	0x000000ff
        /*16f8*/ 	.word	0x0003a000
        /*16fc*/ 	.short	0x0108
        /*16fe*/ 	.byte	0x04
	.zero		1


	//   ....[11]....
        /*1700*/ 	.word	0x000598b0
        /*1704*/ 	.word	0x000000ff
        /*1708*/ 	.word	0x0003a008
        /*170c*/ 	.short	0x0108
        /*170e*/ 	.byte	0x04
	.zero		1


	//   ....[12]....
        /*1710*/ 	.word	0x00068700
        /*1714*/ 	.word	0x000000ff
        /*1718*/ 	.word	0x00010000
        /*171c*/ 	.short	0x010a
        /*171e*/ 	.byte	0x04
	.zero		1


	//   ....[13]....
        /*1720*/ 	.word	0x00068730
        /*1724*/ 	.word	0x000000ff
        /*1728*/ 	.word	0x0003a010
        /*172c*/ 	.short	0x010a
        /*172e*/ 	.byte	0x04
	.zero		1


	//   ....[14]....
        /*1730*/ 	.word	0x00068760
        /*1734*/ 	.word	0x000000ff
        /*1738*/ 	.word	0x00000000
        /*173c*/ 	.short	0x010a
        /*173e*/ 	.byte	0x07
	.zero		1


	//   ....[15]....
        /*1740*/ 	.word	0x00068790
        /*1744*/ 	.word	0x000000ff
        /*1748*/ 	.word	0x00000000
        /*174c*/ 	.short	0x010a
        /*174e*/ 	.byte	0x07
	.zero		1


	//----- nvinfo : EIATTR_NUM_MBARRIERS
	.align		4
.L_81:
        /*1750*/ 	.byte	0x03, 0x38
        /*1752*/ 	.short	0xffff


	//----- nvinfo : EIATTR_EXIT_INSTR_OFFSETS
	.align		4
        /*1754*/ 	.byte	0x04, 0x1c
        /*1756*/ 	.short	(.L_83 - .L_82)


	//   ....[0]....
.L_82:
        /*1758*/ 	.word	0x000686f0


	//----- nvinfo : EIATTR_REQNTID
	.align		4
.L_83:
        /*175c*/ 	.byte	0x04, 0x10
        /*175e*/ 	.short	(.L_85 - .L_84)
.L_84:
        /*1760*/ 	.word	0x00000080
        /*1764*/ 	.word	0x00000001
        /*1768*/ 	.word	0x00000001


	//----- nvinfo : EIATTR_CRS_STACK_SIZE
	.align		4
.L_85:
        /*176c*/ 	.byte	0x04, 0x1e
        /*176e*/ 	.short	(.L_87 - .L_86)
.L_86:
        /*1770*/ 	.word	0x00000000


	//----- nvinfo : EIATTR_CBANK_PARAM_SIZE
	.align		4
.L_87:
        /*1774*/ 	.byte	0x03, 0x19
        /*1776*/ 	.short	0x0088


	//----- nvinfo : EIATTR_PARAM_CBANK
	.align		4
        /*1778*/ 	.byte	0x04, 0x0a
        /*177a*/ 	.short	(.L_89 - .L_88)
	.align		4
.L_88:
        /*177c*/ 	.word	index@(.nv.constant0.attn_fwd)
        /*1780*/ 	.short	0x0380
        /*1782*/ 	.short	0x0088


	//----- nvinfo : EIATTR_SW_WAR
	.align		4
.L_89:
        /*1784*/ 	.byte	0x04, 0x36
        /*1786*/ 	.short	(.L_91 - .L_90)
.L_90:
        /*1788*/ 	.word	0x00000008
.L_91:


//--------------------- .nv.compat                --------------------------
	.section	.nv.compat,"",@"SHT_CUDA_COMPAT_INFO"
	.align	4
        /*0000*/ 	.byte	0x02, 0x02, 0x02, 0x00, 0x02, 0x05, 0x05, 0x00, 0x02, 0x03, 0x00, 0x00, 0x02, 0x06, 0x01, 0x00


//--------------------- .nv.callgraph             --------------------------
	.section	.nv.callgraph,"",@"SHT_CUDA_CALLGRAPH"
	.align	4
	.sectionentsize	8
	.align		4
        /*0000*/ 	.word	0x00000000
	.align		4
        /*0004*/ 	.word	0xffffffff
	.align		4
        /*0008*/ 	.word	0x00000000
	.align		4
        /*000c*/ 	.word	0xfffffffe
	.align		4
        /*0010*/ 	.word	0x00000000
	.align		4
        /*0014*/ 	.word	0xfffffffd
	.align		4
        /*0018*/ 	.word	0x00000000
	.align		4
        /*001c*/ 	.word	0xfffffffc


//--------------------- .nv.constant4             --------------------------
	.section	.nv.constant4,"a",@progbits
	.align	8
	.align		8
.nv.constant4:
        /*0000*/ 	.dword	_$_str


//--------------------- .text.attn_fwd            --------------------------
	.section	.text.attn_fwd,"ax",@progbits
	.align	128
        .global         attn_fwd
        .type           attn_fwd,@function
        .size           attn_fwd,(.L_x_28 - attn_fwd)
        .other          attn_fwd,@"STO_CUDA_ENTRY STV_DEFAULT"
attn_fwd:
.text.attn_fwd:
[----:B------:R-:W0:Y:S01]  /*0000*/  LDC R1, c[0x0][0x37c] ;  /* 0x0000df00ff017b82 */ /* 0x000e220000000800 */
[----:B------:R-:W1:Y:S01]  /*0010*/  S2R R0, SR_TID.X ;  /* 0x0000000000007919 */ /* 0x000e620000002100 */
[----:B0-----:R-:W-:Y:S01]  /*0020*/  VIADD R1, R1, 0xffffd0b0 ;  /* 0xffffd0b001017836 */ /* 0x001fe20000000000 */
[----:B-1----:R-:W-:-:S13]  /*0030*/  ISETP.GE.U32.AND P0, PT, R0, 0x20, PT ;  /* 0x000000200000780c */ /* 0x002fda0003f06070 */
[----:B------:R-:W-:Y:S05]  /*0040*/  @P0 BRA `(.L_x_0) ;  /* 0x0000000000b80947 */ /* 0x000fea0003800000 */
[----:B------:R-:W0:Y:S01]  /*0050*/  S2R R7, SR_CgaCtaId ;  /* 0x0000000000077919 */ /* 0x000e220000008800 */
[----:B------:R-:W-:Y:S01]  /*0060*/  NOP ;  /* 0x0000000000007918 */ /* 0x000fe20000000000 */
[----:B------:R-:W-:-:S04]  /*0070*/  MOV R0, 0x40 ;  /* 0x0000004000007802 */ /* 0x000fc80000000f00 */
[----:B0-----:R-:W-:Y:S02]  /*0080*/  LEA R2, R7, R0, 0x18 ;  /* 0x0000000007027211 */ /* 0x001fe400078ec0ff */
[----:B------:R-:W-:-:S04]  /*0090*/  MOV R0, 0x400 ;  /* 0x0000040000007802 */ /* 0x000fc80000000f00 */
[----:B------:R-:W0:Y:S01]  /*00a0*/  LDS.U8 R2, [R2] ;  /* 0x0000000002027984 */ /* 0x000e220000000000 */
[----:B------:R-:W-:Y:S02]  /*00b0*/  LEA R0, R7, R0, 0x18 ;  /* 0x0000000007007211 */ /* 0x000fe400078ec0ff */
[----:B0-----:R-:W-:-:S13]  /*00c0*/  ISETP.NE.AND P1, PT, R2, RZ, PT ;  /* 0x000000ff0200720c */ /* 0x001fda0003f25270 */
[----:B------:R-:W-:Y:S05]  /*00d0*/  @P1 BRA `(.L_x_1) ;  /* 0x00000000007c1947 */ /* 0x000fea0003800000 */
[----:B------:R-:W-:-:S13]  /*00e0*/  ELECT P1, URZ, PT ;  /* 0x0000000000ff782f */ /* 0x000fda0003820000 */
[----:B------:R-:W-:Y:S05]  /*00f0*/  @!P1 BRA `(.L_x_2) ;  /* 0x0000000000849947 */ /* 0x000fea0003800000 */
[----:B------:R-:W-:Y:S01]  /*0100*/  UMOV UR4, 0x10 ;  /* 0x0000001000047882 */ /* 0x000fe20000000000 */
[----:B------:R-:W-:Y:S02]  /*0110*/  IMAD.MOV.U32 R9, RZ, RZ, 0x1 ;  /* 0x00000001ff097424 */ /* 0x000fe400078e00ff */
[----:B------:R-:W-:Y:S02]  /*0120*/  IMAD.MOV.U32 R3, RZ, RZ, 0xffff ;  /* 0x0000ffffff037424 */ /* 0x000fe400078e00ff */
[----:B------:R-:W-:Y:S04]  /*0130*/  DEPBAR.LE SB0, 0x36 ;  /* 0x00008d800000791a */ /* 0x000fe80000000000 */
[----:B------:R-:W0:Y:S02]  /*0140*/  UTCATOMSWS.FIND_AND_SET.ALIGN UP0, UR4, UR4 ;  /* 0x00000004000475e3 */ /* 0x000e240008000800 */
[----:B0-----:R-:W-:-:S04]  /*0150*/  PLOP3.LUT P1, PT, PT, PT, UP0, 0x80, 0x8 ;  /* 0x000000000008781c */ /* 0x001fc80003f2f008 */
[----:B------:R-:W-:-:S04]  /*0160*/  SEL R2, RZ, 0xffffffff, !P1 ;  /* 0xffffffffff027807 */ /* 0x000fc80004800000 */
[----:B------:R-:W-:Y:S01]  /*0170*/  ISETP.NE.AND P1, PT, R2, RZ, PT ;  /* 0x000000ff0200720c */ /* 0x000fe20003f25270 */
[----:B------:R-:W-:-:S12]  /*0180*/  IMAD.U32 R2, RZ, RZ, UR4 ;  /* 0x00000004ff027e24 */ /* 0x000fd8000f8e00ff */
[----:B------:R-:W-:Y:S05]  /*0190*/  @P1 BRA `(.L_x_3) ;  /* 0x0000000000241947 */ /* 0x000fea0003800000 */
.L_x_4:
[----:B------:R-:W-:Y:S05]  /*01a0*/  NANOSLEEP 0x64 ;  /* 0x000000640000795d */ /* 0x000fea0003800000 */
[----:B------:R-:W-:-:S05]  /*01b0*/  UMOV UR4, 0x10 ;  /* 0x0000001000047882 */ /* 0x000fca0000000000 */
[----:B------:R-:W-:Y:S04]  /*01c0*/  DEPBAR.LE SB0, 0x36 ;  /* 0x00008d800000791a */ /* 0x000fe80000000000 */
[----:B------:R-:W0:Y:S02]  /*01d0*/  UTCATOMSWS.FIND_AND_SET.ALIGN UP0, UR4, UR4 ;  /* 0x00000004000475e3 */ /* 0x000e240008000800 */
[----:B0-----:R-:W-:-:S04]  /*01e0*/  PLOP3.LUT P1, PT, PT, PT, UP0, 0x80, 0x8 ;  /* 0x000000000008781c */ /* 0x001fc80003f2f008 */
[----:B------:R-:W-:-:S04]  /*01f0*/  SEL R2, RZ, 0xffffffff, !P1 ;  /* 0xffffffffff027807 */ /* 0x000fc80004800000 */
[----:B------:R-:W-:Y:S01]  /*0200*/  ISETP.NE.AND P1, PT, R2, RZ, PT ;  /* 0x000000ff0200720c */ /* 0x000fe20003f25270 */
[----:B------:R-:W-:-:S12]  /*0210*/  IMAD.U32 R2, RZ, RZ, UR4 ;  /* 0x00000004ff027e24 */ /* 0x000fd8000f8e00ff */
[----:B------:R-:W-:Y:S05]  /*0220*/  @!P1 BRA `(.L_x_4) ;  /* 0xfffffffc00dc9947 */ /* 0x000fea000383ffff */
.L_x_3:
[C---:B------:R-:W-:Y:S01]  /*0230*/  VIADD R4, R2.reuse, 0x10 ;  /* 0x0000001002047836 */ /* 0x040fe20000000000 */
[----:B------:R-:W-:Y:S02]  /*0240*/  SHF.L.U32 R3, R3, R2, RZ ;  /* 0x0000000203037219 */ /* 0x000fe400000006ff */
[----:B------:R-:W-:Y:S02]  /*0250*/  MOV R5, 0x50 ;  /* 0x0000005000057802 */ /* 0x000fe40000000f00 */
[----:B------:R-:W-:Y:S02]  /*0260*/  SHF.L.U32 R4, R9, R4, RZ ;  /* 0x0000000409047219 */ /* 0x000fe400000006ff */
[----:B------:R-:W-:Y:S01]  /*0270*/  LEA R6, R7, R5, 0x18 ;  /* 0x0000000507067211 */ /* 0x000fe200078ec0ff */
[----:B------:R-:W-:Y:S01]  /*0280*/  IMAD.SHL.U32 R5, R2, 0x20, RZ ;  /* 0x0000002002057824 */ /* 0x000fe200078e00ff */
[----:B------:R-:W-:-:S05]  /*0290*/  LOP3.LUT R3, R4, R3, RZ, 0xfc, !PT ;  /* 0x0000000304037212 */ /* 0x000fca00078efcff */
[----:B------:R0:W-:Y:S04]  /*02a0*/  ATOMS.OR RZ, [R6], R3 ;  /* 0x0000000306ff738c */ /* 0x0001e80003000000 */
[----:B------:R0:W-:Y:S01]  /*02b0*/  STS [R0], R5 ;  /* 0x0000000500007388 */ /* 0x0001e20000000800 */
[----:B------:R-:W-:Y:S05]  /*02c0*/  BRA `(.L_x_2) ;  /* 0x0000000000107947 */ /* 0x000fea0003800000 */
.L_x_1:
[----:B------:R-:W-:Y:S01]  /*02d0*/  IMAD.MOV.U32 R3, RZ, RZ, -0x1 ;  /* 0xffffffffff037424 */ /* 0x000fe200078e00ff */
[----:B------:R-:W-:-:S04]  /*02e0*/  MOV R2, 0x310 ;  /* 0x0000031000027802 */ /* 0x000fc80000000f00 */
[----:B------:R0:W-:Y:S03]  /*02f0*/  STS [R0], R3 ;  /* 0x0000000300007388 */ /* 0x0001e60000000800 */
[----:B0-----:R-:W-:Y:S05]  /*0300*/  CALL.REL.NOINC `($__internal_1_$__cuda_sm10x_tcgen05_guardrail_trap_phase_invalid_during_alloc) ;  /* 0x0000068400387944 */ /* 0x001fea0003c00000 */
.L_x_2:
[----:B------:R-:W-:Y:S05]  /*0310*/  WARPSYNC.ALL ;  /* 0x0000000000007948 */ /* 0x000fea0003800000 */
[----:B------:R-:W-:Y:S01]  /*0320*/  NOP ;  /* 0x0000000000007918 */ /* 0x000fe20000000000 */
.L_x_0:
[----:B0-----:R-:W0:Y:S01]  /*0330*/  S2R R0, SR_CTAID.X ;  /* 0x0000000000007919 */ /* 0x001e220000002500 */
[----:B------:R-:W1:Y:S01]  /*0340*/  S2UR UR5, SR_CgaCtaId ;  /* 0x00000000000579c3 */ /* 0x000e620000008800 */
[----:B------:R-:W-:Y:S01]  /*0350*/  MOV R2, 0x400 ;  /* 0x0000040000027802 */ /* 0x000fe20000000f00 */
[----:B------:R-:W2:Y:S01]  /*0360*/  LDCU.64 UR8, c[0x0][0x358] ;  /* 0x00006b00ff0877ac */ /* 0x000ea20008000a00 */
[----:B------:R-:W3:Y:S02]  /*0370*/  S2R R8, SR_TID.X ;  /* 0x0000000000087919 */ /* 0x000ee40000002100 */
[----:B------:R-:W-:-:S03]  /*0380*/  R2UR UR4, R2 ;  /* 0x00000000020472ca */ /* 0x000fc600000e0000 */
[----:B------:R-:W-:Y:S08]  /*0390*/  BAR.SYNC.DEFER_BLOCKING 0x0 ;  /* 0x0000000000007b1d */ /* 0x000ff00000010000 */
[----:B------:R-:W4:Y:S01]  /*03a0*/  LDC.64 R4, c[0x0][0x3b0] ;  /* 0x0000ec00ff047b82 */ /* 0x000f220000000a00 */
[----:B------:R-:W5:Y:S07]  /*03b0*/  S2R R3, SR_CTAID.Y ;  /* 0x0000000000037919 */ /* 0x000f6e0000002600 */
[----:B------:R-:W2:Y:S01]  /*03c0*/  LDC.64 R6, c[0x0][0x380] ;  /* 0x0000e000ff067b82 */ /* 0x000ea20000000a00 */
[----:B-1----:R-:W-:-:S07]  /*03d0*/  ULEA UR4, UR5, UR4, 0x18 ;  /* 0x0000000405047291 */ /* 0x002fce000f8ec0ff */
[----:B------:R-:W1:Y:S01]  /*03e0*/  LDC R29, c[0x0][0x3b8] ;  /* 0x0000ee00ff1d7b82 */ /* 0x000e620000000800 */
[----:B0-----:R-:W-:Y:S01]  /*03f0*/  IMAD.SHL.U32 R9, R0, 0x40, RZ ;  /* 0x0000004000097824 */ /* 0x001fe200078e00ff */
[----:B---3--:R-:W-:-:S04]  /*0400*/  SHF.R.U32.HI R2, RZ, 0x6, R8 ;  /* 0x00000006ff027819 */ /* 0x008fc80000011608 */
[----:B------:R-:W-:Y:S02]  /*0410*/  LOP3.LUT R9, R9, 0x3f, R8, 0xf8, !PT ;  /* 0x0000003f09097812 */ /* 0x000fe400078ef808 */
[----:B------:R-:W-:-:S03]  /*0420*/  SGXT.U32 R2, R2, 0x1 ;  /* 0x000000010202781a */ /* 0x000fc60000000000 */
[----:B----4-:R-:W-:Y:S02]  /*0430*/  IMAD R0, R9, R5, RZ ;  /* 0x0000000509007224 */ /* 0x010fe400078e02ff */
[----:B------:R-:W0:Y:S01]  /*0440*/  LDS R5, [UR4] ;  /* 0x00000004ff057984 */ /* 0x000e220008000800 */
[----:B-----5:R-:W-:Y:S02]  /*0450*/  IMAD R3, R3, R4, RZ ;  /* 0x0000000403037224 */ /* 0x020fe400078e02ff */
[----:B------:R-:W-:Y:S01]  /*0460*/  SHF.R.S32.HI R11, RZ, 0x1f, R0 ;  /* 0x0000001fff0b7819 */ /* 0x000fe20000011400 */
[----:B------:R-:W-:Y:S02]  /*0470*/  BAR.SYNC.DEFER_BLOCKING 0x0 ;  /* 0x0000000000007b1d */ /* 0x000fe40000010000 */
[--C-:B--2---:R-:W-:Y:S01]  /*0480*/  IADD3 R9, P1, P2, R0, R6, R3.reuse ;  /* 0x0000000600097210 */ /* 0x104fe20007a3e003 */
[----:B-1----:R-:W-:Y:S01]  /*0490*/  IMAD R4, R2, R29, RZ ;  /* 0x0000001d02047224 */ /* 0x002fe200078e02ff */
[----:B------:R-:W-:-:S02]  /*04a0*/  SHF.R.S32.HI R6, RZ, 0x1f, R3 ;  /* 0x0000001fff067819 */ /* 0x000fc40000011403 */
[----:B------:R-:W-:Y:S01]  /*04b0*/  LEA.HI R0, R8, 0xe, RZ, 0x1a ;  /* 0x0000000e08007811 */ /* 0x000fe200078fd0ff */
[----:B------:R-:W-:Y:S01]  /*04c0*/  IMAD R8, R29, 0x2, R4 ;  /* 0x000000021d087824 */ /* 0x000fe200078e0204 */
[----:B------:R-:W-:Y:S02]  /*04d0*/  IADD3.X R11, PT, PT, R11, R7, R6, P1, P2 ;  /* 0x000000070b0b7210 */ /* 0x000fe40000fe4406 */
[----:B------:R-:W1:Y:S01]  /*04e0*/  S2R R6, SR_CgaCtaId ;  /* 0x0000000000067919 */ /* 0x000e620000008800 */
[----:B------:R-:W-:Y:S01]  /*04f0*/  IADD3 R2, P3, PT, R4, R9, RZ ;  /* 0x0000000904027210 */ /* 0x000fe20007f7e0ff */
[----:B0-----:R0:W-:Y:S01]  /*0500*/  STL [R1+0x26c], R5 ;  /* 0x00026c0501007387 */ /* 0x0011e20000100800 */
[----:B------:R-:W-:Y:S11]  /*0510*/  @P0 BRA `(.L_x_5) ;  /* 0x0000000000180947 */ /* 0x000ff60003800000 */
[----:B------:R-:W-:Y:S01]  /*0520*/  ELECT P1, URZ, PT ;  /* 0x0000000000ff782f */ /* 0x000fe20003820000 */
[----:B0-----:R-:W-:Y:S01]  /*0530*/  IMAD.MOV.U32 R5, RZ, RZ, 0x1 ;  /* 0x00000001ff057424 */ /* 0x001fe200078e00ff */
[----:B------:R-:W-:Y:S11]  /*0540*/  UVIRTCOUNT.DEALLOC.SMPOOL 0x80 ;  /* 0x000000800000784c */ /* 0x000ff60000000000 */
[----:B------:R-:W-:-:S04]  /*0550*/  @P1 MOV R7, 0x40 ;  /* 0x0000004000071802 */ /* 0x000fc80000000f00 */
[----:B-1----:R-:W-:-:S05]  /*0560*/  @P1 LEA R6, R6, R7, 0x18 ;  /* 0x0000000706061211 */ /* 0x002fca00078ec0ff */
[----:B------:R2:W-:Y:S02]  /*0570*/  @P1 STS.U8 [R6], R5 ;  /* 0x0000000506001388 */ /* 0x0005e40000000000 */
.L_x_5:
[----:B-12---:R-:W-:Y:S01]  /*0580*/  IADD3 R6, P1, PT, R8, R9, RZ ;  /* 0x0000000908067210 */ /* 0x006fe20007f3e0ff */
[----:B------:R-:W-:Y:S01]  /*0590*/  IMAD R14, R0, R29, RZ ;  /* 0x0000001d000e7224 */ /* 0x000fe200078e02ff */
[-C--:B------:R-:W-:Y:S01]  /*05a0*/  LEA.HI.X.SX32 R3, R4, R11.reuse, 0x1, P3 ;  /* 0x0000000b04037211 */ /* 0x080fe200018f0eff */
[C---:B------:R-:W-:Y:S01]  /*05b0*/  IMAD R10, R29.reuse, 0x2, R8 ;  /* 0x000000021d0a7824 */ /* 0x040fe200078e0208 */
[----:B------:R-:W-:Y:S01]  /*05c0*/  LEA.HI.X.SX32 R7, R8, R11, 0x1, P1 ;  /* 0x0000000b08077211 */ /* 0x000fe200008f0eff */
[----:B------:R-:W1:Y:S01]  /*05d0*/  LDC R36, c[0x0][0x3b8] ;  /* 0x0000ee00ff247b82 */ /* 0x000e620000000800 */
[-C--:B------:R-:W-:Y:S01]  /*05e0*/  IADD3 R18, P1, PT, R14, R9.reuse, RZ ;  /* 0x000000090e127210 */ /* 0x080fe20007f3e0ff */
[C---:B------:R-:W-:Y:S01]  /*05f0*/  IMAD R4, R29.reuse, 0x2, R10 ;  /* 0x000000021d047824 */ /* 0x040fe200078e020a */
[----:B0-----:R0:W2:Y:S01]  /*0600*/  LDG.E.U8 R5, desc[UR8][R2.64] ;  /* 0x0000000802057981 */ /* 0x0010a2000c1e1100 */
[----:B------:R-:W-:Y:S02]  /*0610*/  IADD3 R12, P2, PT, R10, R9, RZ ;  /* 0x000000090a0c7210 */ /* 0x000fe40007f5e0ff */
[----:B------:R-:W-:Y:S01]  /*0620*/  LEA.HI.X.SX32 R19, R14, R11, 0x1, P1 ;  /* 0x0000000b0e137211 */ /* 0x000fe200008f0eff */
[C---:B------:R-:W-:Y:S01]  /*0630*/  IMAD R0, R29.reuse, 0x2, R4 ;  /* 0x000000021d007824 */ /* 0x040fe200078e0204 */
[----:B------:R3:W-:Y:S01]  /*0640*/  STL [R1+0x2898], R4 ;  /* 0x0028980401007387 */ /* 0x0007e20000100800 */
[----:B------:R-:W4:Y:S03]  /*0650*/  LDC R34, c[0x0][0x3b8] ;  /* 0x0000ee00ff227b82 */ /* 0x000f260000000800 */
[----:B------:R0:W2:Y:S05]  /*0660*/  LDG.E.U8 R25, desc[UR8][R6.64] ;  /* 0x0000000806197981 */ /* 0x0000aa000c1e1100 */
[----:B------:R-:W1:Y:S01]  /*0670*/  LDC R35, c[0x0][0x3b8] ;  /* 0x0000ee00ff237b82 */ /* 0x000e620000000800 */
[----:B---3--:R-:W3:Y:S01]  /*0680*/  LDG.E.U8 R4, desc[UR8][R18.64] ;  /* 0x0000000812047981 */ /* 0x008ee2000c1e1100 */
[----:B------:R-:W-:Y:S01]  /*0690*/  IADD3 R14, P1, PT, R0, R9, RZ ;  /* 0x00000009000e7210 */ /* 0x000fe20007f3e0ff */
[----:B------:R-:W-:-:S03]  /*06a0*/  IMAD R8, R29, 0x2, R0 ;  /* 0x000000021d087824 */ /* 0x000fc600078e0200 */
[----:B------:R-:W-:Y:S01]  /*06b0*/  LEA.HI.X.SX32 R15, R0, R11, 0x1, P1 ;  /* 0x0000000b000f7211 */ /* 0x000fe200008f0eff */
[C---:B------:R-:W-:Y:S01]  /*06c0*/  IMAD R0, R29.reuse, 0x2, R8 ;  /* 0x000000021d007824 */ /* 0x040fe200078e0208 */
[----:B------:R-:W-:Y:S01]  /*06d0*/  IADD3 R16, P1, PT, R8, R9, RZ ;  /* 0x0000000908107210 */ /* 0x000fe20007f3e0ff */
[----:B------:R-:W1:Y:S01]  /*06e0*/  LDC R41, c[0x0][0x3b8] ;  /* 0x0000ee00ff297b82 */ /* 0x000e620000000800 */
[-C--:B------:R-:W-:Y:S01]  /*06f0*/  LEA.HI.X.SX32 R13, R10, R11.reuse, 0x1, P2 ;  /* 0x0000000b0a0d7211 */ /* 0x080fe200010f0eff */
[----:B------:R-:W4:Y:S01]  /*0700*/  LDG.E.U8 R21, desc[UR8][R14.64] ;  /* 0x000000080e157981 */ /* 0x000f22000c1e1100 */
[----:B------:R-:W-:Y:S01]  /*0710*/  LEA.HI.X.SX32 R17, R8, R11, 0x1, P1 ;  /* 0x0000000b08117211 */ /* 0x000fe200008f0eff */
[C---:B------:R-:W-:Y:S01]  /*0720*/  IMAD R8, R29.reuse, 0x4, R0 ;  /* 0x000000041d087824 */ /* 0x040fe200078e0200 */
[-C--:B0-----:R-:W-:Y:S01]  /*0730*/  IADD3 R2, P1, PT, R0, R9.reuse, RZ ;  /* 0x0000000900027210 */ /* 0x081fe20007f3e0ff */
[----:B------:R0:W4:Y:S02]  /*0740*/  LDG.E.U8 R23, desc[UR8][R12.64] ;  /* 0x000000080c177981 */ /* 0x000124000c1e1100 */
[C---:B------:R-:W-:Y:S01]  /*0750*/  IMAD R10, R29.reuse, 0x2, R8 ;  /* 0x000000021d0a7824 */ /* 0x040fe200078e0208 */
[----:B------:R-:W-:Y:S01]  /*0760*/  IADD3 R6, P2, PT, R8, R9, RZ ;  /* 0x0000000908067210 */ /* 0x000fe20007f5e0ff */
[----:B------:R1:W4:Y:S01]  /*0770*/  LDG.E.U8 R20, desc[UR8][R16.64] ;  /* 0x0000000810147981 */ /* 0x000322000c1e1100 */
[-C--:B------:R-:W-:Y:S01]  /*0780*/  LEA.HI.X.SX32 R3, R0, R11.reuse, 0x1, P1 ;  /* 0x0000000b00037211 */ /* 0x080fe200008f0eff */
[C---:B------:R-:W-:Y:S01]  /*0790*/  IMAD R0, R29.reuse, 0x2, R10 ;  /* 0x000000021d007824 */ /* 0x040fe200078e020a */
[----:B------:R-:W-:Y:S01]  /*07a0*/  LEA.HI.X.SX32 R7, R8, R11, 0x1, P2 ;  /* 0x0000000b08077211 */ /* 0x000fe200010f0eff */
[----:B------:R-:W1:Y:S01]  /*07b0*/  LDC R40, c[0x0][0x3b8] ;  /* 0x0000ee00ff287b82 */ /* 0x000e620000000800 */
[C---:B0-----:R-:W-:Y:S01]  /*07c0*/  IADD3 R12, P1, PT, R10.reuse, R9, RZ ;  /* 0x000000090a0c7210 */ /* 0x041fe20007f3e0ff */
[----:B------:R0:W4:Y:S03]  /*07d0*/  LDG.E.U8 R22, desc[UR8][R2.64] ;  /* 0x0000000802167981 */ /* 0x000126000c1e1100 */
[----:B------:R-:W-:Y:S01]  /*07e0*/  LEA.HI.X.SX32 R13, R10, R11, 0x1, P1 ;  /* 0x0000000b0a0d7211 */ /* 0x000fe200008f0eff */
[----:B------:R0:W4:Y:S01]  /*07f0*/  LDG.E.U8 R24, desc[UR8][R6.64] ;  /* 0x0000000806187981 */ /* 0x000122000c1e1100 */
[C---:B------:R-:W-:Y:S01]  /*0800*/  IADD3 R14, P1, PT, R0.reuse, R9, RZ ;  /* 0x00000009000e7210 */ /* 0x040fe20007f3e0ff */
[----:B------:R-:W0:Y:S03]  /*0810*/  LDC R38, c[0x0][0x3b8] ;  /* 0x0000ee00ff267b82 */ /* 0x000e260000000800 */
[----:B------:R-:W-:Y:S01]  /*0820*/  LEA.HI.X.SX32 R15, R0, R11, 0x1, P1 ;  /* 0x0000000b000f7211 */ /* 0x000fe200008f0eff */
[----:B------:R-:W-:-:S04]  /*0830*/  IMAD R8, R29, 0x2, R0 ;  /* 0x000000021d087824 */ /* 0x000fc800078e0200 */
[----:B------:R-:W0:Y:S08]  /*0840*/  LDC R39, c[0x0][0x3b8] ;  /* 0x0000ee00ff277b82 */ /* 0x000e300000000800 */
        /* <DEDUP_REMOVED lines=30> */
[----:B------:R-:W4:Y:S08]  /*0a30*/  LDC R72, c[0x0][0x3b8] ;  /* 0x0000ee00ff487b82 */ /* 0x000f300000000800 */
[----:B------:R-:W4:Y:S01]  /*0a40*/  LDC R75, c[0x0][0x3b8] ;  /* 0x0000ee00ff4b7b82 */ /* 0x000f220000000800 */
[----:B---3--:R3:W-:Y:S07]  /*0a50*/  STL [R1+0x289c], R4 ;  /* 0x00289c0401007387 */ /* 0x0087ee0000100800 */
[----:B------:R-:W4:Y:S01]  /*0a60*/  LDC R74, c[0x0][0x3b8] ;  /* 0x0000ee00ff4a7b82 */ /* 0x000f220000000800 */
[----:B--2---:R2:W-:Y:S04]  /*0a70*/  STL [R1+0x178], R5 ;  /* 0x0001780501007387 */ /* 0x0045e80000100800 */
[----:B---3--:R-:W3:Y:S04]  /*0a80*/  LDG.E.U8 R4, desc[UR8][R14.64] ;  /* 0x000000080e047981 */ /* 0x008ee8000c1e1100 */
[----:B--2---:R2:W3:Y:S01]  /*0a90*/  LDG.E.U8 R5, desc[UR8][R12.64] ;  /* 0x000000080c057981 */ /* 0x0044e2000c1e1100 */
[----:B------:R-:W-:Y:S01]  /*0aa0*/  IMAD R0, R29, 0x2, R8 ;  /* 0x000000021d007824 */ /* 0x000fe200078e0208 */
[----:B-1----:R-:W-:-:S03]  /*0ab0*/  IADD3 R16, P1, PT, R8, R9, RZ ;  /* 0x0000000908107210 */ /* 0x002fc60007f3e0ff */
[C---:B------:R-:W-:Y:S01]  /*0ac0*/  IMAD R10, R29.reuse, 0x2, R0 ;  /* 0x000000021d0a7824 */ /* 0x040fe200078e0200 */
[----:B------:R-:W-:Y:S02]  /*0ad0*/  IADD3 R18, P2, PT, R0, R9, RZ ;  /* 0x0000000900127210 */ /* 0x000fe40007f5e0ff */
[-C--:B------:R-:W-:Y:S02]  /*0ae0*/  LEA.HI.X.SX32 R17, R8, R11.reuse, 0x1, P1 ;  /* 0x0000000b08117211 */ /* 0x080fe400008f0eff */
[----:B------:R-:W-:Y:S01]  /*0af0*/  LEA.HI.X.SX32 R19, R0, R11, 0x1, P2 ;  /* 0x0000000b00137211 */ /* 0x000fe200010f0eff */
[----:B------:R-:W-:Y:S01]  /*0b00*/  IMAD R0, R29, 0x2, R10 ;  /* 0x000000021d007824 */ /* 0x000fe200078e020a */
[----:B0-----:R-:W-:-:S03]  /*0b10*/  IADD3 R2, P1, PT, R10, R9, RZ ;  /* 0x000000090a027210 */ /* 0x001fc60007f3e0ff */
[----:B------:R-:W-:Y:S01]  /*0b20*/  IMAD R8, R29, 0x4, R0 ;  /* 0x000000041d087824 */ /* 0x000fe200078e0200 */
[----:B------:R-:W-:Y:S02]  /*0b30*/  LEA.HI.X.SX32 R3, R10, R11, 0x1, P1 ;  /* 0x0000000b0a037211 */ /* 0x000fe400008f0eff */
[----:B------:R-:W-:-:S04]  /*0b40*/  IADD3 R6, P1, PT, R0, R9, RZ ;  /* 0x0000000900067210 */ /* 0x000fc80007f3e0ff */
[----:B------:R-:W-:Y:S01]  /*0b50*/  LEA.HI.X.SX32 R7, R0, R11, 0x1, P1 ;  /* 0x0000000b00077211 */ /* 0x000fe200008f0eff */
[C---:B------:R-:W-:Y:S01]  /*0b60*/  IMAD R0, R29.reuse, 0x2, R8 ;  /* 0x000000021d007824 */ /* 0x040fe200078e0208 */
[C---:B--2---:R-:W-:Y:S01]  /*0b70*/  IADD3 R12, P1, PT, R8.reuse, R9, RZ ;  /* 0x00000009080c7210 */ /* 0x044fe20007f3e0ff */
[----:B------:R0:W-:Y:S03]  /*0b80*/  STL [R1+0x214], R25 ;  /* 0x0002141901007387 */ /* 0x0001e60000100800 */
[----:B------:R-:W-:Y:S01]  /*0b90*/  LEA.HI.X.SX32 R13, R8, R11, 0x1, P1 ;  /* 0x0000000b080d7211 */ /* 0x000fe200008f0eff */
[----:B------:R-:W-:Y:S01]  /*0ba0*/  IMAD R8, R29, 0x2, R0 ;  /* 0x000000021d087824 */ /* 0x000fe200078e0200 */
[----:B----4-:R1:W-:Y:S01]  /*0bb0*/  STL [R1+0x258], R23 ;  /* 0x0002581701007387 */ /* 0x0103e20000100800 */
[----:B------:R-:W-:-:S03]  /*0bc0*/  IADD3 R14, P1, PT, R0, R9, RZ ;  /* 0x00000009000e7210 */ /* 0x000fc60007f3e0ff */
[----:B------:R2:W-:Y:S01]  /*0bd0*/  STL [R1+0x16c], R21 ;  /* 0x00016c1501007387 */ /* 0x0005e20000100800 */
[----:B------:R-:W-:-:S03]  /*0be0*/  IMAD R10, R29, 0x2, R8 ;  /* 0x000000021d0a7824 */ /* 0x000fc600078e0208 */
[----:B0-----:R0:W4:Y:S04]  /*0bf0*/  LDG.E.U8 R25, desc[UR8][R16.64] ;  /* 0x0000000810197981 */ /* 0x001128000c1e1100 */
[----:B-1----:R1:W4:Y:S04]  /*0c00*/  LDG.E.U8 R23, desc[UR8][R18.64] ;  /* 0x0000000812177981 */ /* 0x002328000c1e1100 */
[----:B--2---:R2:W4:Y:S01]  /*0c10*/  LDG.E.U8 R21, desc[UR8][R2.64] ;  /* 0x0000000802157981 */ /* 0x004522000c1e1100 */
[----:B0-----:R-:W-:-:S03]  /*0c20*/  IADD3 R16, P2, PT, R8, R9, RZ ;  /* 0x0000000908107210 */ /* 0x001fc60007f5e0ff */
[----:B------:R0:W-:Y:S01]  /*0c30*/  STL [R1+0x20c], R20 ;  /* 0x00020c1401007387 */ /* 0x0001e20000100800 */
[-C--:B------:R-:W-:Y:S02]  /*0c40*/  LEA.HI.X.SX32 R15, R0, R11.reuse, 0x1, P1 ;  /* 0x0000000b000f7211 */ /* 0x080fe400008f0eff */
[----:B------:R-:W-:Y:S01]  /*0c50*/  LEA.HI.X.SX32 R17, R8, R11, 0x1, P2 ;  /* 0x0000000b08117211 */ /* 0x000fe200010f0eff */
[----:B------:R2:W-:Y:S01]  /*0c60*/  STL [R1+0x254], R22 ;  /* 0x0002541601007387 */ /* 0x0005e20000100800 */
[----:B-1----:R-:W-:-:S03]  /*0c70*/  IADD3 R18, P1, PT, R10, R9, RZ ;  /* 0x000000090a127210 */ /* 0x002fc60007f3e0ff */
[----:B0-----:R0:W4:Y:S04]  /*0c80*/  LDG.E.U8 R20, desc[UR8][R6.64] ;  /* 0x0000000806147981 */ /* 0x001128000c1e1100 */
[----:B--2---:R1:W2:Y:S01]  /*0c90*/  LDG.E.U8 R22, desc[UR8][R12.64] ;  /* 0x000000080c167981 */ /* 0x0042a2000c1e1100 */
[----:B------:R-:W-:-:S03]  /*0ca0*/  LEA.HI.X.SX32 R19, R10, R11, 0x1, P1 ;  /* 0x0000000b0a137211 */ /* 0x000fc600008f0eff */
[----:B------:R0:W-:Y:S04]  /*0cb0*/  STL [R1+0x160], R24 ;  /* 0x0001601801007387 */ /* 0x0001e80000100800 */
[----:B0-----:R0:W2:Y:S04]  /*0cc0*/  LDG.E.U8 R24, desc[UR8][R14.64] ;  /* 0x000000080e187981 */ /* 0x0010a8000c1e1100 */
[----:B---3--:R3:W-:Y:S04]  /*0cd0*/  STL [R1+0x208], R5 ;  /* 0x0002080501007387 */ /* 0x0087e80000100800 */
[----:B------:R0:W-:Y:S04]  /*0ce0*/  STL [R1+0x250], R4 ;  /* 0x0002500401007387 */ /* 0x0001e80000100800 */
[----:B---3--:R3:W2:Y:S04]  /*0cf0*/  LDG.E.U8 R5, desc[UR8][R16.64] ;  /* 0x0000000810057981 */ /* 0x0086a8000c1e1100 */
[----:B0-----:R0:W2:Y:S01]  /*0d00*/  LDG.E.U8 R4, desc[UR8][R18.64] ;  /* 0x0000000812047981 */ /* 0x0010a2000c1e1100 */
[----:B------:R-:W-:-:S04]  /*0d10*/  IMAD R0, R29, 0x2, R10 ;  /* 0x000000021d007824 */ /* 0x000fc800078e020a */
[----:B------:R-:W-:Y:S01]  /*0d20*/  IMAD R8, R29, 0x2, R0 ;  /* 0x000000021d087824 */ /* 0x000fe200078e0200 */
[----:B------:R-:W-:-:S04]  /*0d30*/  IADD3 R2, P1, PT, R0, R9, RZ ;  /* 0x0000000900027210 */ /* 0x000fc80007f3e0ff */
[----:B------:R-:W-:Y:S01]  /*0d40*/  LEA.HI.X.SX32 R3, R0, R11, 0x1, P1 ;  /* 0x0000000b00037211 */ /* 0x000fe200008f0eff */
[----:B------:R-:W-:Y:S01]  /*0d50*/  IMAD R0, R29, 0x2, R8 ;  /* 0x000000021d007824 */ /* 0x000fe200078e0208 */
[----:B------:R-:W-:-:S03]  /*0d60*/  IADD3 R6, P1, PT, R8, R9, RZ ;  /* 0x0000000908067210 */ /* 0x000fc60007f3e0ff */
[C---:B------:R-:W-:Y:S01]  /*0d70*/  IMAD R10, R29.reuse, 0x4, R0 ;  /* 0x000000041d0a7824 */ /* 0x040fe200078e0200 */
[----:B-1----:R-:W-:Y:S01]  /*0d80*/  IADD3 R12, P2, PT, R0, R9, RZ ;  /* 0x00000009000c7210 */ /* 0x002fe20007f5e0ff */
[----:B------:R1:W2:Y:S01]  /*0d90*/  LDG.E.U8 R26, desc[UR8][R2.64] ;  /* 0x00000008021a7981 */ /* 0x0002a2000c1e1100 */
[-C--:B------:R-:W-:Y:S02]  /*0da0*/  LEA.HI.X.SX32 R7, R8, R11.reuse, 0x1, P1 ;  /* 0x0000000b08077211 */ /* 0x080fe400008f0eff */
[----:B------:R-:W-:Y:S01]  /*0db0*/  LEA.HI.X.SX32 R13, R0, R11, 0x1, P2 ;  /* 0x0000000b000d7211 */ /* 0x000fe200010f0eff */
[C---:B------:R-:W-:Y:S01]  /*0dc0*/  IMAD R0, R29.reuse, 0x2, R10 ;  /* 0x000000021d007824 */ /* 0x040fe200078e020a */
[C---:B------:R-:W-:Y:S02]  /*0dd0*/  IADD3 R14, P1, PT, R10.reuse, R9, RZ ;  /* 0x000000090a0e7210 */ /* 0x040fe40007f3e0ff */
[----:B------:R0:W2:Y:S02]  /*0de0*/  LDG.E.U8 R7, desc[UR8][R6.64] ;  /* 0x0000000806077981 */ /* 0x0000a4000c1e1100 */
[----:B------:R-:W-:Y:S01]  /*0df0*/  LEA.HI.X.SX32 R15, R10, R11, 0x1, P1 ;  /* 0x0000000b0a0f7211 */ /* 0x000fe200008f0eff */
[C---:B------:R-:W-:Y:S01]  /*0e00*/  IMAD R8, R29.reuse, 0x2, R0 ;  /* 0x000000021d087824 */ /* 0x040fe200078e0200 */
[C---:B---3--:R-:W-:Y:S01]  /*0e10*/  IADD3 R16, P1, PT, R0.reuse, R9, RZ ;  /* 0x0000000900107210 */ /* 0x048fe20007f3e0ff */
[----:B------:R-:W3:Y:S03]  /*0e20*/  LDG.E.U8 R12, desc[UR8][R12.64] ;  /* 0x000000080c0c7981 */ /* 0x000ee6000c1e1100 */
[----:B------:R-:W-:Y:S01]  /*0e30*/  LEA.HI.X.SX32 R17, R0, R11, 0x1, P1 ;  /* 0x0000000b00117211 */ /* 0x000fe200008f0eff */
[----:B------:R-:W-:Y:S01]  /*0e40*/  IMAD R0, R29, 0x2, R8 ;  /* 0x000000021d007824 */ /* 0x000fe200078e0208 */
[----:B----4-:R-:W-:Y:S01]  /*0e50*/  STL [R1+0x264], R25 ;  /* 0x0002641901007387 */ /* 0x010fe20000100800 */
[----:B0-----:R-:W-:-:S03]  /*0e60*/  IADD3 R18, P1, PT, R8, R9, RZ ;  /* 0x0000000908127210 */ /* 0x001fc60007f3e0ff */
[----:B------:R-:W-:Y:S01]  /*0e70*/  STL [R1+0x15c], R23 ;  /* 0x00015c1701007387 */ /* 0x000fe20000100800 */
[----:B-1----:R-:W-:-:S03]  /*0e80*/  IMAD R2, R29, 0x2, R0 ;  /* 0x000000021d027824 */ /* 0x002fc600078e0200 */
[----:B------:R-:W-:Y:S04]  /*0e90*/  STL [R1+0x204], R21 ;  /* 0x0002041501007387 */ /* 0x000fe80000100800 */
[----:B------:R0:W-:Y:S01]  /*0ea0*/  STL [R1+0x24c], R20 ;  /* 0x00024c1401007387 */ /* 0x0001e20000100800 */
[----:B------:R-:W-:-:S03]  /*0eb0*/  LEA.HI.X.SX32 R19, R8, R11, 0x1, P1 ;  /* 0x0000000b08137211 */ /* 0x000fc600008f0eff */
[----:B--2---:R1:W-:Y:S04]  /*0ec0*/  STL [R1+0x150], R22 ;  /* 0x0001501601007387 */ /* 0x0043e80000100800 */
[----:B------:R2:W4:Y:S01]  /*0ed0*/  LDG.E.U8 R30, desc[UR8][R14.64] ;  /* 0x000000080e1e7981 */ /* 0x000522000c1e1100 */
[----:B0-----:R-:W-:-:S03]  /*0ee0*/  IADD3 R20, P2, PT, R0, R9, RZ ;  /* 0x0000000900147210 */ /* 0x001fc60007f5e0ff */
[----:B------:R0:W4:Y:S01]  /*0ef0*/  LDG.E.U8 R28, desc[UR8][R16.64] ;  /* 0x00000008101c7981 */ /* 0x000122000c1e1100 */
[----:B------:R-:W-:Y:S02]  /*0f00*/  LEA.HI.X.SX32 R21, R0, R11, 0x1, P2 ;  /* 0x0000000b00157211 */ /* 0x000fe400010f0eff */
[C---:B-1----:R-:W-:Y:S01]  /*0f10*/  IADD3 R22, P1, PT, R2.reuse, R9, RZ ;  /* 0x0000000902167210 */ /* 0x042fe20007f3e0ff */
[----:B------:R1:W4:Y:S04]  /*0f20*/  LDG.E.U8 R27, desc[UR8][R18.64] ;  /* 0x00000008121b7981 */ /* 0x000328000c1e1100 */
[----:B------:R-:W-:Y:S01]  /*0f30*/  STL [R1+0x200], R24 ;  /* 0x0002001801007387 */ /* 0x000fe20000100800 */
[----:B------:R-:W-:-:S03]  /*0f40*/  LEA.HI.X.SX32 R23, R2, R11, 0x1, P1 ;  /* 0x0000000b02177211 */ /* 0x000fc600008f0eff */
[----:B------:R0:W-:Y:S04]  /*0f50*/  STL [R1+0x248], R5 ;  /* 0x0002480501007387 */ /* 0x0001e80000100800 */
[----:B------:R1:W-:Y:S04]  /*0f60*/  STL [R1+0x260], R4 ;  /* 0x0002600401007387 */ /* 0x0003e80000100800 */
[----:B0-----:R-:W4:Y:S04]  /*0f70*/  LDG.E.U8 R5, desc[UR8][R20.64] ;  /* 0x0000000814057981 */ /* 0x001f28000c1e1100 */
[----:B-1----:R-:W4:Y:S01]  /*0f80*/  LDG.E.U8 R4, desc[UR8][R22.64] ;  /* 0x0000000816047981 */ /* 0x002f22000c1e1100 */
[----:B------:R-:W-:-:S04]  /*0f90*/  IMAD R0, R29, 0x2, R2 ;  /* 0x000000021d007824 */ /* 0x000fc800078e0202 */
[----:B------:R-:W-:Y:S01]  /*0fa0*/  IMAD R6, R29, 0x2, R0 ;  /* 0x000000021d067824 */ /* 0x000fe200078e0200 */
[----:B--2---:R-:W-:-:S04]  /*0fb0*/  IADD3 R14, P1, PT, R0, R9, RZ ;  /* 0x00000009000e7210 */ /* 0x004fc80007f3e0ff */
[----:B------:R-:W-:Y:S01]  /*0fc0*/  LEA.HI.X.SX32 R15, R0, R11, 0x1, P1 ;  /* 0x0000000b000f7211 */ /* 0x000fe200008f0eff */
[----:B------:R-:W-:Y:S01]  /*0fd0*/  IMAD R0, R29, 0x4, R6 ;  /* 0x000000041d007824 */ /* 0x000fe200078e0206 */
[----:B------:R-:W-:-:S03]  /*0fe0*/  IADD3 R24, P1, PT, R6, R9, RZ ;  /* 0x0000000906187210 */ /* 0x000fc60007f3e0ff */
[----:B------:R-:W-:Y:S01]  /*0ff0*/  IMAD R8, R29, 0x2, R0 ;  /* 0x000000021d087824 */ /* 0x000fe200078e0200 */
[----:B------:R-:W-:-:S03]  /*1000*/  LEA.HI.X.SX32 R25, R6, R11, 0x1, P1 ;  /* 0x0000000b06197211 */ /* 0x000fc600008f0eff */
[C---:B------:R-:W-:Y:S01]  /*1010*/  IMAD R10, R29.reuse, 0x2, R8 ;  /* 0x000000021d0a7824 */ /* 0x040fe200078e0208 */
[-C--:B------:R-:W-:Y:S01]  /*1020*/  IADD3 R2, P2, PT, R0, R9.reuse, RZ ;  /* 0x0000000900027210 */ /* 0x080fe20007f5e0ff */
[----:B------:R0:W-:Y:S01]  /*1030*/  STL [R1+0x148], R26 ;  /* 0x0001481a01007387 */ /* 0x0001e20000100800 */
[----:B------:R-:W-:Y:S01]  /*1040*/  IADD3 R6, P1, PT, R8, R9, RZ ;  /* 0x0000000908067210 */ /* 0x000fe20007f3e0ff */
[C---:B------:R-:W-:Y:S01]  /*1050*/  IMAD R31, R29.reuse, 0x2, R10 ;  /* 0x000000021d1f7824 */ /* 0x040fe200078e020a */
[-C--:B------:R-:W-:Y:S01]  /*1060*/  LEA.HI.X.SX32 R3, R0, R11.reuse, 0x1, P2 ;  /* 0x0000000b00037211 */ /* 0x080fe200010f0eff */
[----:B------:R1:W-:Y:S02]  /*1070*/  STL [R1+0x1f8], R7 ;  /* 0x0001f80701007387 */ /* 0x0003e40000100800 */
[----:B------:R-:W-:Y:S02]  /*1080*/  IMAD R0, R29, 0x2, R31 ;  /* 0x000000021d007824 */ /* 0x000fe400078e021f */
[----:B---3--:R2:W-:Y:S04]  /*1090*/  STL [R1+0x244], R12 ;  /* 0x0002440c01007387 */ /* 0x0085e80000100800 */
[----:B0-----:R0:W3:Y:S01]  /*10a0*/  LDG.E.U8 R26, desc[UR8][R14.64] ;  /* 0x000000080e1a7981 */ /* 0x0010e2000c1e1100 */
[----:B-1----:R-:W-:-:S03]  /*10b0*/  LEA.HI.X.SX32 R7, R8, R11, 0x1, P1 ;  /* 0x0000000b08077211 */ /* 0x002fc600008f0eff */
[----:B------:R-:W3:Y:S01]  /*10c0*/  LDG.E.U8 R24, desc[UR8][R24.64] ;  /* 0x0000000818187981 */ /* 0x000ee2000c1e1100 */
[C---:B--2---:R-:W-:Y:S01]  /*10d0*/  IADD3 R12, P1, PT, R10.reuse, R9, RZ ;  /* 0x000000090a0c7210 */ /* 0x044fe20007f3e0ff */
[C---:B------:R-:W-:Y:S02]  /*10e0*/  IMAD R8, R29.reuse, 0x2, R0 ;  /* 0x000000021d087824 */ /* 0x040fe400078e0200 */
[----:B------:R1:W2:Y:S01]  /*10f0*/  LDG.E.U8 R23, desc[UR8][R2.64] ;  /* 0x0000000802177981 */ /* 0x0002a2000c1e1100 */
[----:B------:R-:W-:Y:S02]  /*1100*/  LEA.HI.X.SX32 R13, R10, R11, 0x1, P1 ;  /* 0x0000000b0a0d7211 */ /* 0x000fe400008f0eff */
[C---:B------:R-:W-:Y:S01]  /*1110*/  IADD3 R16, P1, PT, R0.reuse, R9, RZ ;  /* 0x0000000900107210 */ /* 0x040fe20007f3e0ff */
[----:B----4-:R4:W-:Y:S03]  /*1120*/  STL [R1+0x140], R30 ;  /* 0x0001401e01007387 */ /* 0x0109e60000100800 */
[----:B------:R-:W-:Y:S01]  /*1130*/  LEA.HI.X.SX32 R17, R0, R11, 0x1, P1 ;  /* 0x0000000b00117211 */ /* 0x000fe200008f0eff */
[C---:B------:R-:W-:Y:S01]  /*1140*/  IMAD R0, R29.reuse, 0x2, R8 ;  /* 0x000000021d007824 */ /* 0x040fe200078e0208 */
[C---:B------:R-:W-:Y:S01]  /*1150*/  IADD3 R18, P1, PT, R8.reuse, R9, RZ ;  /* 0x0000000908127210 */ /* 0x040fe20007f3e0ff */
[----:B------:R-:W2:Y:S03]  /*1160*/  LDG.E.U8 R22, desc[UR8][R6.64] ;  /* 0x0000000806167981 */ /* 0x000ea6000c1e1100 */
[----:B------:R-:W-:Y:S01]  /*1170*/  LEA.HI.X.SX32 R19, R8, R11, 0x1, P1 ;  /* 0x0000000b08137211 */ /* 0x000fe200008f0eff */
[----:B------:R-:W-:Y:S01]  /*1180*/  STL [R1+0x1f4], R28 ;  /* 0x0001f41c01007387 */ /* 0x000fe20000100800 */
[C---:B0-----:R-:W-:Y:S01]  /*1190*/  IADD3 R14, P2, PT, R0.reuse, R9, RZ ;  /* 0x00000009000e7210 */ /* 0x041fe20007f5e0ff */
[----:B------:R-:W-:Y:S01]  /*11a0*/  IMAD R10, R29, 0x4, R0 ;  /* 0x000000041d0a7824 */ /* 0x000fe200078e0200 */
[----:B----4-:R-:W0:Y:S01]  /*11b0*/  LDC R30, c[0x0][0x3b8] ;  /* 0x0000ee00ff1e7b82 */ /* 0x010e220000000800 */
[----:B------:R4:W2:Y:S01]  /*11c0*/  LDG.E.U8 R21, desc[UR8][R12.64] ;  /* 0x000000080c157981 */ /* 0x0008a2000c1e1100 */
[----:B------:R-:W-:-:S03]  /*11d0*/  LEA.HI.X.SX32 R15, R0, R11, 0x1, P2 ;  /* 0x0000000b000f7211 */ /* 0x000fc600010f0eff */
[----:B------:R-:W-:Y:S04]  /*11e0*/  STL [R1+0x240], R27 ;  /* 0x0002401b01007387 */ /* 0x000fe80000100800 */
[----:B------:R-:W2:Y:S01]  /*11f0*/  LDG.E.U8 R20, desc[UR8][R16.64] ;  /* 0x0000000810147981 */ /* 0x000ea2000c1e1100 */
[----:B------:R-:W-:Y:S01]  /*1200*/  IMAD R0, R29, 0x2, R10 ;  /* 0x000000021d007824 */ /* 0x000fe200078e020a */
[----:B-1----:R-:W-:-:S04]  /*1210*/  IADD3 R2, P1, PT, R10, R9, RZ ;  /* 0x000000090a027210 */ /* 0x002fc80007f3e0ff */
[----:B------:R-:W-:Y:S02]  /*1220*/  LEA.HI.X.SX32 R3, R10, R11, 0x1, P1 ;  /* 0x0000000b0a037211 */ /* 0x000fe400008f0eff */
[----:B----4-:R-:W-:-:S03]  /*1230*/  IADD3 R12, P1, PT, R0, R9, RZ ;  /* 0x00000009000c7210 */ /* 0x010fc60007f3e0ff */
[----:B------:R1:W4:Y:S01]  /*1240*/  LDG.E.U8 R17, desc[UR8][R2.64] ;  /* 0x0000000802117981 */ /* 0x000322000c1e1100 */
[----:B------:R-:W-:-:S05]  /*1250*/  LEA.HI.X.SX32 R13, R0, R11, 0x1, P1 ;  /* 0x0000000b000d7211 */ /* 0x000fca00008f0eff */
[----:B------:R0:W4:Y:S04]  /*1260*/  LDG.E.U8 R16, desc[UR8][R12.64] ;  /* 0x000000080c107981 */ /* 0x000128000c1e1100 */
[----:B------:R0:W-:Y:S04]  /*1270*/  STL [R1+0x25c], R5 ;  /* 0x00025c0501007387 */ /* 0x0001e80000100800 */
[----:B------:R1:W-:Y:S04]  /*1280*/  STL [R1+0x134], R4 ;  /* 0x0001340401007387 */ /* 0x0003e80000100800 */
[----:B0-----:R-:W4:Y:S04]  /*1290*/  LDG.E.U8 R5, desc[UR8][R18.64] ;  /* 0x0000000812057981 */ /* 0x001f28000c1e1100 */
[----:B-1----:R-:W4:Y:S01]  /*12a0*/  LDG.E.U8 R4, desc[UR8][R14.64] ;  /* 0x000000080e047981 */ /* 0x002f22000c1e1100 */
[----:B------:R-:W-:-:S04]  /*12b0*/  IMAD R8, R29, 0x2, R0 ;  /* 0x000000021d087824 */ /* 0x000fc800078e0200 */
[----:B------:R-:W-:-:S04]  /*12c0*/  IMAD R67, R29, 0x2, R8 ;  /* 0x000000021d437824 */ /* 0x000fc800078e0208 */
[----:B------:R-:W-:Y:S01]  /*12d0*/  IMAD R10, R29, 0x2, R67 ;  /* 0x000000021d0a7824 */ /* 0x000fe200078e0243 */
[----:B------:R-:W-:-:S03]  /*12e0*/  IADD3 R6, P2, PT, R8, R9, RZ ;  /* 0x0000000908067210 */ /* 0x000fc60007f5e0ff */
[C---:B------:R-:W-:Y:S01]  /*12f0*/  IMAD R0, R29.reuse, 0x2, R10 ;  /* 0x000000021d007824 */ /* 0x040fe200078e020a */
[----:B------:R-:W-:Y:S02]  /*1300*/  IADD3 R2, P1, PT, R10, R9, RZ ;  /* 0x000000090a027210 */ /* 0x000fe40007f3e0ff */
[-C--:B------:R-:W-:Y:S01]  /*1310*/  LEA.HI.X.SX32 R7, R8, R11.reuse, 0x1, P2 ;  /* 0x0000000b08077211 */ /* 0x080fe200010f0eff */
[C---:B------:R-:W-:Y:S01]  /*1320*/  IMAD R8, R29.reuse, 0x2, R0 ;  /* 0x000000021d087824 */ /* 0x040fe200078e0200 */
[----:B------:R-:W-:Y:S02]  /*1330*/  LEA.HI.X.SX32 R3, R10, R11, 0x1, P1 ;  /* 0x0000000b0a037211 */ /* 0x000fe400008f0eff */
[C---:B------:R-:W-:Y:S01]  /*1340*/  IADD3 R12, P1, PT, R0.reuse, R9, RZ ;  /* 0x00000009000c7210 */ /* 0x040fe20007f3e0ff */
[----:B------:R0:W4:Y:S03]  /*1350*/  LDG.E.U8 R19, desc[UR8][R6.64] ;  /* 0x0000000806137981 */ /* 0x000126000c1e1100 */
[----:B------:R-:W-:Y:S01]  /*1360*/  LEA.HI.X.SX32 R13, R0, R11, 0x1, P1 ;  /* 0x0000000b000d7211 */ /* 0x000fe200008f0eff */
[----:B------:R1:W4:Y:S01]  /*1370*/  LDG.E.U8 R15, desc[UR8][R2.64] ;  /* 0x00000008020f7981 */ /* 0x000322000c1e1100 */
[----:B------:R-:W-:-:S03]  /*1380*/  IMAD R0, R29, 0x4, R8 ;  /* 0x000000041d007824 */ /* 0x000fc600078e0208 */
[----:B------:R3:W4:Y:S01]  /*1390*/  LDG.E.U8 R14, desc[UR8][R12.64] ;  /* 0x000000080c0e7981 */ /* 0x000722000c1e1100 */
[----:B0-----:R-:W-:-:S04]  /*13a0*/  IADD3 R6, P1, PT, R8, R9, RZ ;  /* 0x0000000908067210 */ /* 0x001fc80007f3e0ff */
[----:B------:R-:W-:Y:S01]  /*13b0*/  LEA.HI.X.SX32 R7, R8, R11, 0x1, P1 ;  /* 0x0000000b08077211 */ /* 0x000fe200008f0eff */
[----:B------:R-:W-:Y:S01]  /*13c0*/  IMAD R10, R29, 0x2, R0 ;  /* 0x000000021d0a7824 */ /* 0x000fe200078e0200 */
[----:B-1----:R-:W-:-:S03]  /*13d0*/  IADD3 R2, P2, PT, R0, R9, RZ ;  /* 0x0000000900027210 */ /* 0x002fc60007f5e0ff */
[----:B------:R0:W4:Y:S01]  /*13e0*/  LDG.E.U8 R18, desc[UR8][R6.64] ;  /* 0x0000000806127981 */ /* 0x000122000c1e1100 */
[----:B------:R-:W-:-:S03]  /*13f0*/  IMAD R8, R29, 0x2, R10 ;  /* 0x000000021d087824 */ /* 0x000fc600078e020a */
[----:B---3--:R-:W-:Y:S01]  /*1400*/  STL [R1+0x1f0], R26 ;  /* 0x0001f01a01007387 */ /* 0x008fe20000100800 */
[----:B------:R-:W-:-:S03]  /*1410*/  LEA.HI.X.SX32 R3, R0, R11, 0x1, P2 ;  /* 0x0000000b00037211 */ /* 0x000fc600010f0eff */
[----:B------:R-:W-:Y:S01]  /*1420*/  STL [R1+0x28a0], R67 ;  /* 0x0028a04301007387 */ /* 0x000fe20000100800 */
[C---:B------:R-:W-:Y:S01]  /*1430*/  IADD3 R12, P1, PT, R10.reuse, R9, RZ ;  /* 0x000000090a0c7210 */ /* 0x040fe20007f3e0ff */
[----:B------:R-:W-:Y:S02]  /*1440*/  IMAD R65, R29, 0x2, R8 ;  /* 0x000000021d417824 */ /* 0x000fe400078e0208 */
[----:B------:R-:W-:Y:S04]  /*1450*/  STL [R1+0x23c], R24 ;  /* 0x00023c1801007387 */ /* 0x000fe80000100800 */
[----:B--2---:R-:W-:Y:S01]  /*1460*/  STL [R1+0x128], R23 ;  /* 0x0001281701007387 */ /* 0x004fe20000100800 */
[----:B------:R-:W-:-:S03]  /*1470*/  LEA.HI.X.SX32 R13, R10, R11, 0x1, P1 ;  /* 0x0000000b0a0d7211 */ /* 0x000fc600008f0eff */
[----:B------:R-:W-:Y:S01]  /*1480*/  STL [R1+0x1e8], R22 ;  /* 0x0001e81601007387 */ /* 0x000fe20000100800 */
[----:B0-----:R-:W-:-:S03]  /*1490*/  IADD3 R6, P1, PT, R8, R9, RZ ;  /* 0x0000000908067210 */ /* 0x001fc60007f3e0ff */
[----:B------:R-:W-:Y:S01]  /*14a0*/  STL [R1+0x238], R21 ;  /* 0x0002381501007387 */ /* 0x000fe20000100800 */
[----:B------:R-:W-:-:S03]  /*14b0*/  IMAD R0, R29, 0x2, R65 ;  /* 0x000000021d007824 */ /* 0x000fc600078e0241 */
[----:B------:R-:W-:Y:S01]  /*14c0*/  STL [R1+0x124], R20 ;  /* 0x0001241401007387 */ /* 0x000fe20000100800 */
[----:B------:R-:W-:Y:S01]  /*14d0*/  LEA.HI.X.SX32 R7, R8, R11, 0x1, P1 ;  /* 0x0000000b08077211 */ /* 0x000fe200008f0eff */
[----:B------:R-:W-:Y:S02]  /*14e0*/  IMAD R8, R29, 0x2, R0 ;  /* 0x000000021d087824 */ /* 0x000fe400078e0200 */
[----:B----4-:R0:W-:Y:S04]  /*14f0*/  STL [R1+0x1e0], R5 ;  /* 0x0001e00501007387 */ /* 0x0101e80000100800 */
[----:B------:R1:W-:Y:S04]  /*1500*/  STL [R1+0x234], R4 ;  /* 0x0002340401007387 */ /* 0x0003e80000100800 */
[----:B0-----:R0:W2:Y:S04]  /*1510*/  LDG.E.U8 R5, desc[UR8][R2.64] ;  /* 0x0000000802057981 */ /* 0x0010a8000c1e1100 */
[----:B-1----:R1:W3:Y:S01]  /*1520*/  LDG.E.U8 R4, desc[UR8][R12.64] ;  /* 0x000000080c047981 */ /* 0x0022e2000c1e1100 */
[----:B0-----:R-:W-:-:S04]  /*1530*/  IADD3 R2, P1, PT, R0, R9, RZ ;  /* 0x0000000900027210 */ /* 0x001fc80007f3e0ff */
[----:B------:R-:W-:Y:S02]  /*1540*/  LEA.HI.X.SX32 R3, R0, R11, 0x1, P1 ;  /* 0x0000000b00037211 */ /* 0x000fe400008f0eff */
[C---:B-1----:R-:W-:Y:S01]  /*1550*/  IADD3 R12, P1, PT, R8.reuse, R9, RZ ;  /* 0x00000009080c7210 */ /* 0x042fe20007f3e0ff */
[----:B------:R-:W-:Y:S03]  /*1560*/  STL [R1+0x28a4], R65 ;  /* 0x0028a44101007387 */ /* 0x000fe60000100800 */
[----:B------:R-:W-:Y:S01]  /*1570*/  LEA.HI.X.SX32 R13, R8, R11, 0x1, P1 ;  /* 0x0000000b080d7211 */ /* 0x000fe200008f0eff */
[----:B------:R0:W-:Y:S04]  /*1580*/  STL [R1+0x118], R17 ;  /* 0x0001181101007387 */ /* 0x0001e80000100800 */
[----:B------:R1:W-:Y:S04]  /*1590*/  STL [R1+0x1dc], R16 ;  /* 0x0001dc1001007387 */ /* 0x0003e80000100800 */
[----:B------:R-:W4:Y:S04]  /*15a0*/  LDG.E.U8 R20, desc[UR8][R12.64] ;  /* 0x000000080c147981 */ /* 0x000f28000c1e1100 */
[----:B0-----:R0:W4:Y:S04]  /*15b0*/  LDG.E.U8 R17, desc[UR8][R6.64] ;  /* 0x0000000806117981 */ /* 0x001128000c1e1100 */
[----:B-1----:R1:W4:Y:S01]  /*15c0*/  LDG.E.U8 R16, desc[UR8][R2.64] ;  /* 0x0000000802107981 */ /* 0x002322000c1e1100 */
[----:B------:R-:W-:-:S04]  /*15d0*/  IMAD R0, R29, 0x2, R8 ;  /* 0x000000021d007824 */ /* 0x000fc800078e0208 */
[----:B------:R-:W-:Y:S01]  /*15e0*/  IMAD R10, R29, 0x4, R0 ;  /* 0x000000041d0a7824 */ /* 0x000fe200078e0200 */
[----:B0-----:R-:W-:-:S04]  /*15f0*/  IADD3 R6, P2, PT, R0, R9, RZ ;  /* 0x0000000900067210 */ /* 0x001fc80007f5e0ff */
[----:B------:R-:W-:Y:S01]  /*1600*/  LEA.HI.X.SX32 R7, R0, R11, 0x1, P2 ;  /* 0x0000000b00077211 */ /* 0x000fe200010f0eff */
[C---:B------:R-:W-:Y:S01]  /*1610*/  IMAD R0, R29.reuse, 0x2, R10 ;  /* 0x000000021d007824 */ /* 0x040fe200078e020a */
[C---:B-1----:R-:W-:Y:S01]  /*1620*/  IADD3 R2, P1, PT, R10.reuse, R9, RZ ;  /* 0x000000090a027210 */ /* 0x042fe20007f3e0ff */
[----:B------:R0:W-:Y:S02]  /*1630*/  STL [R1+0x230], R19 ;  /* 0x0002301301007387 */ /* 0x0001e40000100800 */
[C---:B------:R-:W-:Y:S01]  /*1640*/  IMAD R8, R29.reuse, 0x2, R0 ;  /* 0x000000021d087824 */ /* 0x040fe200078e0200 */
[----:B------:R-:W-:Y:S01]  /*1650*/  LEA.HI.X.SX32 R3, R10, R11, 0x1, P1 ;  /* 0x0000000b0a037211 */ /* 0x000fe200008f0eff */
[----:B------:R-:W-:Y:S04]  /*1660*/  STL [R1+0x110], R15 ;  /* 0x0001100f01007387 */ /* 0x000fe80000100800 */
[----:B------:R1:W-:Y:S04]  /*1670*/  STL [R1+0x1d4], R14 ;  /* 0x0001d40e01007387 */ /* 0x0003e80000100800 */
[----:B0-----:R0:W4:Y:S01]  /*1680*/  LDG.E.U8 R19, desc[UR8][R6.64] ;  /* 0x0000000806137981 */ /* 0x001122000c1e1100 */
[----:B-1----:R-:W-:Y:S01]  /*1690*/  IADD3 R14, P1, PT, R0, R9, RZ ;  /* 0x00000009000e7210 */ /* 0x002fe20007f3e0ff */
[----:B0-----:R-:W-:-:S03]  /*16a0*/  IMAD R7, R29, 0x2, R8 ;  /* 0x000000021d077824 */ /* 0x001fc600078e0208 */
[----:B------:R-:W-:Y:S01]  /*16b0*/  LEA.HI.X.SX32 R15, R0, R11, 0x1, P1 ;  /* 0x0000000b000f7211 */ /* 0x000fe200008f0eff */
[C---:B------:R-:W-:Y:S01]  /*16c0*/  IMAD R10, R29.reuse, 0x2, R7 ;  /* 0x000000021d0a7824 */ /* 0x040fe200078e0207 */
[----:B------:R0:W-:Y:S04]  /*16d0*/  STL [R1+0x28a8], R7 ;  /* 0x0028a80701007387 */ /* 0x0001e80000100800 */
[----:B------:R1:W-:Y:S01]  /*16e0*/  STL [R1+0x22c], R18 ;  /* 0x00022c1201007387 */ /* 0x0003e20000100800 */
[C---:B------:R-:W-:Y:S01]  /*16f0*/  IADD3 R12, P2, PT, R8.reuse, R9, RZ ;  /* 0x00000009080c7210 */ /* 0x040fe20007f5e0ff */
[C---:B------:R-:W-:Y:S02]  /*1700*/  IMAD R0, R29.reuse, 0x2, R10 ;  /* 0x000000021d007824 */ /* 0x040fe400078e020a */
[----:B0-----:R-:W4:Y:S04]  /*1710*/  LDG.E.U8 R7, desc[UR8][R14.64] ;  /* 0x000000080e077981 */ /* 0x001f28000c1e1100 */
[----:B-1----:R0:W4:Y:S01]  /*1720*/  LDG.E.U8 R18, desc[UR8][R2.64] ;  /* 0x0000000802127981 */ /* 0x002122000c1e1100 */
[----:B------:R-:W-:Y:S01]  /*1730*/  LEA.HI.X.SX32 R13, R8, R11, 0x1, P2 ;  /* 0x0000000b080d7211 */ /* 0x000fe200010f0eff */
[----:B------:R-:W-:Y:S01]  /*1740*/  IMAD R6, R29, 0x2, R0 ;  /* 0x000000021d067824 */ /* 0x000fe200078e0200 */
[----:B0-----:R-:W-:-:S04]  /*1750*/  IADD3 R2, P1, PT, R10, R9, RZ ;  /* 0x000000090a027210 */ /* 0x001fc80007f3e0ff */
[----:B------:R-:W-:Y:S02]  /*1760*/  LEA.HI.X.SX32 R3, R10, R11, 0x1, P1 ;  /* 0x0000000b0a037211 */ /* 0x000fe400008f0eff */
[----:B------:R-:W-:-:S04]  /*1770*/  IADD3 R14, P1, PT, R0, R9, RZ ;  /* 0x00000009000e7210 */ /* 0x000fc80007f3e0ff */
[----:B------:R-:W-:Y:S01]  /*1780*/  LEA.HI.X.SX32 R15, R0, R11, 0x1, P1 ;  /* 0x0000000b000f7211 */ /* 0x000fe200008f0eff */
[----:B------:R-:W-:-:S04]  /*1790*/  IMAD R0, R29, 0x4, R6 ;  /* 0x000000041d007824 */ /* 0x000fc800078e0206 */
[----:B------:R-:W4:Y:S04]  /*17a0*/  LDG.E.U8 R21, desc[UR8][R14.64] ;  /* 0x000000080e157981 */ /* 0x000f28000c1e1100 */
[----:B--2---:R0:W-:Y:S04]  /*17b0*/  STL [R1+0x108], R5 ;  /* 0x0001080501007387 */ /* 0x0041e80000100800 */
[----:B---3--:R1:W-:Y:S04]  /*17c0*/  STL [R1+0x1d0], R4 ;  /* 0x0001d00401007387 */ /* 0x0083e80000100800 */
[----:B0-----:R0:W2:Y:S04]  /*17d0*/  LDG.E.U8 R5, desc[UR8][R12.64] ;  /* 0x000000080c057981 */ /* 0x0010a8000c1e1100 */
[----:B-1----:R1:W3:Y:S01]  /*17e0*/  LDG.E.U8 R4, desc[UR8][R2.64] ;  /* 0x0000000802047981 */ /* 0x0022e2000c1e1100 */
[----:B0-----:R-:W-:-:S04]  /*17f0*/  IADD3 R12, P1, PT, R6, R9, RZ ;  /* 0x00000009060c7210 */ /* 0x001fc80007f3e0ff */
[----:B------:R-:W-:Y:S02]  /*1800*/  LEA.HI.X.SX32 R13, R6, R11, 0x1, P1 ;  /* 0x0000000b060d7211 */ /* 0x000fe400008f0eff */
[----:B-1----:R-:W-:-:S03]  /*1810*/  IADD3 R2, P2, PT, R0, R9, RZ ;  /* 0x0000000900027210 */ /* 0x002fc60007f5e0ff */
[----:B------:R0:W3:Y:S01]  /*1820*/  LDG.E.U8 R15, desc[UR8][R12.64] ;  /* 0x000000080c0f7981 */ /* 0x0000e2000c1e1100 */
[----:B------:R-:W-:-:S03]  /*1830*/  LEA.HI.X.SX32 R3, R0, R11, 0x1, P2 ;  /* 0x0000000b00037211 */ /* 0x000fc600010f0eff */
[----:B----4-:R-:W-:Y:S04]  /*1840*/  STL [R1+0x228], R17 ;  /* 0x0002281101007387 */ /* 0x010fe80000100800 */
[----:B------:R-:W-:Y:S04]  /*1850*/  STL [R1+0xfc], R16 ;  /* 0x0000fc1001007387 */ /* 0x000fe80000100800 */
[----:B------:R1:W-:Y:S04]  /*1860*/  STL [R1+0x1cc], R20 ;  /* 0x0001cc1401007387 */ /* 0x0003e80000100800 */
[----:B-1----:R1:W4:Y:S01]  /*1870*/  LDG.E.U8 R20, desc[UR8][R2.64] ;  /* 0x0000000802147981 */ /* 0x002322000c1e1100 */
[----:B------:R-:W-:-:S04]  /*1880*/  IMAD R8, R29, 0x2, R0 ;  /* 0x000000021d087824 */ /* 0x000fc800078e0200 */
[----:B------:R-:W-:Y:S01]  /*1890*/  IMAD R6, R29, 0x2, R8 ;  /* 0x000000021d067824 */ /* 0x000fe200078e0208 */
[----:B------:R-:W-:-:S03]  /*18a0*/  IADD3 R16, P1, PT, R8, R9, RZ ;  /* 0x0000000908107210 */ /* 0x000fc60007f3e0ff */
[C---:B------:R-:W-:Y:S01]  /*18b0*/  IMAD R14, R29.reuse, 0x2, R6 ;  /* 0x000000021d0e7824 */ /* 0x040fe200078e0206 */
[----:B------:R-:W-:Y:S02]  /*18c0*/  LEA.HI.X.SX32 R17, R8, R11, 0x1, P1 ;  /* 0x0000000b08117211 */ /* 0x000fe400008f0eff */
[----:B0-----:R-:W-:Y:S01]  /*18d0*/  IADD3 R12, P1, PT, R6, R9, RZ ;  /* 0x00000009060c7210 */ /* 0x001fe20007f3e0ff */
[----:B------:R-:W-:-:S03]  /*18e0*/  IMAD R0, R29, 0x2, R14 ;  /* 0x000000021d007824 */ /* 0x000fc600078e020e */
[----:B------:R-:W-:Y:S01]  /*18f0*/  LEA.HI.X.SX32 R13, R6, R11, 0x1, P1 ;  /* 0x0000000b060d7211 */ /* 0x000fe200008f0eff */
[C---:B------:R-:W-:Y:S01]  /*1900*/  IMAD R6, R29.reuse, 0x2, R0 ;  /* 0x000000021d067824 */ /* 0x040fe200078e0200 */
[C---:B-1----:R-:W-:Y:S01]  /*1910*/  IADD3 R2, P1, PT, R0.reuse, R9, RZ ;  /* 0x0000000900027210 */ /* 0x042fe20007f3e0ff */
[----:B------:R0:W-:Y:S03]  /*1920*/  STL [R1+0x224], R19 ;  /* 0x0002241301007387 */ /* 0x0001e60000100800 */
[----:B------:R-:W-:Y:S01]  /*1930*/  LEA.HI.X.SX32 R3, R0, R11, 0x1, P1 ;  /* 0x0000000b00037211 */ /* 0x000fe200008f0eff */
[C---:B------:R-:W-:Y:S01]  /*1940*/  IMAD R0, R29.reuse, 0x2, R6 ;  /* 0x000000021d007824 */ /* 0x040fe200078e0206 */
[----:B------:R-:W-:Y:S03]  /*1950*/  STL [R1+0x28ac], R14 ;  /* 0x0028ac0e01007387 */ /* 0x000fe60000100800 */
[----:B------:R-:W-:Y:S01]  /*1960*/  IMAD R8, R29, 0x4, R0 ;  /* 0x000000041d087824 */ /* 0x000fe200078e0200 */
[----:B0-----:R0:W4:Y:S04]  /*1970*/  LDG.E.U8 R19, desc[UR8][R16.64] ;  /* 0x0000000810137981 */ /* 0x001128000c1e1100 */
[----:B------:R1:W-:Y:S01]  /*1980*/  STL [R1+0xf4], R18 ;  /* 0x0000f41201007387 */ /* 0x0003e20000100800 */
[----:B0-----:R-:W-:-:S03]  /*1990*/  IADD3 R16, P1, PT, R6, R9, RZ ;  /* 0x0000000906107210 */ /* 0x001fc60007f3e0ff */
[----:B------:R0:W-:Y:S04]  /*19a0*/  STL [R1+0x1c8], R7 ;  /* 0x0001c80701007387 */ /* 0x0001e80000100800 */
[----:B-1----:R1:W4:Y:S04]  /*19b0*/  LDG.E.U8 R18, desc[UR8][R12.64] ;  /* 0x000000080c127981 */ /* 0x002328000c1e1100 */
[----:B0-----:R0:W4:Y:S01]  /*19c0*/  LDG.E.U8 R7, desc[UR8][R2.64] ;  /* 0x0000000802077981 */ /* 0x001122000c1e1100 */
[----:B-1----:R-:W-:-:S04]  /*19d0*/  IADD3 R12, P2, PT, R0, R9, RZ ;  /* 0x00000009000c7210 */ /* 0x002fc80007f5e0ff */
[-C--:B------:R-:W-:Y:S01]  /*19e0*/  LEA.HI.X.SX32 R13, R0, R11.reuse, 0x1, P2 ;  /* 0x0000000b000d7211 */ /* 0x080fe200010f0eff */
[----:B------:R-:W-:Y:S01]  /*19f0*/  IMAD R0, R29, 0x2, R8 ;  /* 0x000000021d007824 */ /* 0x000fe200078e0208 */
[----:B------:R-:W-:-:S03]  /*1a00*/  LEA.HI.X.SX32 R17, R6, R11, 0x1, P1 ;  /* 0x0000000b06117211 */ /* 0x000fc600008f0eff */
[----:B------:R-:W-:Y:S01]  /*1a10*/  IMAD R10, R29, 0x2, R0 ;  /* 0x000000021d0a7824 */ /* 0x000fe200078e0200 */
[----:B0-----:R-:W-:-:S03]  /*1a20*/  IADD3 R2, P1, PT, R8, R9, RZ ;  /* 0x0000000908027210 */ /* 0x001fc60007f3e0ff */
[----:B------:R-:W-:Y:S01]  /*1a30*/  IMAD R6, R29, 0x2, R10 ;  /* 0x000000021d067824 */ /* 0x000fe200078e020a */
[----:B------:R-:W-:-:S03]  /*1a40*/  LEA.HI.X.SX32 R3, R8, R11, 0x1, P1 ;  /* 0x0000000b08037211 */ /* 0x000fc600008f0eff */
[----:B------:R-:W-:Y:S01]  /*1a50*/  IMAD R8, R29, 0x2, R6 ;  /* 0x000000021d087824 */ /* 0x000fe200078e0206 */
[----:B--2---:R0:W-:Y:S04]  /*1a60*/  STL [R1+0x220], R5 ;  /* 0x0002200501007387 */ /* 0x0041e80000100800 */
[----:B---3--:R1:W-:Y:S04]  /*1a70*/  STL [R1+0xe4], R4 ;  /* 0x0000e40401007387 */ /* 0x0083e80000100800 */
[----:B0-----:R0:W2:Y:S04]  /*1a80*/  LDG.E.U8 R5, desc[UR8][R16.64] ;  /* 0x0000000810057981 */ /* 0x0010a8000c1e1100 */
[----:B-1----:R1:W3:Y:S04]  /*1a90*/  LDG.E.U8 R4, desc[UR8][R12.64] ;  /* 0x000000080c047981 */ /* 0x0022e8000c1e1100 */
[----:B------:R-:W-:Y:S01]  /*1aa0*/  STL [R1+0x1c0], R21 ;  /* 0x0001c01501007387 */ /* 0x000fe20000100800 */
[----:B0-----:R-:W-:-:S03]  /*1ab0*/  IADD3 R16, P1, PT, R0, R9, RZ ;  /* 0x0000000900107210 */ /* 0x001fc60007f3e0ff */
[----:B------:R-:W-:Y:S01]  /*1ac0*/  STL [R1+0x28b0], R6 ;  /* 0x0028b00601007387 */ /* 0x000fe20000100800 */
[----:B-1----:R-:W-:-:S03]  /*1ad0*/  IADD3 R12, P2, PT, R10, R9, RZ ;  /* 0x000000090a0c7210 */ /* 0x002fc60007f5e0ff */
[----:B------:R0:W-:Y:S01]  /*1ae0*/  STL [R1+0x21c], R15 ;  /* 0x00021c0f01007387 */ /* 0x0001e20000100800 */
[-C--:B------:R-:W-:Y:S02]  /*1af0*/  LEA.HI.X.SX32 R17, R0, R11.reuse, 0x1, P1 ;  /* 0x0000000b00117211 */ /* 0x080fe400008f0eff */
[----:B------:R-:W-:-:S03]  /*1b00*/  LEA.HI.X.SX32 R13, R10, R11, 0x1, P2 ;  /* 0x0000000b0a0d7211 */ /* 0x000fc600010f0eff */
[----:B------:R-:W3:Y:S04]  /*1b10*/  LDG.E.U8 R14, desc[UR8][R16.64] ;  /* 0x00000008100e7981 */ /* 0x000ee8000c1e1100 */
[----:B0-----:R0:W3:Y:S02]  /*1b20*/  LDG.E.U8 R15, desc[UR8][R2.64] ;  /* 0x00000008020f7981 */ /* 0x0010e4000c1e1100 */
[C---:B0-----:R-:W-:Y:S02]  /*1b30*/  IADD3 R2, P1, PT, R8.reuse, R9, RZ ;  /* 0x0000000908027210 */ /* 0x041fe40007f3e0ff */
[----:B----4-:R0:W-:Y:S02]  /*1b40*/  STL [R1+0xe0], R20 ;  /* 0x0000e01401007387 */ /* 0x0101e40000100800 */
[----:B------:R-:W-:-:S05]  /*1b50*/  LEA.HI.X.SX32 R3, R8, R11, 0x1, P1 ;  /* 0x0000000b08037211 */ /* 0x000fca00008f0eff */
[----:B------:R-:W4:Y:S04]  /*1b60*/  LDG.E.U8 R6, desc[UR8][R2.64] ;  /* 0x0000000802067981 */ /* 0x000f28000c1e1100 */
[----:B0-----:R0:W4:Y:S01]  /*1b70*/  LDG.E.U8 R20, desc[UR8][R12.64] ;  /* 0x000000080c147981 */ /* 0x001122000c1e1100 */
[----:B------:R-:W-:-:S04]  /*1b80*/  IMAD R0, R29, 0x2, R8 ;  /* 0x000000021d007824 */ /* 0x000fc800078e0208 */
[----:B------:R-:W-:Y:S01]  /*1b90*/  IMAD R8, R29, 0x2, R0 ;  /* 0x000000021d087824 */ /* 0x000fe200078e0200 */
[----:B------:R-:W-:-:S04]  /*1ba0*/  IADD3 R16, P1, PT, R0, R9, RZ ;  /* 0x0000000900107210 */ /* 0x000fc80007f3e0ff */
[----:B------:R-:W-:Y:S01]  /*1bb0*/  LEA.HI.X.SX32 R17, R0, R11, 0x1, P1 ;  /* 0x0000000b00117211 */ /* 0x000fe200008f0eff */
[----:B------:R-:W-:Y:S01]  /*1bc0*/  IMAD R0, R29, 0x4, R8 ;  /* 0x000000041d007824 */ /* 0x000fe200078e0208 */
[----:B0-----:R-:W-:-:S04]  /*1bd0*/  IADD3 R12, P1, PT, R8, R9, RZ ;  /* 0x00000009080c7210 */ /* 0x001fc80007f3e0ff */
[----:B------:R-:W-:Y:S01]  /*1be0*/  IADD3 R2, P2, PT, R0, R9, RZ ;  /* 0x0000000900027210 */ /* 0x000fe20007f5e0ff */
[C---:B------:R-:W-:Y:S01]  /*1bf0*/  IMAD R10, R29.reuse, 0x2, R0 ;  /* 0x000000021d0a7824 */ /* 0x040fe200078e0200 */
[-C--:B------:R-:W-:Y:S01]  /*1c00*/  LEA.HI.X.SX32 R13, R8, R11.reuse, 0x1, P1 ;  /* 0x0000000b080d7211 */ /* 0x080fe200008f0eff */
[----:B------:R0:W-:Y:S01]  /*1c10*/  STL [R1+0x1bc], R19 ;  /* 0x0001bc1301007387 */ /* 0x0001e20000100800 */
[----:B------:R-:W-:Y:S01]  /*1c20*/  LEA.HI.X.SX32 R3, R0, R11, 0x1, P2 ;  /* 0x0000000b00037211 */ /* 0x000fe200010f0eff */
[C---:B------:R-:W-:Y:S02]  /*1c30*/  IMAD R8, R29.reuse, 0x2, R10 ;  /* 0x000000021d087824 */ /* 0x040fe400078e020a */
[----:B0-----:R0:W4:Y:S04]  /*1c40*/  LDG.E.U8 R19, desc[UR8][R16.64] ;  /* 0x0000000810137981 */ /* 0x001128000c1e1100 */
[----:B------:R1:W-:Y:S01]  /*1c50*/  STL [R1+0x218], R18 ;  /* 0x0002181201007387 */ /* 0x0003e20000100800 */
[----:B------:R-:W-:-:S03]  /*1c60*/  IMAD R26, R29, 0x2, R8 ;  /* 0x000000021d1a7824 */ /* 0x000fc600078e0208 */
[----:B------:R0:W-:Y:S04]  /*1c70*/  STL [R1+0xd4], R7 ;  /* 0x0000d40701007387 */ /* 0x0001e80000100800 */
[----:B-1----:R1:W4:Y:S01]  /*1c80*/  LDG.E.U8 R18, desc[UR8][R12.64] ;  /* 0x000000080c127981 */ /* 0x002322000c1e1100 */
[----:B0-----:R-:W-:-:S03]  /*1c90*/  IADD3 R16, P1, PT, R10, R9, RZ ;  /* 0x000000090a107210 */ /* 0x001fc60007f3e0ff */
[----:B------:R0:W4:Y:S01]  /*1ca0*/  LDG.E.U8 R7, desc[UR8][R2.64] ;  /* 0x0000000802077981 */ /* 0x000122000c1e1100 */
[----:B------:R-:W-:Y:S01]  /*1cb0*/  IMAD R0, R29, 0x2, R26 ;  /* 0x000000021d007824 */ /* 0x000fe200078e021a */
[----:B------:R-:W-:Y:S02]  /*1cc0*/  LEA.HI.X.SX32 R17, R10, R11, 0x1, P1 ;  /* 0x0000000b0a117211 */ /* 0x000fe400008f0eff */
[----:B-1----:R-:W-:-:S04]  /*1cd0*/  IADD3 R12, P1, PT, R8, R9, RZ ;  /* 0x00000009080c7210 */ /* 0x002fc80007f3e0ff */
[----:B------:R-:W-:Y:S02]  /*1ce0*/  LEA.HI.X.SX32 R13, R8, R11, 0x1, P1 ;  /* 0x0000000b080d7211 */ /* 0x000fe400008f0eff */
[----:B0-----:R-:W-:-:S04]  /*1cf0*/  IADD3 R2, P1, PT, R0, R9, RZ ;  /* 0x0000000900027210 */ /* 0x001fc80007f3e0ff */
[----:B------:R-:W-:Y:S01]  /*1d00*/  LEA.HI.X.SX32 R3, R0, R11, 0x1, P1 ;  /* 0x0000000b00037211 */ /* 0x000fe200008f0eff */
[----:B--2---:R0:W-:Y:S04]  /*1d10*/  STL [R1+0x1b8], R5 ;  /* 0x0001b80501007387 */ /* 0x0041e80000100800 */
[----:B---3--:R1:W-:Y:S01]  /*1d20*/  STL [R1+0x210], R4 ;  /* 0x0002100401007387 */ /* 0x0083e20000100800 */
[----:B0-----:R-:W-:-:S03]  /*1d30*/  IMAD R5, R29, 0x2, R0 ;  /* 0x000000021d057824 */ /* 0x001fc600078e0200 */
[----:B------:R-:W-:Y:S01]  /*1d40*/  STL [R1+0x28b4], R26 ;  /* 0x0028b41a01007387 */ /* 0x000fe20000100800 */
[----:B------:R-:W-:-:S03]  /*1d50*/  IMAD R8, R29, 0x2, R5 ;  /* 0x000000021d087824 */ /* 0x000fc600078e0205 */
[----:B-1----:R0:W2:Y:S02]  /*1d60*/  LDG.E.U8 R4, desc[UR8][R16.64] ;  /* 0x0000000810047981 */ /* 0x0020a4000c1e1100 */
[C---:B0-----:R-:W-:Y:S02]  /*1d70*/  IADD3 R16, P1, PT, R5.reuse, R9, RZ ;  /* 0x0000000905107210 */ /* 0x041fe40007f3e0ff */
[----:B------:R0:W-:Y:S02]  /*1d80*/  STL [R1+0xd0], R15 ;  /* 0x0000d00f01007387 */ /* 0x0001e40000100800 */
[----:B------:R-:W-:Y:S02]  /*1d90*/  LEA.HI.X.SX32 R17, R5, R11, 0x1, P1 ;  /* 0x0000000b05117211 */ /* 0x000fe400008f0eff */
[----:B------:R1:W-:Y:S04]  /*1da0*/  STL [R1+0x1b0], R14 ;  /* 0x0001b00e01007387 */ /* 0x0003e80000100800 */
[----:B------:R-:W3:Y:S04]  /*1db0*/  LDG.E.U8 R10, desc[UR8][R16.64] ;  /* 0x00000008100a7981 */ /* 0x000ee8000c1e1100 */
[----:B0-----:R0:W3:Y:S04]  /*1dc0*/  LDG.E.U8 R15, desc[UR8][R12.64] ;  /* 0x000000080c0f7981 */ /* 0x0010e8000c1e1100 */
[----:B-1----:R1:W3:Y:S01]  /*1dd0*/  LDG.E.U8 R14, desc[UR8][R2.64] ;  /* 0x00000008020e7981 */ /* 0x0022e2000c1e1100 */
[----:B0-----:R-:W-:-:S03]  /*1de0*/  IADD3 R12, P2, PT, R8, R9, RZ ;  /* 0x00000009080c7210 */ /* 0x001fc60007f5e0ff */
[----:B----4-:R-:W-:Y:S01]  /*1df0*/  STL [R1+0x1fc], R20 ;  /* 0x0001fc1401007387 */ /* 0x010fe20000100800 */
[----:B------:R-:W-:-:S03]  /*1e00*/  LEA.HI.X.SX32 R13, R8, R11, 0x1, P2 ;  /* 0x0000000b080d7211 */ /* 0x000fc600010f0eff */
[----:B------:R0:W-:Y:S04]  /*1e10*/  STL [R1+0xc4], R6 ;  /* 0x0000c40601007387 */ /* 0x0001e80000100800 */
[----:B0-----:R0:W4:Y:S01]  /*1e20*/  LDG.E.U8 R6, desc[UR8][R12.64] ;  /* 0x000000080c067981 */ /* 0x001122000c1e1100 */
[----:B------:R-:W-:-:S04]  /*1e30*/  IMAD R0, R29, 0x4, R8 ;  /* 0x000000041d007824 */ /* 0x000fc800078e0208 */
[----:B------:R-:W-:Y:S01]  /*1e40*/  IMAD R5, R29, 0x2, R0 ;  /* 0x000000021d057824 */ /* 0x000fe200078e0200 */
[----:B-1----:R-:W-:-:S03]  /*1e50*/  IADD3 R2, P1, PT, R0, R9, RZ ;  /* 0x0000000900027210 */ /* 0x002fc60007f3e0ff */
[----:B------:R-:W-:Y:S01]  /*1e60*/  IMAD R8, R29, 0x2, R5 ;  /* 0x000000021d087824 */ /* 0x000fe200078e0205 */
[----:B------:R-:W-:Y:S02]  /*1e70*/  LEA.HI.X.SX32 R3, R0, R11, 0x1, P1 ;  /* 0x0000000b00037211 */ /* 0x000fe400008f0eff */
[-C--:B------:R-:W-:Y:S01]  /*1e80*/  IADD3 R16, P1, PT, R5, R9.reuse, RZ ;  /* 0x0000000905107210 */ /* 0x080fe20007f3e0ff */
[----:B------:R-:W-:Y:S01]  /*1e90*/  IMAD R25, R29, 0x2, R8 ;  /* 0x000000021d197824 */ /* 0x000fe200078e0208 */
[C---:B0-----:R-:W-:Y:S01]  /*1ea0*/  IADD3 R12, P2, PT, R8.reuse, R9, RZ ;  /* 0x00000009080c7210 */ /* 0x041fe20007f5e0ff */
[----:B------:R0:W-:Y:S01]  /*1eb0*/  STL [R1+0x1a8], R19 ;  /* 0x0001a81301007387 */ /* 0x0001e20000100800 */
[-C--:B------:R-:W-:Y:S01]  /*1ec0*/  LEA.HI.X.SX32 R17, R5, R11.reuse, 0x1, P1 ;  /* 0x0000000b05117211 */ /* 0x080fe200008f0eff */
[C---:B------:R-:W-:Y:S01]  /*1ed0*/  IMAD R0, R29.reuse, 0x2, R25 ;  /* 0x000000021d007824 */ /* 0x040fe200078e0219 */
[----:B------:R-:W-:Y:S01]  /*1ee0*/  LEA.HI.X.SX32 R13, R8, R11, 0x1, P2 ;  /* 0x0000000b080d7211 */ /* 0x000fe200010f0eff */
[----:B------:R-:W-:Y:S02]  /*1ef0*/  STL [R1+0x28b8], R25 ;  /* 0x0028b81901007387 */ /* 0x000fe40000100800 */
[----:B------:R-:W-:-:S02]  /*1f00*/  IMAD R5, R29, 0x2, R0 ;  /* 0x000000021d057824 */ /* 0x000fc400078e0200 */
[----:B0-----:R-:W4:Y:S04]  /*1f10*/  LDG.E.U8 R19, desc[UR8][R16.64] ;  /* 0x0000000810137981 */ /* 0x001f28000c1e1100 */
[----:B------:R0:W-:Y:S04]  /*1f20*/  STL [R1+0x1ec], R18 ;  /* 0x0001ec1201007387 */ /* 0x0001e80000100800 */
[----:B------:R1:W-:Y:S04]  /*1f30*/  STL [R1+0xbc], R7 ;  /* 0x0000bc0701007387 */ /* 0x0003e80000100800 */
[----:B0-----:R0:W4:Y:S04]  /*1f40*/  LDG.E.U8 R18, desc[UR8][R2.64] ;  /* 0x0000000802127981 */ /* 0x001128000c1e1100 */
[----:B-1----:R1:W4:Y:S01]  /*1f50*/  LDG.E.U8 R7, desc[UR8][R12.64] ;  /* 0x000000080c077981 */ /* 0x002322000c1e1100 */
[----:B0-----:R-:W-:-:S04]  /*1f60*/  IADD3 R2, P1, PT, R0, R9, RZ ;  /* 0x0000000900027210 */ /* 0x001fc80007f3e0ff */
[----:B------:R-:W-:Y:S01]  /*1f70*/  LEA.HI.X.SX32 R3, R0, R11, 0x1, P1 ;  /* 0x0000000b00037211 */ /* 0x000fe200008f0eff */
[----:B------:R-:W-:Y:S01]  /*1f80*/  IMAD R0, R29, 0x2, R5 ;  /* 0x000000021d007824 */ /* 0x000fe200078e0205 */
[----:B------:R-:W-:-:S03]  /*1f90*/  IADD3 R16, P1, PT, R5, R9, RZ ;  /* 0x0000000905107210 */ /* 0x000fc60007f3e0ff */
[----:B------:R-:W-:Y:S01]  /*1fa0*/  IMAD R8, R29, 0x4, R0 ;  /* 0x000000041d087824 */ /* 0x000fe200078e0200 */
[----:B------:R-:W-:Y:S02]  /*1fb0*/  LEA.HI.X.SX32 R17, R5, R11, 0x1, P1 ;  /* 0x0000000b05117211 */ /* 0x000fe400008f0eff */
[----:B-1----:R-:W-:Y:S01]  /*1fc0*/  IADD3 R12, P1, PT, R0, R9, RZ ;  /* 0x00000009000c7210 */ /* 0x002fe20007f3e0ff */
[----:B------:R-:W-:-:S03]  /*1fd0*/  IMAD R5, R29, 0x2, R8 ;  /* 0x000000021d057824 */ /* 0x000fc600078e0208 */
[----:B------:R-:W-:Y:S01]  /*1fe0*/  LEA.HI.X.SX32 R13, R0, R11, 0x1, P1 ;  /* 0x0000000b000d7211 */ /* 0x000fe200008f0eff */
[----:B--2---:R0:W-:Y:S04]  /*1ff0*/  STL [R1+0x1a4], R4 ;  /* 0x0001a40401007387 */ /* 0x0041e80000100800 */
[----:B0-----:R0:W2:Y:S02]  /*2000*/  LDG.E.U8 R4, desc[UR8][R2.64] ;  /* 0x0000000802047981 */ /* 0x0010a4000c1e1100 */
[C---:B0-----:R-:W-:Y:S02]  /*2010*/  IADD3 R2, P2, PT, R8.reuse, R9, RZ ;  /* 0x0000000908027210 */ /* 0x041fe40007f5e0ff */
[----:B---3--:R0:W-:Y:S02]  /*2020*/  STL [R1+0x1e4], R15 ;  /* 0x0001e40f01007387 */ /* 0x0081e40000100800 */
[----:B------:R-:W-:-:S02]  /*2030*/  LEA.HI.X.SX32 R3, R8, R11, 0x1, P2 ;  /* 0x0000000b08037211 */ /* 0x000fc400010f0eff */
[----:B------:R1:W-:Y:S04]  /*2040*/  STL [R1+0xb8], R14 ;  /* 0x0000b80e01007387 */ /* 0x0003e80000100800 */
[----:B0-----:R0:W3:Y:S04]  /*2050*/  LDG.E.U8 R15, desc[UR8][R16.64] ;  /* 0x00000008100f7981 */ /* 0x0010e8000c1e1100 */
[----:B-1----:R1:W3:Y:S01]  /*2060*/  LDG.E.U8 R14, desc[UR8][R12.64] ;  /* 0x000000080c0e7981 */ /* 0x0022e2000c1e1100 */
[----:B0-----:R-:W-:-:S03]  /*2070*/  IADD3 R16, P1, PT, R5, R9, RZ ;  /* 0x0000000905107210 */ /* 0x001fc60007f3e0ff */
[----:B------:R0:W-:Y:S01]  /*2080*/  STL [R1+0x19c], R10 ;  /* 0x00019c0a01007387 */ /* 0x0001e20000100800 */
[----:B------:R-:W-:-:S03]  /*2090*/  LEA.HI.X.SX32 R17, R5, R11, 0x1, P1 ;  /* 0x0000000b05117211 */ /* 0x000fc600008f0eff */
[----:B----4-:R4:W-:Y:S04]  /*20a0*/  STL [R1+0x1d8], R6 ;  /* 0x0001d80601007387 */ /* 0x0109e80000100800 */
[----:B0-----:R0:W3:Y:S04]  /*20b0*/  LDG.E.U8 R10, desc[UR8][R2.64] ;  /* 0x00000008020a7981 */ /* 0x0010e8000c1e1100 */
[----:B----4-:R4:W3:Y:S01]  /*20c0*/  LDG.E.U8 R6, desc[UR8][R16.64] ;  /* 0x0000000810067981 */ /* 0x0108e2000c1e1100 */
[----:B------:R-:W-:-:S04]  /*20d0*/  IMAD R0, R29, 0x2, R5 ;  /* 0x000000021d007824 */ /* 0x000fc800078e0205 */
[----:B------:R-:W-:Y:S01]  /*20e0*/  IMAD R24, R29, 0x2, R0 ;  /* 0x000000021d187824 */ /* 0x000fe200078e0200 */
[----:B-1----:R-:W-:-:S03]  /*20f0*/  IADD3 R12, P1, PT, R0, R9, RZ ;  /* 0x00000009000c7210 */ /* 0x002fc60007f3e0ff */
[----:B------:R-:W-:Y:S01]  /*2100*/  IMAD R5, R29, 0x2, R24 ;  /* 0x000000021d057824 */ /* 0x000fe200078e0218 */
[----:B------:R-:W-:-:S03]  /*2110*/  LEA.HI.X.SX32 R13, R0, R11, 0x1, P1 ;  /* 0x0000000b000d7211 */ /* 0x000fc600008f0eff */
[----:B------:R-:W-:Y:S01]  /*2120*/  IMAD R0, R29, 0x2, R5 ;  /* 0x000000021d007824 */ /* 0x000fe200078e0205 */
[----:B0-----:R-:W-:-:S04]  /*2130*/  IADD3 R2, P1, PT, R5, R9, RZ ;  /* 0x0000000905027210 */ /* 0x001fc80007f3e0ff */
[----:B------:R-:W-:Y:S02]  /*2140*/  LEA.HI.X.SX32 R3, R5, R11, 0x1, P1 ;  /* 0x0000000b05037211 */ /* 0x000fe400008f0eff */
[C---:B----4-:R-:W-:Y:S01]  /*2150*/  IADD3 R16, P1, PT, R0.reuse, R9, RZ ;  /* 0x0000000900107210 */ /* 0x050fe20007f3e0ff */
[C---:B------:R-:W-:Y:S01]  /*2160*/  IMAD R8, R29.reuse, 0x2, R0 ;  /* 0x000000021d087824 */ /* 0x040fe200078e0200 */
[----:B------:R-:W-:Y:S02]  /*2170*/  STL [R1+0x28bc], R24 ;  /* 0x0028bc1801007387 */ /* 0x000fe40000100800 */
[----:B------:R-:W-:Y:S01]  /*2180*/  LEA.HI.X.SX32 R17, R0, R11, 0x1, P1 ;  /* 0x0000000b00117211 */ /* 0x000fe200008f0eff */
[C---:B------:R-:W-:Y:S01]  /*2190*/  IMAD R5, R29.reuse, 0x4, R8 ;  /* 0x000000041d057824 */ /* 0x040fe200078e0208 */
[----:B------:R0:W-:Y:S04]  /*21a0*/  STL [R1+0xb0], R18 ;  /* 0x0000b01201007387 */ /* 0x0001e80000100800 */
[----:B------:R1:W-:Y:S01]  /*21b0*/  STL [R1+0x198], R19 ;  /* 0x0001981301007387 */ /* 0x0003e20000100800 */
[----:B------:R-:W-:-:S03]  /*21c0*/  IMAD R0, R29, 0x2, R5 ;  /* 0x000000021d007824 */ /* 0x000fc600078e0205 */
[----:B------:R4:W-:Y:S04]  /*21d0*/  STL [R1+0x1c4], R7 ;  /* 0x0001c40701007387 */ /* 0x0009e80000100800 */
[----:B0-----:R0:W3:Y:S04]  /*21e0*/  LDG.E.U8 R18, desc[UR8][R12.64] ;  /* 0x000000080c127981 */ /* 0x0010e8000c1e1100 */
[----:B-1----:R1:W3:Y:S04]  /*21f0*/  LDG.E.U8 R19, desc[UR8][R2.64] ;  /* 0x0000000802137981 */ /* 0x0022e8000c1e1100 */
[----:B----4-:R4:W3:Y:S01]  /*2200*/  LDG.E.U8 R7, desc[UR8][R16.64] ;  /* 0x0000000810077981 */ /* 0x0108e2000c1e1100 */
[----:B0-----:R-:W-:-:S04]  /*2210*/  IADD3 R12, P2, PT, R8, R9, RZ ;  /* 0x00000009080c7210 */ /* 0x001fc80007f5e0ff */
[----:B------:R-:W-:Y:S01]  /*2220*/  LEA.HI.X.SX32 R13, R8, R11, 0x1, P2 ;  /* 0x0000000b080d7211 */ /* 0x000fe200010f0eff */
[----:B------:R-:W-:Y:S01]  /*2230*/  IMAD R8, R29, 0x2, R0 ;  /* 0x000000021d087824 */ /* 0x000fe200078e0200 */
[----:B-1----:R-:W-:-:S03]  /*2240*/  IADD3 R2, P1, PT, R5, R9, RZ ;  /* 0x0000000905027210 */ /* 0x002fc60007f3e0ff */
[----:B------:R-:W-:Y:S01]  /*2250*/  IMAD R23, R29, 0x2, R8 ;  /* 0x000000021d177824 */ /* 0x000fe200078e0208 */
[----:B------:R-:W-:Y:S02]  /*2260*/  LEA.HI.X.SX32 R3, R5, R11, 0x1, P1 ;  /* 0x0000000b05037211 */ /* 0x000fe400008f0eff */
[----:B----4-:R-:W-:Y:S01]  /*2270*/  IADD3 R16, P1, PT, R0, R9, RZ ;  /* 0x0000000900107210 */ /* 0x010fe20007f3e0ff */
[----:B------:R-:W-:-:S03]  /*2280*/  IMAD R5, R29, 0x2, R23 ;  /* 0x000000021d057824 */ /* 0x000fc600078e0217 */
[----:B------:R-:W-:Y:S01]  /*2290*/  LEA.HI.X.SX32 R17, R0, R11, 0x1, P1 ;  /* 0x0000000b00117211 */ /* 0x000fe200008f0eff */
[----:B--2---:R0:W-:Y:S04]  /*22a0*/  STL [R1+0xac], R4 ;  /* 0x0000ac0401007387 */ /* 0x0041e80000100800 */
[----:B0-----:R0:W2:Y:S02]  /*22b0*/  LDG.E.U8 R4, desc[UR8][R12.64] ;  /* 0x000000080c047981 */ /* 0x0010a4000c1e1100 */
[C---:B0-----:R-:W-:Y:S02]  /*22c0*/  IADD3 R12, P2, PT, R8.reuse, R9, RZ ;  /* 0x00000009080c7210 */ /* 0x041fe40007f5e0ff */
[----:B---3--:R0:W-:Y:S02]  /*22d0*/  STL [R1+0x194], R15 ;  /* 0x0001940f01007387 */ /* 0x0081e40000100800 */
[----:B------:R-:W-:-:S02]  /*22e0*/  LEA.HI.X.SX32 R13, R8, R11, 0x1, P2 ;  /* 0x0000000b080d7211 */ /* 0x000fc400010f0eff */
[----:B------:R-:W-:Y:S04]  /*22f0*/  STL [R1+0x28c0], R23 ;  /* 0x0028c01701007387 */ /* 0x000fe80000100800 */
[----:B0-----:R0:W3:Y:S04]  /*2300*/  LDG.E.U8 R15, desc[UR8][R2.64] ;  /* 0x00000008020f7981 */ /* 0x0010e8000c1e1100 */
[----:B------:R1:W-:Y:S01]  /*2310*/  STL [R1+0x1b4], R14 ;  /* 0x0001b40e01007387 */ /* 0x0003e20000100800 */
[----:B0-----:R-:W-:-:S03]  /*2320*/  IADD3 R2, P1, PT, R5, R9, RZ ;  /* 0x0000000905027210 */ /* 0x001fc60007f3e0ff */
[----:B------:R0:W-:Y:S01]  /*2330*/  STL [R1+0xa8], R10 ;  /* 0x0000a80a01007387 */ /* 0x0001e20000100800 */
[----:B------:R-:W-:-:S03]  /*2340*/  LEA.HI.X.SX32 R3, R5, R11, 0x1, P1 ;  /* 0x0000000b05037211 */ /* 0x000fc600008f0eff */
[----:B-1----:R1:W4:Y:S04]  /*2350*/  LDG.E.U8 R14, desc[UR8][R16.64] ;  /* 0x00000008100e7981 */ /* 0x002328000c1e1100 */
[----:B------:R1:W-:Y:S04]  /*2360*/  STL [R1+0x190], R6 ;  /* 0x0001900601007387 */ /* 0x0003e80000100800 */
[----:B0-----:R0:W4:Y:S04]  /*2370*/  LDG.E.U8 R10, desc[UR8][R12.64] ;  /* 0x000000080c0a7981 */ /* 0x001128000c1e1100 */
[----:B-1----:R1:W4:Y:S01]  /*2380*/  LDG.E.U8 R6, desc[UR8][R2.64] ;  /* 0x0000000802067981 */ /* 0x002322000c1e1100 */
[----:B------:R-:W-:-:S04]  /*2390*/  IMAD R0, R29, 0x2, R5 ;  /* 0x000000021d007824 */ /* 0x000fc800078e0205 */
[----:B------:R-:W-:Y:S01]  /*23a0*/  IMAD R5, R29, 0x2, R0 ;  /* 0x000000021d057824 */ /* 0x000fe200078e0200 */
[----:B------:R-:W-:-:S03]  /*23b0*/  IADD3 R16, P1, PT, R0, R9, RZ ;  /* 0x0000000900107210 */ /* 0x000fc60007f3e0ff */
[----:B------:R-:W-:Y:S01]  /*23c0*/  IMAD R8, R29, 0x4, R5 ;  /* 0x000000041d087824 */ /* 0x000fe200078e0205 */
[----:B------:R-:W-:Y:S02]  /*23d0*/  LEA.HI.X.SX32 R17, R0, R11, 0x1, P1 ;  /* 0x0000000b00117211 */ /* 0x000fe400008f0eff */
[----:B0-----:R-:W-:Y:S01]  /*23e0*/  IADD3 R12, P1, PT, R5, R9, RZ ;  /* 0x00000009050c7210 */ /* 0x001fe20007f3e0ff */
[----:B------:R-:W-:-:S03]  /*23f0*/  IMAD R0, R29, 0x2, R8 ;  /* 0x000000021d007824 */ /* 0x000fc600078e0208 */
[----:B------:R-:W-:Y:S01]  /*2400*/  LEA.HI.X.SX32 R13, R5, R11, 0x1, P1 ;  /* 0x0000000b050d7211 */ /* 0x000fe200008f0eff */
[----:B------:R-:W-:Y:S01]  /*2410*/  IMAD R5, R29, 0x2, R0 ;  /* 0x000000021d057824 */ /* 0x000fe200078e0200 */
[----:B-1----:R-:W-:-:S03]  /*2420*/  IADD3 R2, P2, PT, R8, R9, RZ ;  /* 0x0000000908027210 */ /* 0x002fc60007f5e0ff */
[----:B------:R-:W-:Y:S01]  /*2430*/  IMAD R22, R29, 0x2, R5 ;  /* 0x000000021d167824 */ /* 0x000fe200078e0205 */
[----:B------:R0:W-:Y:S04]  /*2440*/  STL [R1+0x1ac], R18 ;  /* 0x0001ac1201007387 */ /* 0x0001e80000100800 */
[----:B------:R-:W-:Y:S04]  /*2450*/  STL [R1+0x9c], R19 ;  /* 0x00009c1301007387 */ /* 0x000fe80000100800 */
[----:B------:R1:W-:Y:S04]  /*2460*/  STL [R1+0x188], R7 ;  /* 0x0001880701007387 */ /* 0x0003e80000100800 */
[----:B0-----:R0:W4:Y:S01]  /*2470*/  LDG.E.U8 R18, desc[UR8][R16.64] ;  /* 0x0000000810127981 */ /* 0x001122000c1e1100 */
[----:B------:R-:W-:-:S03]  /*2480*/  LEA.HI.X.SX32 R3, R8, R11, 0x1, P2 ;  /* 0x0000000b08037211 */ /* 0x000fc600010f0eff */
[----:B-1----:R1:W4:Y:S01]  /*2490*/  LDG.E.U8 R7, desc[UR8][R12.64] ;  /* 0x000000080c077981 */ /* 0x002322000c1e1100 */
[----:B0-----:R-:W-:-:S03]  /*24a0*/  IADD3 R16, P1, PT, R0, R9, RZ ;  /* 0x0000000900107210 */ /* 0x001fc60007f3e0ff */
[----:B------:R0:W4:Y:S01]  /*24b0*/  LDG.E.U8 R19, desc[UR8][R2.64] ;  /* 0x0000000802137981 */ /* 0x000122000c1e1100 */
[----:B------:R-:W-:Y:S01]  /*24c0*/  LEA.HI.X.SX32 R17, R0, R11, 0x1, P1 ;  /* 0x0000000b00117211 */ /* 0x000fe200008f0eff */
[----:B------:R-:W-:Y:S01]  /*24d0*/  IMAD R0, R29, 0x2, R22 ;  /* 0x000000021d007824 */ /* 0x000fe200078e0216 */
[----:B-1----:R-:W-:-:S04]  /*24e0*/  IADD3 R12, P1, PT, R5, R9, RZ ;  /* 0x00000009050c7210 */ /* 0x002fc80007f3e0ff */
[----:B------:R-:W-:Y:S01]  /*24f0*/  LEA.HI.X.SX32 R13, R5, R11, 0x1, P1 ;  /* 0x0000000b050d7211 */ /* 0x000fe200008f0eff */
[----:B------:R-:W-:Y:S01]  /*2500*/  IMAD R5, R29, 0x2, R0 ;  /* 0x000000021d057824 */ /* 0x000fe200078e0200 */
[----:B0-----:R-:W-:-:S03]  /*2510*/  IADD3 R2, P1, PT, R0, R9, RZ ;  /* 0x0000000900027210 */ /* 0x001fc60007f3e0ff */
[----:B------:R-:W-:Y:S01]  /*2520*/  IMAD R8, R29, 0x2, R5 ;  /* 0x000000021d087824 */ /* 0x000fe200078e0205 */
[----:B------:R-:W-:Y:S01]  /*2530*/  LEA.HI.X.SX32 R3, R0, R11, 0x1, P1 ;  /* 0x0000000b00037211 */ /* 0x000fe200008f0eff */
[----:B--2---:R0:W-:Y:S04]  /*2540*/  STL [R1+0x1a0], R4 ;  /* 0x0001a00401007387 */ /* 0x0041e80000100800 */
[----:B------:R-:W-:Y:S04]  /*2550*/  STL [R1+0x28c4], R22 ;  /* 0x0028c41601007387 */ /* 0x000fe80000100800 */
[----:B0-----:R0:W2:Y:S02]  /*2560*/  LDG.E.U8 R4, desc[UR8][R16.64] ;  /* 0x0000000810047981 */ /* 0x0010a4000c1e1100 */
[----:B0-----:R-:W-:-:S02]  /*2570*/  IADD3 R16, P1, PT, R5, R9, RZ ;  /* 0x0000000905107210 */ /* 0x001fc40007f3e0ff */
[----:B---3--:R0:W-:Y:S02]  /*2580*/  STL [R1+0x98], R15 ;  /* 0x0000980f01007387 */ /* 0x0081e40000100800 */
[----:B------:R-:W-:Y:S02]  /*2590*/  LEA.HI.X.SX32 R17, R5, R11, 0x1, P1 ;  /* 0x0000000b05117211 */ /* 0x000fe400008f0eff */
[----:B0-----:R0:W3:Y:S04]  /*25a0*/  LDG.E.U8 R15, desc[UR8][R12.64] ;  /* 0x000000080c0f7981 */ /* 0x0010e8000c1e1100 */
[----:B----4-:R1:W-:Y:S01]  /*25b0*/  STL [R1+0x184], R14 ;  /* 0x0001840e01007387 */ /* 0x0103e20000100800 */
[----:B0-----:R-:W-:-:S04]  /*25c0*/  IADD3 R12, P2, PT, R8, R9, RZ ;  /* 0x00000009080c7210 */ /* 0x001fc80007f5e0ff */
[----:B------:R-:W-:Y:S01]  /*25d0*/  LEA.HI.X.SX32 R13, R8, R11, 0x1, P2 ;  /* 0x0000000b080d7211 */ /* 0x000fe200010f0eff */
[----:B-1----:R0:W4:Y:S04]  /*25e0*/  LDG.E.U8 R14, desc[UR8][R2.64] ;  /* 0x00000008020e7981 */ /* 0x002128000c1e1100 */
[----:B------:R1:W-:Y:S04]  /*25f0*/  STL [R1+0x18c], R10 ;  /* 0x00018c0a01007387 */ /* 0x0003e80000100800 */
[----:B------:R0:W-:Y:S04]  /*2600*/  STL [R1+0x94], R6 ;  /* 0x0000940601007387 */ /* 0x0001e80000100800 */
[----:B-1----:R1:W4:Y:S04]  /*2610*/  LDG.E.U8 R10, desc[UR8][R16.64] ;  /* 0x00000008100a7981 */ /* 0x002328000c1e1100 */
[----:B0-----:R0:W4:Y:S01]  /*2620*/  LDG.E.U8 R6, desc[UR8][R12.64] ;  /* 0x000000080c067981 */ /* 0x001122000c1e1100 */
[----:B------:R-:W-:-:S04]  /*2630*/  IMAD R0, R29, 0x4, R8 ;  /* 0x000000041d007824 */ /* 0x000fc800078e0208 */
[----:B------:R-:W-:Y:S01]  /*2640*/  IMAD R5, R29, 0x2, R0 ;  /* 0x000000021d057824 */ /* 0x000fe200078e0200 */
[----:B------:R-:W-:-:S03]  /*2650*/  IADD3 R2, P1, PT, R0, R9, RZ ;  /* 0x0000000900027210 */ /* 0x000fc60007f3e0ff */
[----:B------:R-:W-:Y:S01]  /*2660*/  IMAD R8, R29, 0x2, R5 ;  /* 0x000000021d087824 */ /* 0x000fe200078e0205 */
[----:B------:R-:W-:-:S03]  /*2670*/  LEA.HI.X.SX32 R3, R0, R11, 0x1, P1 ;  /* 0x0000000b00037211 */ /* 0x000fc600008f0eff */
[----:B------:R-:W-:Y:S01]  /*2680*/  IMAD R21, R29, 0x2, R8 ;  /* 0x000000021d157824 */ /* 0x000fe200078e0208 */
[----:B-1----:R-:W-:-:S03]  /*2690*/  IADD3 R16, P1, PT, R5, R9, RZ ;  /* 0x0000000905107210 */ /* 0x002fc60007f3e0ff */
[----:B------:R-:W-:Y:S01]  /*26a0*/  IMAD R0, R29, 0x2, R21 ;  /* 0x000000021d007824 */ /* 0x000fe200078e0215 */
[C---:B0-----:R-:W-:Y:S01]  /*26b0*/  IADD3 R12, P2, PT, R8.reuse, R9, RZ ;  /* 0x00000009080c7210 */ /* 0x041fe20007f5e0ff */
[----:B------:R-:W-:Y:S04]  /*26c0*/  STL [R1+0x180], R18 ;  /* 0x0001801201007387 */ /* 0x000fe80000100800 */
[----:B------:R-:W-:Y:S04]  /*26d0*/  STL [R1+0x28c8], R21 ;  /* 0x0028c81501007387 */ /* 0x000fe80000100800 */
[----:B------:R0:W-:Y:S01]  /*26e0*/  STL [R1+0x17c], R7 ;  /* 0x00017c0701007387 */ /* 0x0001e20000100800 */
[-C--:B------:R-:W-:Y:S01]  /*26f0*/  LEA.HI.X.SX32 R17, R5, R11.reuse, 0x1, P1 ;  /* 0x0000000b05117211 */ /* 0x080fe200008f0eff */
[----:B------:R-:W-:Y:S01]  /*2700*/  IMAD R5, R29, 0x2, R0 ;  /* 0x000000021d057824 */ /* 0x000fe200078e0200 */
[----:B------:R-:W-:Y:S01]  /*2710*/  LEA.HI.X.SX32 R13, R8, R11, 0x1, P2 ;  /* 0x0000000b080d7211 */ /* 0x000fe200010f0eff */
[----:B0-----:R0:W4:Y:S04]  /*2720*/  LDG.E.U8 R7, desc[UR8][R2.64] ;  /* 0x0000000802077981 */ /* 0x001128000c1e1100 */
[----:B------:R1:W4:Y:S01]  /*2730*/  LDG.E.U8 R18, desc[UR8][R16.64] ;  /* 0x0000000810127981 */ /* 0x000322000c1e1100 */
[----:B0-----:R-:W-:-:S03]  /*2740*/  IADD3 R2, P1, PT, R0, R9, RZ ;  /* 0x0000000900027210 */ /* 0x001fc60007f3e0ff */
[----:B------:R0:W-:Y:S01]  /*2750*/  STL [R1+0x8c], R19 ;  /* 0x00008c1301007387 */ /* 0x0001e20000100800 */
[----:B------:R-:W-:Y:S01]  /*2760*/  LEA.HI.X.SX32 R3, R0, R11, 0x1, P1 ;  /* 0x0000000b00037211 */ /* 0x000fe200008f0eff */
[----:B------:R-:W-:Y:S01]  /*2770*/  IMAD R0, R29, 0x2, R5 ;  /* 0x000000021d007824 */ /* 0x000fe200078e0205 */
[C---:B-1----:R-:W-:Y:S01]  /*2780*/  IADD3 R16, P1, PT, R5.reuse, R9, RZ ;  /* 0x0000000905107210 */ /* 0x042fe20007f3e0ff */
[----:B0-----:R0:W4:Y:S03]  /*2790*/  LDG.E.U8 R19, desc[UR8][R12.64] ;  /* 0x000000080c137981 */ /* 0x001126000c1e1100 */
[----:B------:R-:W-:Y:S01]  /*27a0*/  LEA.HI.X.SX32 R17, R5, R11, 0x1, P1 ;  /* 0x0000000b05117211 */ /* 0x000fe200008f0eff */
[----:B------:R-:W-:Y:S01]  /*27b0*/  IMAD R8, R29, 0x4, R0 ;  /* 0x000000041d087824 */ /* 0x000fe200078e0200 */
[----:B0-----:R-:W-:-:S04]  /*27c0*/  IADD3 R12, P1, PT, R0, R9, RZ ;  /* 0x00000009000c7210 */ /* 0x001fc80007f3e0ff */
[----:B------:R-:W-:Y:S01]  /*27d0*/  LEA.HI.X.SX32 R13, R0, R11, 0x1, P1 ;  /* 0x0000000b000d7211 */ /* 0x000fe200008f0eff */
[----:B--2---:R0:W-:Y:S04]  /*27e0*/  STL [R1+0x170], R4 ;  /* 0x0001700401007387 */ /* 0x0041e80000100800 */
[----:B0-----:R0:W2:Y:S02]  /*27f0*/  LDG.E.U8 R4, desc[UR8][R2.64] ;  /* 0x0000000802047981 */ /* 0x0010a4000c1e1100 */
[C---:B0-----:R-:W-:Y:S02]  /*2800*/  IADD3 R2, P2, PT, R8.reuse, R9, RZ ;  /* 0x0000000908027210 */ /* 0x041fe40007f5e0ff */
[----:B---3--:R0:W-:Y:S02]  /*2810*/  STL [R1+0x174], R15 ;  /* 0x0001740f01007387 */ /* 0x0081e40000100800 */
[----:B------:R-:W-:-:S02]  /*2820*/  LEA.HI.X.SX32 R3, R8, R11, 0x1, P2 ;  /* 0x0000000b08037211 */ /* 0x000fc400010f0eff */
[----:B0-----:R0:W3:Y:S04]  /*2830*/  LDG.E.U8 R15, desc[UR8][R16.64] ;  /* 0x00000008100f7981 */ /* 0x0010e8000c1e1100 */
[----:B----4-:R1:W-:Y:S04]  /*2840*/  STL [R1+0x88], R14 ;  /* 0x0000880e01007387 */ /* 0x0103e80000100800 */
[----:B-1----:R1:W4:Y:S04]  /*2850*/  LDG.E.U8 R14, desc[UR8][R12.64] ;  /* 0x000000080c0e7981 */ /* 0x002328000c1e1100 */
[----:B------:R-:W-:Y:S04]  /*2860*/  STL [R1+0x164], R10 ;  /* 0x0001640a01007387 */ /* 0x000fe80000100800 */
[----:B------:R0:W-:Y:S04]  /*2870*/  STL [R1+0x168], R6 ;  /* 0x0001680601007387 */ /* 0x0001e80000100800 */
[----:B0-----:R0:W4:Y:S01]  /*2880*/  LDG.E.U8 R6, desc[UR8][R2.64] ;  /* 0x0000000802067981 */ /* 0x001122000c1e1100 */
[----:B------:R-:W-:-:S04]  /*2890*/  IMAD R5, R29, 0x2, R8 ;  /* 0x000000021d057824 */ /* 0x000fc800078e0208 */
[----:B------:R-:W-:Y:S01]  /*28a0*/  IMAD R0, R29, 0x2, R5 ;  /* 0x000000021d007824 */ /* 0x000fe200078e0205 */
[----:B------:R-:W-:-:S03]  /*28b0*/  IADD3 R16, P1, PT, R5, R9, RZ ;  /* 0x0000000905107210 */ /* 0x000fc60007f3e0ff */
[----:B------:R-:W-:Y:S01]  /*28c0*/  IMAD R20, R29, 0x2, R0 ;  /* 0x000000021d147824 */ /* 0x000fe200078e0200 */
[----:B------:R-:W-:Y:S02]  /*28d0*/  LEA.HI.X.SX32 R17, R5, R11, 0x1, P1 ;  /* 0x0000000b05117211 */ /* 0x000fe400008f0eff */
[C---:B-1----:R-:W-:Y:S01]  /*28e0*/  IADD3 R12, P1, PT, R0.reuse, R9, RZ ;  /* 0x00000009000c7210 */ /* 0x042fe20007f3e0ff */
[C---:B------:R-:W-:Y:S02]  /*28f0*/  IMAD R5, R29.reuse, 0x2, R20 ;  /* 0x000000021d057824 */ /* 0x040fe400078e0214 */
[----:B------:R1:W4:Y:S01]  /*2900*/  LDG.E.U8 R10, desc[UR8][R16.64] ;  /* 0x00000008100a7981 */ /* 0x000322000c1e1100 */
[----:B------:R-:W-:Y:S01]  /*2910*/  LEA.HI.X.SX32 R13, R0, R11, 0x1, P1 ;  /* 0x0000000b000d7211 */ /* 0x000fe200008f0eff */
[----:B------:R-:W-:Y:S01]  /*2920*/  IMAD R0, R29, 0x2, R5 ;  /* 0x000000021d007824 */ /* 0x000fe200078e0205 */
[----:B0-----:R-:W-:-:S03]  /*2930*/  IADD3 R2, P1, PT, R5, R9, RZ ;  /* 0x0000000905027210 */ /* 0x001fc60007f3e0ff */
[----:B------:R-:W-:Y:S01]  /*2940*/  IMAD R8, R29, 0x2, R0 ;  /* 0x000000021d087824 */ /* 0x000fe200078e0200 */
[----:B------:R-:W-:Y:S01]  /*2950*/  LEA.HI.X.SX32 R3, R5, R11, 0x1, P1 ;  /* 0x0000000b05037211 */ /* 0x000fe200008f0eff */
[----:B------:R0:W-:Y:S01]  /*2960*/  STL [R1+0x28cc], R20 ;  /* 0x0028cc1401007387 */ /* 0x0001e20000100800 */
[----:B-1----:R-:W-:Y:S01]  /*2970*/  IADD3 R16, P1, PT, R0, R9, RZ ;  /* 0x0000000900107210 */ /* 0x002fe20007f3e0ff */
[----:B------:R-:W-:-:S03]  /*2980*/  IMAD R5, R29, 0x4, R8 ;  /* 0x000000041d057824 */ /* 0x000fc600078e0208 */
[----:B------:R-:W-:Y:S01]  /*2990*/  LEA.HI.X.SX32 R17, R0, R11, 0x1, P1 ;  /* 0x0000000b00117211 */ /* 0x000fe200008f0eff */
[----:B------:R-:W-:Y:S01]  /*29a0*/  IMAD R0, R29, 0x2, R5 ;  /* 0x000000021d007824 */ /* 0x000fe200078e0205 */
[----:B------:R1:W-:Y:S04]  /*29b0*/  STL [R1+0x80], R7 ;  /* 0x0000800701007387 */ /* 0x0003e80000100800 */
[----:B0-----:R-:W4:Y:S04]  /*29c0*/  LDG.E.U8 R20, desc[UR8][R16.64] ;  /* 0x0000000810147981 */ /* 0x001f28000c1e1100 */
[----:B-1----:R0:W4:Y:S04]  /*29d0*/  LDG.E.U8 R7, desc[UR8][R12.64] ;  /* 0x000000080c077981 */ /* 0x002128000c1e1100 */
[----:B------:R1:W-:Y:S01]  /*29e0*/  STL [R1+0x158], R18 ;  /* 0x0001581201007387 */ /* 0x0003e20000100800 */
[----:B0-----:R-:W-:-:S04]  /*29f0*/  IADD3 R12, P2, PT, R8, R9, RZ ;  /* 0x00000009080c7210 */ /* 0x001fc80007f5e0ff */
[----:B------:R-:W-:Y:S01]  /*2a00*/  LEA.HI.X.SX32 R13, R8, R11, 0x1, P2 ;  /* 0x0000000b080d7211 */ /* 0x000fe200010f0eff */
[----:B------:R-:W-:Y:S01]  /*2a10*/  IMAD R8, R29, 0x2, R0 ;  /* 0x000000021d087824 */ /* 0x000fe200078e0200 */
[----:B-1----:R0:W4:Y:S04]  /*2a20*/  LDG.E.U8 R18, desc[UR8][R2.64] ;  /* 0x0000000802127981 */ /* 0x002128000c1e1100 */
[----:B------:R1:W-:Y:S01]  /*2a30*/  STL [R1+0x154], R19 ;  /* 0x0001541301007387 */ /* 0x0003e20000100800 */
[----:B0-----:R-:W-:Y:S01]  /*2a40*/  IADD3 R2, P1, PT, R5, R9, RZ ;  /* 0x0000000905027210 */ /* 0x001fe20007f3e0ff */
[----:B-1----:R-:W-:-:S03]  /*2a50*/  IMAD R19, R29, 0x2, R8 ;  /* 0x000000021d137824 */ /* 0x002fc600078e0208 */
[----:B------:R-:W-:Y:S01]  /*2a60*/  LEA.HI.X.SX32 R3, R5, R11, 0x1, P1 ;  /* 0x0000000b05037211 */ /* 0x000fe200008f0eff */
[----:B------:R-:W-:Y:S01]  /*2a70*/  IMAD R5, R29, 0x2, R19 ;  /* 0x000000021d057824 */ /* 0x000fe200078e0213 */
[----:B------:R-:W-:-:S04]  /*2a80*/  IADD3 R16, P2, PT, R8, R9, RZ ;  /* 0x0000000908107210 */ /* 0x000fc80007f5e0ff */
[----:B------:R-:W-:Y:S01]  /*2a90*/  LEA.HI.X.SX32 R17, R8, R11, 0x1, P2 ;  /* 0x0000000b08117211 */ /* 0x000fe200010f0eff */
[----:B--2---:R0:W-:Y:S04]  /*2aa0*/  STL [R1+0x7c], R4 ;  /* 0x00007c0401007387 */ /* 0x0041e80000100800 */
[----:B0-----:R0:W2:Y:S02]  /*2ab0*/  LDG.E.U8 R4, desc[UR8][R12.64] ;  /* 0x000000080c047981 */ /* 0x0010a4000c1e1100 */
[C---:B0-----:R-:W-:Y:S02]  /*2ac0*/  IADD3 R12, P1, PT, R0.reuse, R9, RZ ;  /* 0x00000009000c7210 */ /* 0x041fe40007f3e0ff */
[----:B---3--:R0:W-:Y:S02]  /*2ad0*/  STL [R1+0x14c], R15 ;  /* 0x00014c0f01007387 */ /* 0x0081e40000100800 */
[----:B------:R-:W-:Y:S01]  /*2ae0*/  LEA.HI.X.SX32 R13, R0, R11, 0x1, P1 ;  /* 0x0000000b000d7211 */ /* 0x000fe200008f0eff */
[----:B------:R-:W-:Y:S01]  /*2af0*/  IMAD R0, R29, 0x2, R5 ;  /* 0x000000021d007824 */ /* 0x000fe200078e0205 */
[----:B------:R-:W-:Y:S04]  /*2b00*/  STL [R1+0x28d0], R19 ;  /* 0x0028d01301007387 */ /* 0x000fe80000100800 */
[----:B0-----:R0:W3:Y:S04]  /*2b10*/  LDG.E.U8 R15, desc[UR8][R2.64] ;  /* 0x00000008020f7981 */ /* 0x0010e8000c1e1100 */
[----:B----4-:R1:W-:Y:S01]  /*2b20*/  STL [R1+0x144], R14 ;  /* 0x0001440e01007387 */ /* 0x0103e20000100800 */
[----:B0-----:R-:W-:-:S04]  /*2b30*/  IADD3 R2, P1, PT, R5, R9, RZ ;  /* 0x0000000905027210 */ /* 0x001fc80007f3e0ff */
[----:B------:R-:W-:Y:S01]  /*2b40*/  LEA.HI.X.SX32 R3, R5, R11, 0x1, P1 ;  /* 0x0000000b05037211 */ /* 0x000fe200008f0eff */
[----:B-1----:R0:W4:Y:S01]  /*2b50*/  LDG.E.U8 R14, desc[UR8][R12.64] ;  /* 0x000000080c0e7981 */ /* 0x002122000c1e1100 */
[----:B------:R-:W-:Y:S01]  /*2b60*/  IMAD R5, R29, 0x2, R0 ;  /* 0x000000021d057824 */ /* 0x000fe200078e0200 */
[C---:B0-----:R-:W-:Y:S02]  /*2b70*/  IADD3 R12, P1, PT, R0.reuse, R9, RZ ;  /* 0x00000009000c7210 */ /* 0x041fe40007f3e0ff */
[----:B------:R0:W-:Y:S02]  /*2b80*/  STL [R1+0x78], R6 ;  /* 0x0000780601007387 */ /* 0x0001e40000100800 */
[----:B------:R-:W-:Y:S02]  /*2b90*/  LEA.HI.X.SX32 R13, R0, R11, 0x1, P1 ;  /* 0x0000000b000d7211 */ /* 0x000fe400008f0eff */
[----:B0-----:R0:W2:Y:S02]  /*2ba0*/  LDG.E.U8 R6, desc[UR8][R16.64] ;  /* 0x0000000810067981 */ /* 0x0010a4000c1e1100 */
[----:B0-----:R-:W-:-:S04]  /*2bb0*/  IADD3 R16, P1, PT, R5, R9, RZ ;  /* 0x0000000905107210 */ /* 0x001fc80007f3e0ff */
[----:B------:R-:W-:-:S05]  /*2bc0*/  LEA.HI.X.SX32 R17, R5, R11, 0x1, P1 ;  /* 0x0000000b05117211 */ /* 0x000fca00008f0eff */
[----:B------:R-:W2:Y:S01]  /*2bd0*/  LDG.E.U8 R19, desc[UR8][R16.64] ;  /* 0x0000000810137981 */ /* 0x000ea2000c1e1100 */
[----:B------:R-:W-:-:S04]  /*2be0*/  IMAD R8, R29, 0x4, R5 ;  /* 0x000000041d087824 */ /* 0x000fc800078e0205 */
[C---:B------:R-:W-:Y:S01]  /*2bf0*/  IMAD R0, R29.reuse, 0x2, R8 ;  /* 0x000000021d007824 */ /* 0x040fe200078e0208 */
[----:B------:R0:W-:Y:S03]  /*2c00*/  STL [R1+0x138], R10 ;  /* 0x0001380a01007387 */ /* 0x0001e60000100800 */
[----:B------:R-:W-:Y:S01]  /*2c10*/  IMAD R5, R29, 0x2, R0 ;  /* 0x000000021d057824 */ /* 0x000fe200078e0200 */
[----:B------:R1:W-:Y:S04]  /*2c20*/  STL [R1+0x13c], R7 ;  /* 0x00013c0701007387 */ /* 0x0003e80000100800 */
[----:B0-----:R-:W3:Y:S04]  /*2c30*/  LDG.E.U8 R10, desc[UR8][R2.64] ;  /* 0x00000008020a7981 */ /* 0x001ee8000c1e1100 */
[----:B-1----:R0:W3:Y:S02]  /*2c40*/  LDG.E.U8 R7, desc[UR8][R12.64] ;  /* 0x000000080c077981 */ /* 0x0020e4000c1e1100 */
[----:B0-----:R-:W-:-:S02]  /*2c50*/  IADD3 R12, P1, PT, R0, R9, RZ ;  /* 0x00000009000c7210 */ /* 0x001fc40007f3e0ff */
[----:B------:R0:W-:Y:S01]  /*2c60*/  STL [R1+0x6c], R18 ;  /* 0x00006c1201007387 */ /* 0x0001e20000100800 */
[----:B------:R-:W-:Y:S02]  /*2c70*/  IADD3 R2, P2, PT, R8, R9, RZ ;  /* 0x0000000908027210 */ /* 0x000fe40007f5e0ff */
[----:B------:R-:W-:Y:S02]  /*2c80*/  LEA.HI.X.SX32 R13, R0, R11, 0x1, P1 ;  /* 0x0000000b000d7211 */ /* 0x000fe400008f0eff */
[----:B------:R-:W-:Y:S01]  /*2c90*/  IADD3 R16, P1, PT, R5, R9, RZ ;  /* 0x0000000905107210 */ /* 0x000fe20007f3e0ff */
[----:B------:R1:W-:Y:S01]  /*2ca0*/  STL [R1+0x12c], R20 ;  /* 0x00012c1401007387 */ /* 0x0003e20000100800 */
[----:B0-----:R-:W-:Y:S02]  /*2cb0*/  IMAD R18, R29, 0x2, R5 ;  /* 0x000000021d127824 */ /* 0x001fe400078e0205 */
[-C--:B------:R-:W-:Y:S02]  /*2cc0*/  LEA.HI.X.SX32 R17, R5, R11.reuse, 0x1, P1 ;  /* 0x0000000b05117211 */ /* 0x080fe400008f0eff */
[----:B------:R-:W-:Y:S01]  /*2cd0*/  LEA.HI.X.SX32 R3, R8, R11, 0x1, P2 ;  /* 0x0000000b08037211 */ /* 0x000fe200010f0eff */
[----:B------:R-:W-:-:S02]  /*2ce0*/  IMAD R8, R29, 0x2, R18 ;  /* 0x000000021d087824 */ /* 0x000fc400078e0212 */
[----:B-1----:R-:W4:Y:S04]  /*2cf0*/  LDG.E.U8 R20, desc[UR8][R16.64] ;  /* 0x0000000810147981 */ /* 0x002f28000c1e1100 */
[----:B--2---:R-:W-:Y:S04]  /*2d00*/  STL [R1+0x28d4], R19 ;  /* 0x0028d41301007387 */ /* 0x004fe80000100800 */
[----:B------:R0:W-:Y:S04]  /*2d10*/  STL [R1+0x130], R4 ;  /* 0x0001300401007387 */ /* 0x0001e80000100800 */
[----:B------:R1:W-:Y:S01]  /*2d20*/  STL [R1+0x28d8], R18 ;  /* 0x0028d81201007387 */ /* 0x0003e20000100800 */
[----:B------:R-:W-:-:S03]  /*2d30*/  IMAD R0, R29, 0x2, R8 ;  /* 0x000000021d007824 */ /* 0x000fc600078e0208 */
[----:B0-----:R0:W2:Y:S04]  /*2d40*/  LDG.E.U8 R4, desc[UR8][R2.64] ;  /* 0x0000000802047981 */ /* 0x0010a8000c1e1100 */
[----:B-1----:R1:W2:Y:S01]  /*2d50*/  LDG.E.U8 R18, desc[UR8][R12.64] ;  /* 0x000000080c127981 */ /* 0x0022a2000c1e1100 */
[----:B------:R-:W-:Y:S01]  /*2d60*/  IMAD R5, R29, 0x2, R0 ;  /* 0x000000021d057824 */ /* 0x000fe200078e0200 */
[C---:B0-----:R-:W-:Y:S02]  /*2d70*/  IADD3 R2, P2, PT, R8.reuse, R9, RZ ;  /* 0x0000000908027210 */ /* 0x041fe40007f5e0ff */
[----:B---3--:R-:W-:Y:S02]  /*2d80*/  STL [R1+0x68], R15 ;  /* 0x0000680f01007387 */ /* 0x008fe40000100800 */
[----:B------:R-:W-:-:S02]  /*2d90*/  LEA.HI.X.SX32 R3, R8, R11, 0x1, P2 ;  /* 0x0000000b08037211 */ /* 0x000fc400010f0eff */
[----:B-1----:R-:W-:-:S04]  /*2da0*/  IADD3 R12, P1, PT, R0, R9, RZ ;  /* 0x00000009000c7210 */ /* 0x002fc80007f3e0ff */
[----:B------:R-:W-:-:S05]  /*2db0*/  LEA.HI.X.SX32 R13, R0, R11, 0x1, P1 ;  /* 0x0000000b000d7211 */ /* 0x000fca00008f0eff */
[----:B------:R-:W3:Y:S04]  /*2dc0*/  LDG.E.U8 R19, desc[UR8][R12.64] ;  /* 0x000000080c137981 */ /* 0x000ee8000c1e1100 */
[----:B--2---:R-:W-:Y:S04]  /*2dd0*/  STL [R1+0x2904], R18 ;  /* 0x0029041201007387 */ /* 0x004fe80000100800 */
[----:B----4-:R-:W-:Y:S04]  /*2de0*/  STL [R1+0x120], R14 ;  /* 0x0001200e01007387 */ /* 0x010fe80000100800 */
[----:B------:R-:W-:Y:S04]  /*2df0*/  STL [R1+0x28dc], R20 ;  /* 0x0028dc1401007387 */ /* 0x000fe80000100800 */
[----:B------:R0:W-:Y:S04]  /*2e00*/  STL [R1+0x11c], R6 ;  /* 0x00011c0601007387 */ /* 0x0001e80000100800 */
[----:B0-----:R0:W2:Y:S02]  /*2e10*/  LDG.E.U8 R6, desc[UR8][R2.64] ;  /* 0x0000000802067981 */ /* 0x0010a4000c1e1100 */
[----:B0-----:R-:W-:-:S04]  /*2e20*/  IADD3 R2, P1, PT, R5, R9, RZ ;  /* 0x0000000905027210 */ /* 0x001fc80007f3e0ff */
[----:B------:R-:W-:-:S05]  /*2e30*/  LEA.HI.X.SX32 R3, R5, R11, 0x1, P1 ;  /* 0x0000000b05037211 */ /* 0x000fca00008f0eff */
[----:B------:R0:W4:Y:S01]  /*2e40*/  LDG.E.U8 R21, desc[UR8][R2.64] ;  /* 0x0000000802157981 */ /* 0x000122000c1e1100 */
[----:B------:R-:W-:-:S04]  /*2e50*/  IMAD R8, R29, 0x4, R5 ;  /* 0x000000041d087824 */ /* 0x000fc800078e0205 */
[----:B------:R-:W-:-:S04]  /*2e60*/  IMAD R0, R29, 0x2, R8 ;  /* 0x000000021d007824 */ /* 0x000fc800078e0208 */
[C---:B------:R-:W-:Y:S01]  /*2e70*/  IMAD R5, R29.reuse, 0x2, R0 ;  /* 0x000000021d057824 */ /* 0x040fe200078e0200 */
[C---:B------:R-:W-:Y:S01]  /*2e80*/  IADD3 R12, P1, PT, R0.reuse, R9, RZ ;  /* 0x00000009000c7210 */ /* 0x040fe20007f3e0ff */
[----:B------:R1:W-:Y:S02]  /*2e90*/  STL [R1+0x64], R10 ;  /* 0x0000640a01007387 */ /* 0x0003e40000100800 */
[----:B------:R-:W-:Y:S01]  /*2ea0*/  IMAD R16, R29, 0x2, R5 ;  /* 0x000000021d107824 */ /* 0x000fe200078e0205 */
[----:B------:R-:W-:Y:S01]  /*2eb0*/  LEA.HI.X.SX32 R13, R0, R11, 0x1, P1 ;  /* 0x0000000b000d7211 */ /* 0x000fe200008f0eff */
[----:B------:R-:W-:Y:S01]  /*2ec0*/  STL [R1+0x114], R7 ;  /* 0x0001140701007387 */ /* 0x000fe20000100800 */
[----:B0-----:R-:W-:Y:S01]  /*2ed0*/  IADD3 R2, P1, PT, R5, R9, RZ ;  /* 0x0000000905027210 */ /* 0x001fe20007f3e0ff */
[----:B------:R-:W-:Y:S02]  /*2ee0*/  IMAD R0, R29, 0x2, R16 ;  /* 0x000000021d007824 */ /* 0x000fe400078e0210 */
[----:B---3--:R-:W-:Y:S01]  /*2ef0*/  STL [R1+0x2908], R19 ;  /* 0x0029081301007387 */ /* 0x008fe20000100800 */
[----:B------:R-:W-:Y:S01]  /*2f00*/  LEA.HI.X.SX32 R3, R5, R11, 0x1, P1 ;  /* 0x0000000b05037211 */ /* 0x000fe200008f0eff */
[----:B-1----:R-:W-:Y:S01]  /*2f10*/  IMAD R10, R29, 0x2, R0 ;  /* 0x000000021d0a7824 */ /* 0x002fe200078e0200 */
[----:B------:R-:W-:-:S03]  /*2f20*/  IADD3 R32, P2, PT, R8, R9, RZ ;  /* 0x0000000908207210 */ /* 0x000fc60007f5e0ff */
[----:B------:R-:W3:Y:S01]  /*2f30*/  LDG.E.U8 R22, desc[UR8][R2.64] ;  /* 0x0000000802167981 */ /* 0x000ee2000c1e1100 */
[----:B------:R-:W-:Y:S01]  /*2f40*/  IMAD R5, R29, 0x2, R10 ;  /* 0x000000021d057824 */ /* 0x000fe200078e020a */
[----:B------:R-:W-:-:S05]  /*2f50*/  LEA.HI.X.SX32 R33, R8, R11, 0x1, P2 ;  /* 0x0000000b08217211 */ /* 0x000fca00010f0eff */
[----:B------:R0:W2:Y:S04]  /*2f60*/  LDG.E.U8 R14, desc[UR8][R32.64] ;  /* 0x00000008200e7981 */ /* 0x0000a8000c1e1100 */
[----:B----4-:R-:W-:Y:S01]  /*2f70*/  STL [R1+0x28e0], R21 ;  /* 0x0028e01501007387 */ /* 0x010fe20000100800 */
[----:B------:R-:W-:Y:S01]  /*2f80*/  IMAD R8, R29, 0x4, R5 ;  /* 0x000000041d087824 */ /* 0x000fe200078e0205 */
[----:B0-----:R-:W0:Y:S02]  /*2f90*/  LDC R33, c[0x0][0x3b8] ;  /* 0x0000ee00ff217b82 */ /* 0x001e240000000800 */
[----:B------:R-:W-:Y:S04]  /*2fa0*/  STL [R1+0x28e4], R16 ;  /* 0x0028e41001007387 */ /* 0x000fe80000100800 */
[----:B------:R1:W-:Y:S04]  /*2fb0*/  STL [R1+0x5c], R4 ;  /* 0x00005c0401007387 */ /* 0x0003e80000100800 */
[----:B-1----:R1:W4:Y:S02]  /*2fc0*/  LDG.E.U8 R4, desc[UR8][R12.64] ;  /* 0x000000080c047981 */ /* 0x002324000c1e1100 */
[----:B-1----:R-:W-:-:S04]  /*2fd0*/  IADD3 R12, P1, PT, R0, R9, RZ ;  /* 0x00000009000c7210 */ /* 0x002fc80007f3e0ff */
[----:B------:R-:W-:Y:S02]  /*2fe0*/  LEA.HI.X.SX32 R13, R0, R11, 0x1, P1 ;  /* 0x0000000b000d7211 */ /* 0x000fe400008f0eff */
[----:B------:R-:W-:-:S03]  /*2ff0*/  IADD3 R2, P1, PT, R10, R9, RZ ;  /* 0x000000090a027210 */ /* 0x000fc60007f3e0ff */
[----:B------:R1:W4:Y:S01]  /*3000*/  LDG.E.U8 R7, desc[UR8][R12.64] ;  /* 0x000000080c077981 */ /* 0x000322000c1e1100 */
[----:B------:R-:W-:Y:S02]  /*3010*/  LEA.HI.X.SX32 R3, R10, R11, 0x1, P1 ;  /* 0x0000000b0a037211 */ /* 0x000fe400008f0eff */
[----:B-1----:R-:W-:-:S04]  /*3020*/  IADD3 R12, P1, PT, R5, R9, RZ ;  /* 0x00000009050c7210 */ /* 0x002fc80007f3e0ff */
[----:B------:R-:W-:-:S05]  /*3030*/  LEA.HI.X.SX32 R13, R5, R11, 0x1, P1 ;  /* 0x0000000b050d7211 */ /* 0x000fca00008f0eff */
[----:B------:R-:W4:Y:S01]  /*3040*/  LDG.E.U8 R23, desc[UR8][R12.64] ;  /* 0x000000080c177981 */ /* 0x000f22000c1e1100 */
[----:B------:R-:W-:-:S04]  /*3050*/  IMAD R0, R29, 0x2, R8 ;  /* 0x000000021d007824 */ /* 0x000fc800078e0208 */
[----:B------:R-:W-:-:S04]  /*3060*/  IMAD R27, R29, 0x2, R0 ;  /* 0x000000021d1b7824 */ /* 0x000fc800078e0200 */
[----:B------:R-:W-:-:S04]  /*3070*/  IMAD R17, R29, 0x2, R27 ;  /* 0x000000021d117824 */ /* 0x000fc800078e021b */
[C---:B------:R-:W-:Y:S01]  /*3080*/  IMAD R28, R29.reuse, 0x2, R17 ;  /* 0x000000021d1c7824 */ /* 0x040fe200078e0211 */
[----:B---3--:R-:W-:Y:S03]  /*3090*/  STL [R1+0x28e8], R22 ;  /* 0x0028e81601007387 */ /* 0x008fe60000100800 */
[C---:B------:R-:W-:Y:S01]  /*30a0*/  IMAD R5, R29.reuse, 0x2, R28 ;  /* 0x000000021d057824 */ /* 0x040fe200078e021c */
[----:B--2---:R1:W-:Y:S03]  /*30b0*/  STL [R1+0x58], R6 ;  /* 0x0000580601007387 */ /* 0x0043e60000100800 */
[----:B------:R-:W-:Y:S01]  /*30c0*/  IMAD R15, R29, 0x2, R5 ;  /* 0x000000021d0f7824 */ /* 0x000fe200078e0205 */
[----:B-1----:R1:W2:Y:S02]  /*30d0*/  LDG.E.U8 R6, desc[UR8][R2.64] ;  /* 0x0000000802067981 */ /* 0x0022a4000c1e1100 */
[----:B-1----:R-:W-:-:S04]  /*30e0*/  IADD3 R2, P1, PT, R8, R9, RZ ;  /* 0x0000000908027210 */ /* 0x002fc80007f3e0ff */
[----:B------:R-:W-:Y:S01]  /*30f0*/  LEA.HI.X.SX32 R3, R8, R11, 0x1, P1 ;  /* 0x0000000b08037211 */ /* 0x000fe200008f0eff */
[----:B------:R-:W-:Y:S01]  /*3100*/  IMAD R8, R30, 0x4, R15 ;  /* 0x000000041e087824 */ /* 0x000fe200078e020f */
[C---:B------:R-:W-:Y:S01]  /*3110*/  IADD3 R32, P1, PT, R0.reuse, R9, RZ ;  /* 0x0000000900207210 */ /* 0x040fe20007f3e0ff */
[----:B------:R-:W-:Y:S02]  /*3120*/  STL [R1+0x28ec], R17 ;  /* 0x0028ec1101007387 */ /* 0x000fe40000100800 */
[----:B0-----:R-:W-:Y:S01]  /*3130*/  IMAD R10, R33, 0x2, R8 ;  /* 0x00000002210a7824 */ /* 0x001fe200078e0208 */
[----:B------:R-:W-:Y:S01]  /*3140*/  LEA.HI.X.SX32 R33, R0, R11, 0x1, P1 ;  /* 0x0000000b00217211 */ /* 0x000fe200008f0eff */
[----:B------:R0:W-:Y:S04]  /*3150*/  STL [R1+0x50], R14 ;  /* 0x0000500e01007387 */ /* 0x0001e80000100800 */
[----:B0-----:R0:W3:Y:S02]  /*3160*/  LDG.E.U8 R14, desc[UR8][R2.64] ;  /* 0x00000008020e7981 */ /* 0x0010e4000c1e1100 */
[----:B0-----:R-:W-:-:S04]  /*3170*/  IADD3 R2, P1, PT, R27, R9, RZ ;  /* 0x000000091b027210 */ /* 0x001fc80007f3e0ff */
[----:B------:R-:W-:-:S05]  /*3180*/  LEA.HI.X.SX32 R3, R27, R11, 0x1, P1 ;  /* 0x0000000b1b037211 */ /* 0x000fca00008f0eff */
[----:B------:R-:W2:Y:S04]  /*3190*/  LDG.E.U8 R24, desc[UR8][R2.64] ;  /* 0x0000000802187981 */ /* 0x000ea8000c1e1100 */
[----:B----4-:R-:W-:Y:S04]  /*31a0*/  STL [R1+0x28f0], R23 ;  /* 0x0028f01701007387 */ /* 0x010fe80000100800 */
[----:B------:R0:W-:Y:S04]  /*31b0*/  STL [R1+0xec], R4 ;  /* 0x0000ec0401007387 */ /* 0x0001e80000100800 */
[----:B0-----:R0:W4:Y:S02]  /*31c0*/  LDG.E.U8 R4, desc[UR8][R32.64] ;  /* 0x0000000820047981 */ /* 0x001124000c1e1100 */
[----:B0-----:R-:W-:-:S04]  /*31d0*/  IADD3 R32, P1, PT, R28, R9, RZ ;  /* 0x000000091c207210 */ /* 0x001fc80007f3e0ff */
[----:B------:R-:W-:Y:S02]  /*31e0*/  LEA.HI.X.SX32 R33, R28, R11, 0x1, P1 ;  /* 0x0000000b1c217211 */ /* 0x000fe400008f0eff */
[C---:B------:R-:W-:Y:S01]  /*31f0*/  IADD3 R2, P1, PT, R5.reuse, R9, RZ ;  /* 0x0000000905027210 */ /* 0x040fe20007f3e0ff */
[----:B------:R0:W-:Y:S01]  /*3200*/  STL [R1+0x4c], R7 ;  /* 0x00004c0701007387 */ /* 0x0001e20000100800 */
[----:B------:R-:W-:Y:S01]  /*3210*/  IMAD R0, R36, 0x2, R10 ;  /* 0x0000000224007824 */ /* 0x000fe200078e020a */
[----:B------:R-:W1:Y:S01]  /*3220*/  LDC R28, c[0x0][0x3b8] ;  /* 0x0000ee00ff1c7b82 */ /* 0x000e620000000800 */
[----:B------:R-:W-:Y:S01]  /*3230*/  LEA.HI.X.SX32 R3, R5, R11, 0x1, P1 ;  /* 0x0000000b05037211 */ /* 0x000fe200008f0eff */
[----:B0-----:R0:W4:Y:S06]  /*3240*/  LDG.E.U8 R7, desc[UR8][R32.64] ;  /* 0x0000000820077981 */ /* 0x00112c000c1e1100 */
[----:B------:R-:W1:Y:S01]  /*3250*/  LDC R36, c[0x0][0x3b8] ;  /* 0x0000ee00ff247b82 */ /* 0x000e620000000800 */
[----:B0-----:R-:W-:-:S04]  /*3260*/  IADD3 R32, P1, PT, R15, R9, RZ ;  /* 0x000000090f207210 */ /* 0x001fc80007f3e0ff */
[----:B------:R-:W-:-:S05]  /*3270*/  LEA.HI.X.SX32 R33, R15, R11, 0x1, P1 ;  /* 0x0000000b0f217211 */ /* 0x000fca00008f0eff */
[----:B------:R-:W4:Y:S01]  /*3280*/  LDG.E.U8 R25, desc[UR8][R32.64] ;  /* 0x0000000820197981 */ /* 0x000f22000c1e1100 */
[----:B------:R-:W-:Y:S02]  /*3290*/  IMAD R13, R34, 0x2, R0 ;  /* 0x00000002220d7824 */ /* 0x000fe400078e0200 */
[----:B------:R-:W0:Y:S02]  /*32a0*/  LDC R34, c[0x0][0x3b8] ;  /* 0x0000ee00ff227b82 */ /* 0x000e240000000800 */
[----:B------:R-:W-:-:S04]  /*32b0*/  IMAD R27, R35, 0x2, R13 ;  /* 0x00000002231b7824 */ /* 0x000fc800078e020d */
[----:B------:R-:W-:Y:S01]  /*32c0*/  IMAD R12, R41, 0x2, R27 ;  /* 0x00000002290c7824 */ /* 0x000fe200078e021b */
[----:B------:R-:W-:Y:S01]  /*32d0*/  STL [R1+0x28f4], R13 ;  /* 0x0028f40d01007387 */ /* 0x000fe20000100800 */
[----:B------:R-:W0:Y:S02]  /*32e0*/  LDC R41, c[0x0][0x3b8] ;  /* 0x0000ee00ff297b82 */ /* 0x000e240000000800 */
[----:B------:R-:W-:-:S04]  /*32f0*/  IMAD R30, R40, 0x2, R12 ;  /* 0x00000002281e7824 */ /* 0x000fc800078e020c */
[----:B------:R-:W-:Y:S01]  /*3300*/  IMAD R5, R38, 0x4, R30 ;  /* 0x0000000426057824 */ /* 0x000fe200078e021e */
[----:B--2---:R2:W-:Y:S01]  /*3310*/  STL [R1+0xdc], R6 ;  /* 0x0000dc0601007387 */ /* 0x0045e20000100800 */
[----:B------:R-:W0:Y:S02]  /*3320*/  LDC R35, c[0x0][0x3b8] ;  /* 0x0000ee00ff237b82 */ /* 0x000e240000000800 */
[----:B------:R-:W-:-:S04]  /*3330*/  IMAD R39, R39, 0x2, R5 ;  /* 0x0000000227277824 */ /* 0x000fc800078e0205 */
[----:B------:R-:W-:Y:S02]  /*3340*/  IMAD R38, R42, 0x2, R39 ;  /* 0x000000022a267824 */ /* 0x000fe400078e0227 */
[----:B------:R-:W0:Y:S01]  /*3350*/  LDC R40, c[0x0][0x3b8] ;  /* 0x0000ee00ff287b82 */ /* 0x000e220000000800 */
[----:B--2---:R2:W4:Y:S01]  /*3360*/  LDG.E.U8 R6, desc[UR8][R2.64] ;  /* 0x0000000802067981 */ /* 0x004522000c1e1100 */
[----:B-1----:R-:W-:-:S03]  /*3370*/  IMAD R15, R36, 0x2, R38 ;  /* 0x00000002240f7824 */ /* 0x002fc600078e0226 */
[----:B------:R-:W-:Y:S03]  /*3380*/  STL [R1+0x28f8], R24 ;  /* 0x0028f81801007387 */ /* 0x000fe60000100800 */
[----:B------:R-:W1:Y:S01]  /*3390*/  LDC R42, c[0x0][0x3b8] ;  /* 0x0000ee00ff2a7b82 */ /* 0x000e620000000800 */
[C---:B--2---:R-:W-:Y:S01]  /*33a0*/  IADD3 R2, P1, PT, R8.reuse, R9, RZ ;  /* 0x0000000908027210 */ /* 0x044fe20007f3e0ff */
[----:B---3--:R-:W-:Y:S03]  /*33b0*/  STL [R1+0x48], R14 ;  /* 0x0000480e01007387 */ /* 0x008fe60000100800 */
[----:B------:R-:W-:Y:S02]  /*33c0*/  LEA.HI.X.SX32 R3, R8, R11, 0x1, P1 ;  /* 0x0000000b08037211 */ /* 0x000fe400008f0eff */
[C---:B------:R-:W-:Y:S01]  /*33d0*/  IADD3 R32, P1, PT, R10.reuse, R9, RZ ;  /* 0x000000090a207210 */ /* 0x040fe20007f3e0ff */
[----:B------:R-:W-:Y:S03]  /*33e0*/  STL [R1+0x28fc], R15 ;  /* 0x0028fc0f01007387 */ /* 0x000fe60000100800 */
[----:B------:R-:W-:Y:S01]  /*33f0*/  LEA.HI.X.SX32 R33, R10, R11, 0x1, P1 ;  /* 0x0000000b0a217211 */ /* 0x000fe200008f0eff */
[----:B------:R-:W-:Y:S01]  /*3400*/  IMAD R37, R37, 0x2, R15 ;  /* 0x0000000225257824 */ /* 0x000fe200078e020f */
[----:B----4-:R2:W-:Y:S04]  /*3410*/  STL [R1+0xcc], R4 ;  /* 0x0000cc0401007387 */ /* 0x0105e80000100800 */
[----:B--2---:R2:W3:Y:S02]  /*3420*/  LDG.E.U8 R4, desc[UR8][R2.64] ;  /* 0x0000000802047981 */ /* 0x0044e4000c1e1100 */
[----:B--2---:R-:W-:-:S04]  /*3430*/  IADD3 R2, P1, PT, R0, R9, RZ ;  /* 0x0000000900027210 */ /* 0x004fc80007f3e0ff */
[----:B------:R-:W-:-:S05]  /*3440*/  LEA.HI.X.SX32 R3, R0, R11, 0x1, P1 ;  /* 0x0000000b00037211 */ /* 0x000fca00008f0eff */
[----:B------:R-:W2:Y:S04]  /*3450*/  LDG.E.U8 R26, desc[UR8][R2.64] ;  /* 0x00000008021a7981 */ /* 0x000ea8000c1e1100 */
[----:B------:R4:W-:Y:S04]  /*3460*/  STL [R1+0x2900], R25 ;  /* 0x0029001901007387 */ /* 0x0009e80000100800 */
[----:B----4-:R4:W2:Y:S02]  /*3470*/  LDG.E.U8 R25, desc[UR8][R32.64] ;  /* 0x0000000820197981 */ /* 0x0108a4000c1e1100 */
[----:B----4-:R-:W-:-:S04]  /*3480*/  IADD3 R32, P1, PT, R27, R9, RZ ;  /* 0x000000091b207210 */ /* 0x010fc80007f3e0ff */
[----:B------:R-:W-:Y:S02]  /*3490*/  LEA.HI.X.SX32 R33, R27, R11, 0x1, P1 ;  /* 0x0000000b1b217211 */ /* 0x000fe400008f0eff */
[----:B------:R-:W-:-:S04]  /*34a0*/  IADD3 R2, P1, PT, R12, R9, RZ ;  /* 0x000000090c027210 */ /* 0x000fc80007f3e0ff */
[----:B------:R-:W-:-:S05]  /*34b0*/  LEA.HI.X.SX32 R3, R12, R11, 0x1, P1 ;  /* 0x0000000b0c037211 */ /* 0x000fca00008f0eff */
[----:B------:R-:W4:Y:S01]  /*34c0*/  LDG.E.U8 R15, desc[UR8][R2.64] ;  /* 0x00000008020f7981 */ /* 0x000f22000c1e1100 */
[----:B------:R-:W-:-:S04]  /*34d0*/  IMAD R8, R28, 0x2, R37 ;  /* 0x000000021c087824 */ /* 0x000fc800078e0225 */
[----:B------:R-:W-:Y:S01]  /*34e0*/  IMAD R36, R43, 0x2, R8 ;  /* 0x000000022b247824 */ /* 0x000fe200078e0208 */
[----:B------:R-:W-:Y:S01]  /*34f0*/  STL [R1+0x3c], R7 ;  /* 0x00003c0701007387 */ /* 0x000fe20000100800 */
[----:B------:R-:W1:Y:S02]  /*3500*/  LDC R43, c[0x0][0x3b8] ;  /* 0x0000ee00ff2b7b82 */ /* 0x000e640000000800 */
[----:B0-----:R-:W-:-:S04]  /*3510*/  IMAD R10, R41, 0x4, R36 ;  /* 0x00000004290a7824 */ /* 0x001fc800078e0224 */
[----:B------:R-:W-:Y:S02]  /*3520*/  IMAD R34, R34, 0x2, R10 ;  /* 0x0000000222227824 */ /* 0x000fe400078e020a */
[----:B------:R-:W0:Y:S02]  /*3530*/  LDC R41, c[0x0][0x3b8] ;  /* 0x0000ee00ff297b82 */ /* 0x000e240000000800 */
[----:B------:R-:W-:-:S04]  /*3540*/  IMAD R35, R35, 0x2, R34 ;  /* 0x0000000223237824 */ /* 0x000fc800078e0222 */
[----:B------:R-:W-:Y:S02]  /*3550*/  IMAD R0, R45, 0x2, R35 ;  /* 0x000000022d007824 */ /* 0x000fe400078e0223 */
[----:B------:R-:W0:Y:S02]  /*3560*/  LDC R45, c[0x0][0x3b8] ;  /* 0x0000ee00ff2d7b82 */ /* 0x000e240000000800 */
[----:B------:R-:W-:Y:S01]  /*3570*/  IMAD R28, R44, 0x2, R0 ;  /* 0x000000022c1c7824 */ /* 0x000fe200078e0200 */
[----:B--2---:R-:W-:Y:S04]  /*3580*/  STL [R1+0x290c], R25 ;  /* 0x00290c1901007387 */ /* 0x004fe80000100800 */
[----:B------:R-:W-:Y:S04]  /*3590*/  STL [R1+0xc0], R6 ;  /* 0x0000c00601007387 */ /* 0x000fe80000100800 */
[----:B------:R-:W-:Y:S04]  /*35a0*/  STL [R1+0x2910], R26 ;  /* 0x0029101a01007387 */ /* 0x000fe80000100800 */
[----:B------:R2:W-:Y:S04]  /*35b0*/  STL [R1+0x2914], R0 ;  /* 0x0029140001007387 */ /* 0x0005e80000100800 */
[----:B--2---:R2:W4:Y:S02]  /*35c0*/  LDG.E.U8 R0, desc[UR8][R32.64] ;  /* 0x0000000820007981 */ /* 0x004524000c1e1100 */
[----:B--2---:R-:W-:-:S04]  /*35d0*/  IADD3 R32, P1, PT, R30, R9, RZ ;  /* 0x000000091e207210 */ /* 0x004fc80007f3e0ff */
[----:B------:R-:W-:Y:S02]  /*35e0*/  LEA.HI.X.SX32 R33, R30, R11, 0x1, P1 ;  /* 0x0000000b1e217211 */ /* 0x000fe400008f0eff */
[C---:B------:R-:W-:Y:S01]  /*35f0*/  IADD3 R2, P1, PT, R5.reuse, R9, RZ ;  /* 0x0000000905027210 */ /* 0x040fe20007f3e0ff */
[----:B---3--:R-:W-:Y:S03]  /*3600*/  STL [R1+0x38], R4 ;  /* 0x0000380401007387 */ /* 0x008fe60000100800 */
[----:B------:R-:W-:Y:S01]  /*3610*/  LEA.HI.X.SX32 R3, R5, R11, 0x1, P1 ;  /* 0x0000000b05037211 */ /* 0x000fe200008f0eff */
[----:B------:R2:W3:Y:S04]  /*3620*/  LDG.E.U8 R6, desc[UR8][R32.64] ;  /* 0x0000000820067981 */ /* 0x0004e8000c1e1100 */
[----:B----4-:R4:W-:Y:S04]  /*3630*/  STL [R1+0x2918], R15 ;  /* 0x0029180f01007387 */ /* 0x0109e80000100800 */
[----:B----4-:R4:W3:Y:S01]  /*3640*/  LDG.E.U8 R15, desc[UR8][R2.64] ;  /* 0x00000008020f7981 */ /* 0x0108e2000c1e1100 */
[----:B------:R-:W-:Y:S01]  /*3650*/  IMAD R12, R40, 0x2, R28 ;  /* 0x00000002280c7824 */ /* 0x000fe200078e021c */
[----:B--2---:R-:W-:Y:S01]  /*3660*/  IADD3 R32, P1, PT, R39, R9, RZ ;  /* 0x0000000927207210 */ /* 0x004fe20007f3e0ff */
[----:B------:R-:W2:Y:S02]  /*3670*/  LDC R40, c[0x0][0x3b8] ;  /* 0x0000ee00ff287b82 */ /* 0x000ea40000000800 */
[----:B-1----:R-:W-:-:S04]  /*3680*/  IMAD R27, R42, 0x2, R12 ;  /* 0x000000022a1b7824 */ /* 0x002fc800078e020c */
[----:B------:R-:W-:Y:S01]  /*3690*/  IMAD R42, R47, 0x4, R27 ;  /* 0x000000042f2a7824 */ /* 0x000fe200078e021b */
[----:B------:R-:W-:Y:S01]  /*36a0*/  LEA.HI.X.SX32 R33, R39, R11, 0x1, P1 ;  /* 0x0000000b27217211 */ /* 0x000fe200008f0eff */
[----:B------:R-:W1:Y:S02]  /*36b0*/  LDC R47, c[0x0][0x3b8] ;  /* 0x0000ee00ff2f7b82 */ /* 0x000e640000000800 */
[----:B------:R-:W-:Y:S01]  /*36c0*/  IMAD R44, R46, 0x2, R42 ;  /* 0x000000022e2c7824 */ /* 0x000fe200078e022a */
[C---:B----4-:R-:W-:Y:S01]  /*36d0*/  IADD3 R2, P1, PT, R38.reuse, R9, RZ ;  /* 0x0000000926027210 */ /* 0x050fe20007f3e0ff */
[----:B------:R4:W3:Y:S02]  /*36e0*/  LDG.E.U8 R24, desc[UR8][R32.64] ;  /* 0x0000000820187981 */ /* 0x0008e4000c1e1100 */
[----:B0-----:R-:W-:Y:S01]  /*36f0*/  IMAD R30, R41, 0x2, R44 ;  /* 0x00000002291e7824 */ /* 0x001fe200078e022c */
[----:B------:R-:W-:Y:S01]  /*3700*/  LEA.HI.X.SX32 R3, R38, R11, 0x1, P1 ;  /* 0x0000000b26037211 */ /* 0x000fe200008f0eff */
[----:B------:R-:W0:Y:S02]  /*3710*/  LDC R41, c[0x0][0x3b8] ;  /* 0x0000ee00ff297b82 */ /* 0x000e240000000800 */
[----:B------:R-:W-:-:S02]  /*3720*/  IMAD R5, R43, 0x2, R30 ;  /* 0x000000022b057824 */ /* 0x000fc400078e021e */
[----:B------:R4:W3:Y:S02]  /*3730*/  LDG.E.U8 R14, desc[UR8][R2.64] ;  /* 0x00000008020e7981 */ /* 0x0008e4000c1e1100 */
[C---:B----4-:R-:W-:Y:S01]  /*3740*/  IADD3 R32, P1, PT, R37.reuse, R9, RZ ;  /* 0x0000000925207210 */ /* 0x050fe20007f3e0ff */
[----:B------:R-:W-:Y:S01]  /*3750*/  IMAD R52, R52, 0x2, R5 ;  /* 0x0000000234347824 */ /* 0x000fe200078e0205 */
[----:B------:R-:W4:Y:S02]  /*3760*/  LDC R38, c[0x0][0x3b8] ;  /* 0x0000ee00ff267b82 */ /* 0x000f240000000800 */
[----:B------:R-:W-:Y:S02]  /*3770*/  LEA.HI.X.SX32 R33, R37, R11, 0x1, P1 ;  /* 0x0000000b25217211 */ /* 0x000fe400008f0eff */
[----:B------:R-:W-:-:S04]  /*3780*/  IADD3 R2, P1, PT, R8, R9, RZ ;  /* 0x0000000908027210 */ /* 0x000fc80007f3e0ff */
[----:B------:R-:W1:Y:S01]  /*3790*/  LDC R46, c[0x0][0x3b8] ;  /* 0x0000ee00ff2e7b82 */ /* 0x000e620000000800 */
[----:B------:R-:W-:-:S05]  /*37a0*/  LEA.HI.X.SX32 R3, R8, R11, 0x1, P1 ;  /* 0x0000000b08037211 */ /* 0x000fca00008f0eff */
[----:B------:R-:W4:Y:S01]  /*37b0*/  LDG.E.U8 R13, desc[UR8][R2.64] ;  /* 0x00000008020d7981 */ /* 0x000f22000c1e1100 */
[----:B------:R-:W-:Y:S01]  /*37c0*/  IMAD R66, R66, 0x2, R52 ;  /* 0x0000000242427824 */ /* 0x000fe200078e0234 */
[----:B------:R-:W1:Y:S03]  /*37d0*/  LDC R39, c[0x0][0x3b8] ;  /* 0x0000ee00ff277b82 */ /* 0x000e660000000800 */
[----:B------:R-:W-:-:S04]  /*37e0*/  IMAD R50, R50, 0x2, R66 ;  /* 0x0000000232327824 */ /* 0x000fc800078e0242 */
[----:B------:R-:W-:-:S04]  /*37f0*/  IMAD R49, R49, 0x4, R50 ;  /* 0x0000000431317824 */ /* 0x000fc800078e0232 */
[----:B------:R-:W-:-:S04]  /*3800*/  IMAD R64, R64, 0x2, R49 ;  /* 0x0000000240407824 */ /* 0x000fc800078e0231 */
[----:B0-----:R-:W-:Y:S02]  /*3810*/  IMAD R43, R41, 0x2, R64 ;  /* 0x00000002292b7824 */ /* 0x001fe400078e0240 */
[----:B------:R-:W0:Y:S02]  /*3820*/  LDC R41, c[0x0][0x3b8] ;  /* 0x0000ee00ff297b82 */ /* 0x000e240000000800 */
[----:B--2---:R-:W-:-:S04]  /*3830*/  IMAD R8, R40, 0x2, R43 ;  /* 0x0000000228087824 */ /* 0x004fc800078e022b */
[----:B------:R-:W-:-:S04]  /*3840*/  IMAD R48, R48, 0x2, R8 ;  /* 0x0000000230307824 */ /* 0x000fc800078e0208 */
[----:B------:R-:W-:Y:S01]  /*3850*/  IMAD R51, R51, 0x2, R48 ;  /* 0x0000000233337824 */ /* 0x000fe200078e0230 */
[----:B---3--:R2:W-:Y:S04]  /*3860*/  STL [R1+0x291c], R6 ;  /* 0x00291c0601007387 */ /* 0x0085e80000100800 */
[----:B--2---:R-:W2:Y:S04]  /*3870*/  LDL.LU R6, [R1+0x108] ;  /* 0x0001080001067983 */ /* 0x004ea80000300800 */
[----:B------:R3:W-:Y:S04]  /*3880*/  STL [R1+0x2940], R15 ;  /* 0x0029400f01007387 */ /* 0x0007e80000100800 */
[----:B---3--:R-:W3:Y:S04]  /*3890*/  LDL.LU R15, [R1+0x110] ;  /* 0x00011000010f7983 */ /* 0x008ee80000300800 */
[----:B------:R0:W-:Y:S04]  /*38a0*/  STL [R1+0x2920], R5 ;  /* 0x0029200501007387 */ /* 0x0001e80000100800 */
[----:B0-----:R-:W2:Y:S04]  /*38b0*/  LDL.LU R5, [R1+0x118] ;  /* 0x0001180001057983 */ /* 0x001ea80000300800 */
[----:B------:R0:W-:Y:S04]  /*38c0*/  STL [R1+0x34], R0 ;  /* 0x0000340001007387 */ /* 0x0001e80000100800 */
[----:B0-----:R0:W2:Y:S02]  /*38d0*/  LDG.E.U8 R0, desc[UR8][R32.64] ;  /* 0x0000000820007981 */ /* 0x0010a4000c1e1100 */
[----:B0-----:R-:W-:-:S04]  /*38e0*/  IADD3 R32, P1, PT, R36, R9, RZ ;  /* 0x0000000924207210 */ /* 0x001fc80007f3e0ff */
[----:B------:R-:W-:Y:S02]  /*38f0*/  LEA.HI.X.SX32 R33, R36, R11, 0x1, P1 ;  /* 0x0000000b24217211 */ /* 0x000fe400008f0eff */
[----:B------:R-:W-:-:S03]  /*3900*/  IADD3 R2, P1, PT, R10, R9, RZ ;  /* 0x000000090a027210 */ /* 0x000fc60007f3e0ff */
[----:B------:R-:W3:Y:S01]  /*3910*/  LDG.E.U8 R7, desc[UR8][R32.64] ;  /* 0x0000000820077981 */ /* 0x000ee2000c1e1100 */
[----:B------:R-:W-:Y:S02]  /*3920*/  LEA.HI.X.SX32 R3, R10, R11, 0x1, P1 ;  /* 0x0000000b0a037211 */ /* 0x000fe400008f0eff */
[----:B------:R-:W-:-:S03]  /*3930*/  IADD3 R36, P1, PT, R34, R9, RZ ;  /* 0x0000000922247210 */ /* 0x000fc60007f3e0ff */
[----:B------:R1:W3:Y:S01]  /*3940*/  LDG.E.U8 R26, desc[UR8][R2.64] ;  /* 0x00000008021a7981 */ /* 0x0002e2000c1e1100 */
[----:B------:R-:W-:Y:S02]  /*3950*/  LEA.HI.X.SX32 R37, R34, R11, 0x1, P1 ;  /* 0x0000000b22257211 */ /* 0x000fe400008f0eff */
[----:B------:R-:W-:-:S03]  /*3960*/  IADD3 R34, P1, PT, R35, R9, RZ ;  /* 0x0000000923227210 */ /* 0x000fc60007f3e0ff */
[----:B------:R0:W3:Y:S01]  /*3970*/  LDG.E.U8 R23, desc[UR8][R36.64] ;  /* 0x0000000824177981 */ /* 0x0000e2000c1e1100 */
[----:B------:R-:W-:Y:S01]  /*3980*/  LEA.HI.X.SX32 R35, R35, R11, 0x1, P1 ;  /* 0x0000000b23237211 */ /* 0x000fe200008f0eff */
[----:B------:R-:W-:Y:S02]  /*3990*/  IMAD R40, R45, 0x2, R51 ;  /* 0x000000022d287824 */ /* 0x000fe400078e0233 */
[----:B------:R-:W0:Y:S02]  /*39a0*/  LDC R45, c[0x0][0x3b8] ;  /* 0x0000ee00ff2d7b82 */ /* 0x000e240000000800 */
[----:B------:R0:W3:Y:S01]  /*39b0*/  LDG.E.U8 R65, desc[UR8][R34.64] ;  /* 0x0000000822417981 */ /* 0x0000e2000c1e1100 */
[----:B----4-:R-:W-:-:S04]  /*39c0*/  IMAD R10, R38, 0x4, R40 ;  /* 0x00000004260a7824 */ /* 0x010fc800078e0228 */
[----:B------:R-:W-:Y:S01]  /*39d0*/  IMAD R61, R61, 0x2, R10 ;  /* 0x000000023d3d7824 */ /* 0x000fe200078e020a */
[----:B------:R-:W4:Y:S03]  /*39e0*/  LDC R38, c[0x0][0x3b8] ;  /* 0x0000ee00ff267b82 */ /* 0x000f260000000800 */
[----:B------:R-:W-:-:S04]  /*39f0*/  IMAD R41, R41, 0x2, R61 ;  /* 0x0000000229297824 */ /* 0x000fc800078e023d */
[----:B-1----:R-:W-:Y:S01]  /*3a00*/  IMAD R3, R46, 0x2, R41 ;  /* 0x000000022e037824 */ /* 0x002fe200078e0229 */
[----:B------:R-:W1:Y:S03]  /*3a10*/  LDC R2, c[0x0][0x3b8] ;  /* 0x0000ee00ff027b82 */ /* 0x000e660000000800 */
[----:B------:R-:W-:Y:S01]  /*3a20*/  IMAD R33, R39, 0x2, R3 ;  /* 0x0000000227217824 */ /* 0x000fe200078e0203 */
[----:B0-----:R-:W-:-:S03]  /*3a30*/  IADD3 R36, P1, PT, R28, R9, RZ ;  /* 0x000000091c247210 */ /* 0x001fc60007f3e0ff */
[----:B------:R-:W-:Y:S01]  /*3a40*/  IMAD R62, R62, 0x2, R33 ;  /* 0x000000023e3e7824 */ /* 0x000fe200078e0221 */
[----:B------:R-:W0:Y:S03]  /*3a50*/  LDC R46, c[0x0][0x3b8] ;  /* 0x0000ee00ff2e7b82 */ /* 0x000e260000000800 */
[----:B------:R-:W-:Y:S01]  /*3a60*/  IMAD R32, R45, 0x2, R62 ;  /* 0x000000022d207824 */ /* 0x000fe200078e023e */
[----:B------:R-:W-:Y:S02]  /*3a70*/  LEA.HI.X.SX32 R37, R28, R11, 0x1, P1 ;  /* 0x0000000b1c257211 */ /* 0x000fe400008f0eff */
[----:B------:R-:W-:Y:S01]  /*3a80*/  IADD3 R34, P1, PT, R12, R9, RZ ;  /* 0x000000090c227210 */ /* 0x000fe20007f3e0ff */
[----:B----4-:R-:W-:Y:S01]  /*3a90*/  IMAD R28, R38, 0x4, R32 ;  /* 0x00000004261c7824 */ /* 0x010fe200078e0220 */
[----:B------:R-:W4:Y:S02]  /*3aa0*/  LDC R45, c[0x0][0x3b8] ;  /* 0x0000ee00ff2d7b82 */ /* 0x000f240000000800 */
[----:B------:R-:W-:Y:S01]  /*3ab0*/  LEA.HI.X.SX32 R35, R12, R11, 0x1, P1 ;  /* 0x0000000b0c237211 */ /* 0x000fe200008f0eff */
[----:B------:R1:W3:Y:S01]  /*3ac0*/  LDG.E.U8 R25, desc[UR8][R36.64] ;  /* 0x0000000824197981 */ /* 0x0002e2000c1e1100 */
[----:B------:R-:W-:Y:S01]  /*3ad0*/  IMAD R60, R60, 0x2, R28 ;  /* 0x000000023c3c7824 */ /* 0x000fe200078e021c */
[----:B------:R-:W-:-:S02]  /*3ae0*/  IADD3 R38, P1, PT, R27, R9, RZ ;  /* 0x000000091b267210 */ /* 0x000fc40007f3e0ff */
[----:B------:R0:W3:Y:S02]  /*3af0*/  LDG.E.U8 R17, desc[UR8][R34.64] ;  /* 0x0000000822117981 */ /* 0x0000e4000c1e1100 */
[----:B------:R-:W-:Y:S01]  /*3b00*/  LEA.HI.X.SX32 R39, R27, R11, 0x1, P1 ;  /* 0x0000000b1b277211 */ /* 0x000fe200008f0eff */
[----:B-1----:R-:W-:-:S04]  /*3b10*/  IMAD R37, R2, 0x2, R60 ;  /* 0x0000000202257824 */ /* 0x002fc800078e023c */
[----:B------:R4:W3:Y:S01]  /*3b20*/  LDG.E.U8 R67, desc[UR8][R38.64] ;  /* 0x0000000826437981 */ /* 0x0008e2000c1e1100 */
[----:B------:R-:W1:Y:S01]  /*3b30*/  LDC R2, c[0x0][0x3b8] ;  /* 0x0000ee00ff027b82 */ /* 0x000e620000000800 */
[----:B------:R-:W-:Y:S01]  /*3b40*/  IMAD R12, R47, 0x2, R37 ;  /* 0x000000022f0c7824 */ /* 0x000fe200078e0225 */
[----:B0-----:R-:W-:-:S03]  /*3b50*/  IADD3 R34, P1, PT, R42, R9, RZ ;  /* 0x000000092a227210 */ /* 0x001fc60007f3e0ff */
[----:B------:R-:W-:Y:S01]  /*3b60*/  IMAD R27, R46, 0x2, R12 ;  /* 0x000000022e1b7824 */ /* 0x000fe200078e020c */
[----:B------:R-:W-:Y:S01]  /*3b70*/  LEA.HI.X.SX32 R35, R42, R11, 0x1, P1 ;  /* 0x0000000b2a237211 */ /* 0x000fe200008f0eff */
[----:B------:R0:W-:Y:S01]  /*3b80*/  STL [R1+0x2924], R24 ;  /* 0x0029241801007387 */ /* 0x0001e20000100800 */
[C---:B------:R-:W-:Y:S01]  /*3b90*/  IADD3 R46, P1, PT, R44.reuse, R9, RZ ;  /* 0x000000092c2e7210 */ /* 0x040fe20007f3e0ff */
[----:B------:R-:W-:Y:S01]  /*3ba0*/  IMAD R59, R59, 0x2, R27 ;  /* 0x000000023b3b7824 */ /* 0x000fe200078e021b */
[----:B------:R-:W1:Y:S01]  /*3bb0*/  LDC R36, c[0x0][0x3b8] ;  /* 0x0000ee00ff247b82 */ /* 0x000e620000000800 */
[----:B------:R-:W3:Y:S01]  /*3bc0*/  LDG.E.U8 R21, desc[UR8][R34.64] ;  /* 0x0000000822157981 */ /* 0x000ee2000c1e1100 */
[----:B------:R-:W-:Y:S02]  /*3bd0*/  LEA.HI.X.SX32 R47, R44, R11, 0x1, P1 ;  /* 0x0000000b2c2f7211 */ /* 0x000fe400008f0eff */
[----:B------:R-:W-:Y:S01]  /*3be0*/  IADD3 R44, P1, PT, R30, R9, RZ ;  /* 0x000000091e2c7210 */ /* 0x000fe20007f3e0ff */
[----:B----4-:R-:W-:-:S02]  /*3bf0*/  IMAD R39, R45, 0x2, R59 ;  /* 0x000000022d277824 */ /* 0x010fc400078e023b */
[----:B------:R4:W3:Y:S01]  /*3c00*/  LDG.E.U8 R22, desc[UR8][R46.64] ;  /* 0x000000082e167981 */ /* 0x0008e2000c1e1100 */
[----:B------:R-:W-:Y:S01]  /*3c10*/  LEA.HI.X.SX32 R45, R30, R11, 0x1, P1 ;  /* 0x0000000b1e2d7211 */ /* 0x000fe200008f0eff */
[----:B------:R-:W1:Y:S02]  /*3c20*/  LDC R38, c[0x0][0x3b8] ;  /* 0x0000ee00ff267b82 */ /* 0x000e640000000800 */
[----:B0-----:R-:W3:Y:S04]  /*3c30*/  LDL.LU R24, [R1+0x124] ;  /* 0x0001240001187983 */ /* 0x001ee80000300800 */
[----:B------:R0:W3:Y:S01]  /*3c40*/  LDG.E.U8 R4, desc[UR8][R44.64] ;  /* 0x000000082c047981 */ /* 0x0000e2000c1e1100 */
[C---:B----4-:R-:W-:Y:S01]  /*3c50*/  IADD3 R46, P1, PT, R52.reuse, R9, RZ ;  /* 0x00000009342e7210 */ /* 0x050fe20007f3e0ff */
[----:B------:R-:W4:Y:S03]  /*3c60*/  LDC R34, c[0x0][0x3b8] ;  /* 0x0000ee00ff227b82 */ /* 0x000f260000000800 */
[----:B------:R-:W-:-:S02]  /*3c70*/  LEA.HI.X.SX32 R47, R52, R11, 0x1, P1 ;  /* 0x0000000b342f7211 */ /* 0x000fc400008f0eff */
[----:B0-----:R-:W-:-:S03]  /*3c80*/  IADD3 R44, P1, PT, R49, R9, RZ ;  /* 0x00000009312c7210 */ /* 0x001fc60007f3e0ff */
[----:B------:R0:W3:Y:S01]  /*3c90*/  LDG.E.U8 R20, desc[UR8][R46.64] ;  /* 0x000000082e147981 */ /* 0x0000e2000c1e1100 */
[----:B------:R-:W-:Y:S01]  /*3ca0*/  LEA.HI.X.SX32 R45, R49, R11, 0x1, P1 ;  /* 0x0000000b312d7211 */ /* 0x000fe200008f0eff */
[----:B------:R-:W-:Y:S02]  /*3cb0*/  IMAD R42, R53, 0x4, R39 ;  /* 0x00000004352a7824 */ /* 0x000fe400078e0227 */
[----:B------:R0:W-:Y:S01]  /*3cc0*/  STL [R1+0x2928], R14 ;  /* 0x0029280e01007387 */ /* 0x0001e20000100800 */
[----:B------:R-:W1:Y:S03]  /*3cd0*/  LDC R53, c[0x0][0x3b8] ;  /* 0x0000ee00ff357b82 */ /* 0x000e660000000800 */
[----:B------:R0:W3:Y:S02]  /*3ce0*/  LDG.E.U8 R19, desc[UR8][R44.64] ;  /* 0x000000082c137981 */ /* 0x0000e4000c1e1100 */
[----:B0-----:R-:W-:-:S04]  /*3cf0*/  IADD3 R46, P1, PT, R48, R9, RZ ;  /* 0x00000009302e7210 */ /* 0x001fc80007f3e0ff */
[----:B------:R-:W-:Y:S01]  /*3d00*/  LEA.HI.X.SX32 R47, R48, R11, 0x1, P1 ;  /* 0x0000000b302f7211 */ /* 0x000fe200008f0eff */
[----:B------:R-:W3:Y:S01]  /*3d10*/  LDL.LU R14, [R1+0x128] ;  /* 0x00012800010e7983 */ /* 0x000ee20000300800 */
[----:B------:R-:W-:Y:S01]  /*3d20*/  IMAD R58, R58, 0x2, R42 ;  /* 0x000000023a3a7824 */ /* 0x000fe200078e022a */
[----:B------:R-:W0:Y:S01]  /*3d30*/  LDC R49, c[0x0][0x3b8] ;  /* 0x0000ee00ff317b82 */ /* 0x000e220000000800 */
[C---:B------:R-:W-:Y:S01]  /*3d40*/  IADD3 R44, P1, PT, R10.reuse, R9, RZ ;  /* 0x000000090a2c7210 */ /* 0x040fe20007f3e0ff */
[----:B------:R4:W3:Y:S03]  /*3d50*/  LDG.E.U8 R18, desc[UR8][R46.64] ;  /* 0x000000082e127981 */ /* 0x0008e6000c1e1100 */
[----:B------:R-:W-:-:S03]  /*3d60*/  LEA.HI.X.SX32 R45, R10, R11, 0x1, P1 ;  /* 0x0000000b0a2d7211 */ /* 0x000fc600008f0eff */
[----:B------:R-:W0:Y:S02]  /*3d70*/  LDC R48, c[0x0][0x3b8] ;  /* 0x0000ee00ff307b82 */ /* 0x000e240000000800 */
[----:B------:R4:W3:Y:S02]  /*3d80*/  LDG.E.U8 R16, desc[UR8][R44.64] ;  /* 0x000000082c107981 */ /* 0x0008e4000c1e1100 */
[----:B----4-:R-:W-:-:S04]  /*3d90*/  IADD3 R46, P1, PT, R33, R9, RZ ;  /* 0x00000009212e7210 */ /* 0x010fc80007f3e0ff */
[----:B------:R-:W-:Y:S02]  /*3da0*/  LEA.HI.X.SX32 R47, R33, R11, 0x1, P1 ;  /* 0x0000000b212f7211 */ /* 0x000fe400008f0eff */
[----:B------:R-:W-:-:S03]  /*3db0*/  IADD3 R44, P1, PT, R28, R9, RZ ;  /* 0x000000091c2c7210 */ /* 0x000fc60007f3e0ff */
[----:B------:R4:W3:Y:S01]  /*3dc0*/  LDG.E.U8 R93, desc[UR8][R46.64] ;  /* 0x000000082e5d7981 */ /* 0x0008e2000c1e1100 */
[----:B------:R-:W-:-:S05]  /*3dd0*/  LEA.HI.X.SX32 R45, R28, R11, 0x1, P1 ;  /* 0x0000000b1c2d7211 */ /* 0x000fca00008f0eff */
[----:B------:R1:W3:Y:S01]  /*3de0*/  LDG.E.U8 R92, desc[UR8][R44.64] ;  /* 0x000000082c5c7981 */ /* 0x0002e2000c1e1100 */
[----:B----4-:R-:W-:-:S04]  /*3df0*/  IADD3 R46, P1, PT, R27, R9, RZ ;  /* 0x000000091b2e7210 */ /* 0x010fc80007f3e0ff */
[----:B------:R-:W-:Y:S02]  /*3e00*/  LEA.HI.X.SX32 R47, R27, R11, 0x1, P1 ;  /* 0x0000000b1b2f7211 */ /* 0x000fe400008f0eff */
[----:B-1----:R-:W-:-:S03]  /*3e10*/  IADD3 R44, P1, PT, R42, R9, RZ ;  /* 0x000000092a2c7210 */ /* 0x002fc60007f3e0ff */
[----:B------:R1:W4:Y:S01]  /*3e20*/  LDG.E.U8 R91, desc[UR8][R46.64] ;  /* 0x000000082e5b7981 */ /* 0x000322000c1e1100 */
[----:B------:R-:W-:-:S05]  /*3e30*/  LEA.HI.X.SX32 R45, R42, R11, 0x1, P1 ;  /* 0x0000000b2a2d7211 */ /* 0x000fca00008f0eff */
[----:B------:R0:W4:Y:S01]  /*3e40*/  LDG.E.U8 R90, desc[UR8][R44.64] ;  /* 0x000000082c5a7981 */ /* 0x000122000c1e1100 */
[----:B------:R-:W-:-:S04]  /*3e50*/  IMAD R35, R2, 0x2, R58 ;  /* 0x0000000202237824 */ /* 0x000fc800078e023a */
[----:B------:R-:W-:-:S04]  /*3e60*/  IMAD R2, R36, 0x2, R35 ;  /* 0x0000000224027824 */ /* 0x000fc800078e0223 */
[----:B------:R-:W-:Y:S02]  /*3e70*/  IMAD R30, R54, 0x2, R2 ;  /* 0x00000002361e7824 */ /* 0x000fe400078e0202 */
[----:B------:R-:W0:Y:S02]  /*3e80*/  LDC R54, c[0x0][0x3b8] ;  /* 0x0000ee00ff367b82 */ /* 0x000e240000000800 */
[----:B------:R-:W-:-:S04]  /*3e90*/  IMAD R57, R57, 0x2, R30 ;  /* 0x0000000239397824 */ /* 0x000fc800078e021e */
[----:B------:R-:W-:Y:S01]  /*3ea0*/  IMAD R38, R38, 0x2, R57 ;  /* 0x0000000226267824 */ /* 0x000fe200078e0239 */
[----:B--2---:R2:W-:Y:S04]  /*3eb0*/  STL [R1+0x2944], R0 ;  /* 0x0029440001007387 */ /* 0x0045e80000100800 */
[----:B--2---:R-:W2:Y:S04]  /*3ec0*/  LDL.LU R0, [R1+0x134] ;  /* 0x0001340001007983 */ /* 0x004ea80000300800 */
[----:B------:R0:W-:Y:S04]  /*3ed0*/  STL [R1+0x292c], R8 ;  /* 0x00292c0801007387 */ /* 0x0001e80000100800 */
[----:B0-----:R-:W2:Y:S04]  /*3ee0*/  LDL.LU R8, [R1+0x140] ;  /* 0x0001400001087983 */ /* 0x001ea80000300800 */
[----:B------:R0:W-:Y:S04]  /*3ef0*/  STL [R1+0x2930], R13 ;  /* 0x0029300d01007387 */ /* 0x0001e80000100800 */
[----:B0-----:R-:W2:Y:S04]  /*3f00*/  LDL.LU R13, [R1+0x148] ;  /* 0x00014800010d7983 */ /* 0x001ea80000300800 */
[----:B---3--:R0:W-:Y:S04]  /*3f10*/  STL [R1+0x2934], R7 ;  /* 0x0029340701007387 */ /* 0x0081e80000100800 */
[----:B0-----:R-:W3:Y:S04]  /*3f20*/  LDL.LU R7, [R1+0x150] ;  /* 0x0001500001077983 */ /* 0x001ee80000300800 */
[----:B------:R0:W-:Y:S04]  /*3f30*/  STL [R1+0x2948], R26 ;  /* 0x0029481a01007387 */ /* 0x0001e80000100800 */
[----:B0-----:R-:W2:Y:S04]  /*3f40*/  LDL.LU R26, [R1+0x15c] ;  /* 0x00015c00011a7983 */ /* 0x001ea80000300800 */
[----:B------:R0:W-:Y:S04]  /*3f50*/  STL [R1+0x2938], R3 ;  /* 0x0029380301007387 */ /* 0x0001e80000100800 */
[----:B0-----:R-:W2:Y:S04]  /*3f60*/  LDL.LU R3, [R1+0x160] ;  /* 0x0001600001037983 */ /* 0x001ea80000300800 */
[----:B------:R0:W-:Y:S04]  /*3f70*/  STL [R1+0x293c], R23 ;  /* 0x00293c1701007387 */ /* 0x0001e80000100800 */
[----:B0-----:R-:W2:Y:S04]  /*3f80*/  LDL.LU R23, [R1+0x16c] ;  /* 0x00016c0001177983 */ /* 0x001ea80000300800 */
[----:B------:R0:W-:Y:S04]  /*3f90*/  STL [R1+0x294c], R65 ;  /* 0x00294c4101007387 */ /* 0x0001e80000100800 */
[----:B0-----:R-:W2:Y:S01]  /*3fa0*/  LDL.LU R65, [R1+0x178] ;  /* 0x0001780001417983 */ /* 0x001ea20000300800 */
[----:B------:R-:W-:-:S04]  /*3fb0*/  IMAD R52, R34, 0x4, R38 ;  /* 0x0000000422347824 */ /* 0x000fc800078e0226 */
[----:B------:R-:W-:-:S04]  /*3fc0*/  IMAD R55, R55, 0x2, R52 ;  /* 0x0000000237377824 */ /* 0x000fc800078e0234 */
[----:B------:R-:W-:Y:S02]  /*3fd0*/  IMAD R36, R63, 0x2, R55 ;  /* 0x000000023f247824 */ /* 0x000fe400078e0237 */
[----:B------:R-:W0:Y:S02]  /*3fe0*/  LDC R63, c[0x0][0x3b8] ;  /* 0x0000ee00ff3f7b82 */ /* 0x000e240000000800 */
[----:B------:R-:W-:-:S04]  /*3ff0*/  IMAD R10, R53, 0x2, R36 ;  /* 0x00000002350a7824 */ /* 0x000fc800078e0224 */
[----:B------:R-:W-:-:S04]  /*4000*/  IMAD R56, R56, 0x2, R10 ;  /* 0x0000000238387824 */ /* 0x000fc800078e020a */
[----:B------:R-:W-:-:S04]  /*4010*/  IMAD R54, R54, 0x2, R56 ;  /* 0x0000000236367824 */ /* 0x000fc800078e0238 */
[----:B------:R-:W-:Y:S02]  /*4020*/  IMAD R34, R69, 0x2, R54 ;  /* 0x0000000245227824 */ /* 0x000fe400078e0236 */
[----:B------:R-:W1:Y:S02]  /*4030*/  LDC R69, c[0x0][0x3b8] ;  /* 0x0000ee00ff457b82 */ /* 0x000e640000000800 */
[----:B------:R-:W-:-:S04]  /*4040*/  IMAD R28, R49, 0x4, R34 ;  /* 0x00000004311c7824 */ /* 0x000fc800078e0222 */
[----:B------:R-:W-:-:S04]  /*4050*/  IMAD R53, R48, 0x2, R28 ;  /* 0x0000000230357824 */ /* 0x000fc800078e021c */
[----:B------:R-:W-:Y:S02]  /*4060*/  IMAD R33, R71, 0x2, R53 ;  /* 0x0000000247217824 */ /* 0x000fe400078e0235 */
[----:B------:R-:W1:Y:S02]  /*4070*/  LDC R71, c[0x0][0x3b8] ;  /* 0x0000ee00ff477b82 */ /* 0x000e640000000800 */
[----:B------:R-:W-:Y:S01]  /*4080*/  IMAD R27, R68, 0x2, R33 ;  /* 0x00000002441b7824 */ /* 0x000fe200078e0221 */
[----:B------:R-:W-:-:S03]  /*4090*/  IADD3 R48, P1, PT, R30, R9, RZ ;  /* 0x000000091e307210 */ /* 0x000fc60007f3e0ff */
[----:B0-----:R-:W-:Y:S01]  /*40a0*/  IMAD R63, R63, 0x2, R27 ;  /* 0x000000023f3f7824 */ /* 0x001fe200078e021b */
[----:B------:R-:W-:-:S03]  /*40b0*/  LEA.HI.X.SX32 R49, R30, R11, 0x1, P1 ;  /* 0x0000000b1e317211 */ /* 0x000fc600008f0eff */
[----:B------:R-:W-:Y:S01]  /*40c0*/  IMAD R42, R70, 0x2, R63 ;  /* 0x00000002462a7824 */ /* 0x000fe200078e023f */
[-C--:B-1----:R-:W-:Y:S01]  /*40d0*/  IADD3 R46, P2, PT, R52, R9.reuse, RZ ;  /* 0x00000009342e7210 */ /* 0x082fe20007f5e0ff */
[----:B------:R0:W2:Y:S02]  /*40e0*/  LDG.E.U8 R89, desc[UR8][R48.64] ;  /* 0x0000000830597981 */ /* 0x0000a4000c1e1100 */
[----:B------:R-:W-:Y:S01]  /*40f0*/  IMAD R30, R73, 0x2, R42 ;  /* 0x00000002491e7824 */ /* 0x000fe200078e022a */
[----:B------:R-:W-:-:S03]  /*4100*/  IADD3 R44, P1, PT, R56, R9, RZ ;  /* 0x00000009382c7210 */ /* 0x000fc60007f3e0ff */
[----:B------:R-:W-:Y:S01]  /*4110*/  IMAD R68, R72, 0x4, R30 ;  /* 0x0000000448447824 */ /* 0x000fe200078e021e */
[-C--:B------:R-:W-:Y:S01]  /*4120*/  LEA.HI.X.SX32 R47, R52, R11.reuse, 0x1, P2 ;  /* 0x0000000b342f7211 */ /* 0x080fe200010f0eff */
[----:B------:R1:W-:Y:S01]  /*4130*/  STL [R1+0x2950], R25 ;  /* 0x0029501901007387 */ /* 0x0003e20000100800 */
[----:B------:R-:W-:Y:S01]  /*4140*/  LEA.HI.X.SX32 R45, R56, R11, 0x1, P1 ;  /* 0x0000000b382d7211 */ /* 0x000fe200008f0eff */
[----:B------:R-:W-:Y:S01]  /*4150*/  IMAD R52, R69, 0x2, R68 ;  /* 0x0000000245347824 */ /* 0x000fe200078e0244 */
[C---:B0-----:R-:W-:Y:S01]  /*4160*/  IADD3 R48, P1, PT, R28.reuse, R9, RZ ;  /* 0x000000091c307210 */ /* 0x041fe20007f3e0ff */
[----:B------:R0:W2:Y:S01]  /*4170*/  LDG.E.U8 R88, desc[UR8][R46.64] ;  /* 0x000000082e587981 */ /* 0x0000a2000c1e1100 */
[----:B------:R-:W1:Y:S01]  /*4180*/  LDC R72, c[0x0][0x3b8] ;  /* 0x0000ee00ff487b82 */ /* 0x000e620000000800 */
[----:B------:R-:W-:Y:S01]  /*4190*/  IMAD R56, R71, 0x2, R52 ;  /* 0x0000000247387824 */ /* 0x000fe200078e0234 */
[----:B------:R-:W-:Y:S01]  /*41a0*/  LEA.HI.X.SX32 R49, R28, R11, 0x1, P1 ;  /* 0x0000000b1c317211 */ /* 0x000fe200008f0eff */
[----:B------:R0:W2:Y:S02]  /*41b0*/  LDG.E.U8 R86, desc[UR8][R44.64] ;  /* 0x000000082c567981 */ /* 0x0000a4000c1e1100 */
[----:B------:R-:W-:-:S02]  /*41c0*/  IMAD R28, R75, 0x2, R56 ;  /* 0x000000024b1c7824 */ /* 0x000fc400078e0238 */
[----:B------:R0:W2:Y:S02]  /*41d0*/  LDG.E.U8 R84, desc[UR8][R48.64] ;  /* 0x0000000830547981 */ /* 0x0000a4000c1e1100 */
[----:B0-----:R-:W-:-:S04]  /*41e0*/  IADD3 R46, P2, PT, R63, R9, RZ ;  /* 0x000000093f2e7210 */ /* 0x001fc80007f5e0ff */
[----:B------:R-:W-:Y:S01]  /*41f0*/  LEA.HI.X.SX32 R47, R63, R11, 0x1, P2 ;  /* 0x0000000b3f2f7211 */ /* 0x000fe200010f0eff */
[----:B------:R-:W-:Y:S01]  /*4200*/  IMAD R63, R74, 0x2, R28 ;  /* 0x000000024a3f7824 */ /* 0x000fe200078e021c */
[----:B------:R-:W-:-:S03]  /*4210*/  IADD3 R44, P1, PT, R68, R9, RZ ;  /* 0x00000009442c7210 */ /* 0x000fc60007f3e0ff */
[----:B------:R0:W2:Y:S01]  /*4220*/  LDG.E.U8 R76, desc[UR8][R46.64] ;  /* 0x000000082e4c7981 */ /* 0x0000a2000c1e1100 */
[C---:B------:R-:W-:Y:S02]  /*4230*/  IADD3 R48, P2, PT, R63.reuse, R9, RZ ;  /* 0x000000093f307210 */ /* 0x040fe40007f5e0ff */
[-C--:B------:R-:W-:Y:S02]  /*4240*/  LEA.HI.X.SX32 R45, R68, R11.reuse, 0x1, P1 ;  /* 0x0000000b442d7211 */ /* 0x080fe400008f0eff */
[----:B------:R-:W-:-:S03]  /*4250*/  LEA.HI.X.SX32 R49, R63, R11, 0x1, P2 ;  /* 0x0000000b3f317211 */ /* 0x000fc600010f0eff */
[----:B------:R4:W2:Y:S01]  /*4260*/  LDG.E.U8 R73, desc[UR8][R44.64] ;  /* 0x000000082c497981 */ /* 0x0008a2000c1e1100 */
[----:B0-----:R-:W-:-:S03]  /*4270*/  IADD3 R46, P1, PT, R66, R9, RZ ;  /* 0x00000009422e7210 */ /* 0x001fc60007f3e0ff */
[----:B------:R0:W2:Y:S01]  /*4280*/  LDG.E.U8 R70, desc[UR8][R48.64] ;  /* 0x0000000830467981 */ /* 0x0000a2000c1e1100 */
[----:B------:R-:W-:Y:S02]  /*4290*/  LEA.HI.X.SX32 R47, R66, R11, 0x1, P1 ;  /* 0x0000000b422f7211 */ /* 0x000fe400008f0eff */
[----:B------:R-:W1:Y:S01]  /*42a0*/  LDC R66, c[0x0][0x3b8] ;  /* 0x0000ee00ff427b82 */ /* 0x000e620000000800 */
[-C--:B----4-:R-:W-:Y:S02]  /*42b0*/  IADD3 R44, P1, PT, R50, R9.reuse, RZ ;  /* 0x00000009322c7210 */ /* 0x090fe40007f3e0ff */
[----:B------:R4:W2:Y:S01]  /*42c0*/  LDG.E.U8 R69, desc[UR8][R46.64] ;  /* 0x000000082e457981 */ /* 0x0008a2000c1e1100 */
[----:B0-----:R-:W-:Y:S02]  /*42d0*/  IADD3 R48, P2, PT, R64, R9, RZ ;  /* 0x0000000940307210 */ /* 0x001fe40007f5e0ff */
[----:B------:R-:W-:Y:S02]  /*42e0*/  LEA.HI.X.SX32 R45, R50, R11, 0x1, P1 ;  /* 0x0000000b322d7211 */ /* 0x000fe400008f0eff */
[----:B------:R-:W-:-:S02]  /*42f0*/  IADD3 R50, P1, PT, R51, R9, RZ ;  /* 0x0000000933327210 */ /* 0x000fc40007f3e0ff */
[----:B------:R-:W-:Y:S01]  /*4300*/  LEA.HI.X.SX32 R49, R64, R11, 0x1, P2 ;  /* 0x0000000b40317211 */ /* 0x000fe200010f0eff */
[----:B------:R0:W2:Y:S01]  /*4310*/  LDG.E.U8 R68, desc[UR8][R44.64] ;  /* 0x000000082c447981 */ /* 0x0000a2000c1e1100 */
[----:B----4-:R-:W-:Y:S02]  /*4320*/  IADD3 R46, P2, PT, R61, R9, RZ ;  /* 0x000000093d2e7210 */ /* 0x010fe40007f5e0ff */
[-C--:B------:R-:W-:Y:S01]  /*4330*/  LEA.HI.X.SX32 R51, R51, R11.reuse, 0x1, P1 ;  /* 0x0000000b33337211 */ /* 0x080fe200008f0eff */
[----:B------:R4:W2:Y:S01]  /*4340*/  LDG.E.U8 R64, desc[UR8][R48.64] ;  /* 0x0000000830407981 */ /* 0x0008a2000c1e1100 */
[----:B------:R-:W-:Y:S02]  /*4350*/  LEA.HI.X.SX32 R47, R61, R11, 0x1, P2 ;  /* 0x0000000b3d2f7211 */ /* 0x000fe400010f0eff */
[----:B0-----:R-:W-:-:S03]  /*4360*/  IADD3 R44, P1, PT, R62, R9, RZ ;  /* 0x000000093e2c7210 */ /* 0x001fc60007f3e0ff */
[----:B------:R0:W2:Y:S01]  /*4370*/  LDG.E.U8 R61, desc[UR8][R46.64] ;  /* 0x000000082e3d7981 */ /* 0x0000a2000c1e1100 */
[----:B------:R-:W-:Y:S02]  /*4380*/  LEA.HI.X.SX32 R45, R62, R11, 0x1, P1 ;  /* 0x0000000b3e2d7211 */ /* 0x000fe400008f0eff */
[CC--:B----4-:R-:W-:Y:S01]  /*4390*/  IADD3 R48, P1, PT, R60.reuse, R9.reuse, RZ ;  /* 0x000000093c307210 */ /* 0x0d0fe20007f3e0ff */
[----:B------:R-:W4:Y:S01]  /*43a0*/  LDG.E.U8 R62, desc[UR8][R50.64] ;  /* 0x00000008323e7981 */ /* 0x000f22000c1e1100 */
[C---:B0-----:R-:W-:Y:S02]  /*43b0*/  IADD3 R46, P2, PT, R59.reuse, R9, RZ ;  /* 0x000000093b2e7210 */ /* 0x041fe40007f5e0ff */
[-C--:B------:R-:W-:Y:S02]  /*43c0*/  LEA.HI.X.SX32 R49, R60, R11.reuse, 0x1, P1 ;  /* 0x0000000b3c317211 */ /* 0x080fe400008f0eff */
[----:B------:R0:W2:Y:S01]  /*43d0*/  LDG.E.U8 R60, desc[UR8][R44.64] ;  /* 0x000000082c3c7981 */ /* 0x0000a2000c1e1100 */
[----:B------:R-:W-:-:S03]  /*43e0*/  LEA.HI.X.SX32 R47, R59, R11, 0x1, P2 ;  /* 0x0000000b3b2f7211 */ /* 0x000fc600010f0eff */
[----:B------:R1:W2:Y:S01]  /*43f0*/  LDG.E.U8 R59, desc[UR8][R48.64] ;  /* 0x00000008303b7981 */ /* 0x0002a2000c1e1100 */
[----:B0-----:R-:W-:-:S04]  /*4400*/  IADD3 R44, P1, PT, R58, R9, RZ ;  /* 0x000000093a2c7210 */ /* 0x001fc80007f3e0ff */
[----:B------:R-:W-:Y:S02]  /*4410*/  LEA.HI.X.SX32 R45, R58, R11, 0x1, P1 ;  /* 0x0000000b3a2d7211 */ /* 0x000fe400008f0eff */
[C---:B-1----:R-:W-:Y:S01]  /*4420*/  IADD3 R48, P2, PT, R57.reuse, R9, RZ ;  /* 0x0000000939307210 */ /* 0x042fe20007f5e0ff */
[----:B------:R0:W2:Y:S03]  /*4430*/  LDG.E.U8 R58, desc[UR8][R46.64] ;  /* 0x000000082e3a7981 */ /* 0x0000a6000c1e1100 */
[----:B------:R-:W-:Y:S02]  /*4440*/  LEA.HI.X.SX32 R49, R57, R11, 0x1, P2 ;  /* 0x0000000b39317211 */ /* 0x000fe400010f0eff */
[-C--:B------:R-:W-:Y:S01]  /*4450*/  IADD3 R50, P2, PT, R54, R9.reuse, RZ ;  /* 0x0000000936327210 */ /* 0x080fe20007f5e0ff */
[----:B------:R1:W2:Y:S01]  /*4460*/  LDG.E.U8 R57, desc[UR8][R44.64] ;  /* 0x000000082c397981 */ /* 0x0002a2000c1e1100 */
[----:B0-----:R-:W-:-:S04]  /*4470*/  IADD3 R46, P1, PT, R55, R9, RZ ;  /* 0x00000009372e7210 */ /* 0x001fc80007f3e0ff */
[----:B------:R-:W-:Y:S02]  /*4480*/  LEA.HI.X.SX32 R47, R55, R11, 0x1, P1 ;  /* 0x0000000b372f7211 */ /* 0x000fe400008f0eff */
[C---:B-1----:R-:W-:Y:S02]  /*4490*/  IADD3 R44, P1, PT, R53.reuse, R9, RZ ;  /* 0x00000009352c7210 */ /* 0x042fe40007f3e0ff */
[-C--:B------:R-:W-:Y:S01]  /*44a0*/  LEA.HI.X.SX32 R51, R54, R11.reuse, 0x1, P2 ;  /* 0x0000000b36337211 */ /* 0x080fe200010f0eff */
[----:B------:R-:W-:Y:S01]  /*44b0*/  IMAD R63, R66, 0x2, R63 ;  /* 0x00000002423f7824 */ /* 0x000fe200078e023f */
[----:B------:R0:W3:Y:S01]  /*44c0*/  LDG.E.U8 R54, desc[UR8][R48.64] ;  /* 0x0000000830367981 */ /* 0x0000e2000c1e1100 */
[----:B------:R-:W-:-:S03]  /*44d0*/  LEA.HI.X.SX32 R45, R53, R11, 0x1, P1 ;  /* 0x0000000b352d7211 */ /* 0x000fc600008f0eff */
[----:B------:R-:W3:Y:S04]  /*44e0*/  LDG.E.U8 R50, desc[UR8][R50.64] ;  /* 0x0000000832327981 */ /* 0x000ee8000c1e1100 */
[----:B------:R1:W3:Y:S01]  /*44f0*/  LDG.E.U8 R55, desc[UR8][R46.64] ;  /* 0x000000082e377981 */ /* 0x0002e2000c1e1100 */
[----:B0-----:R-:W-:-:S03]  /*4500*/  IADD3 R48, P2, PT, R52, R9, RZ ;  /* 0x0000000934307210 */ /* 0x001fc60007f5e0ff */
[----:B------:R0:W3:Y:S01]  /*4510*/  LDG.E.U8 R51, desc[UR8][R44.64] ;  /* 0x000000082c337981 */ /* 0x0000e2000c1e1100 */
[----:B------:R-:W-:Y:S02]  /*4520*/  LEA.HI.X.SX32 R49, R52, R11, 0x1, P2 ;  /* 0x0000000b34317211 */ /* 0x000fe400010f0eff */
[----:B-1----:R-:W-:-:S03]  /*4530*/  IADD3 R46, P1, PT, R42, R9, RZ ;  /* 0x000000092a2e7210 */ /* 0x002fc60007f3e0ff */
[----:B------:R-:W3:Y:S01]  /*4540*/  LDG.E.U8 R48, desc[UR8][R48.64] ;  /* 0x0000000830307981 */ /* 0x000ee2000c1e1100 */
[C---:B0-----:R-:W-:Y:S02]  /*4550*/  IADD3 R44, P2, PT, R63.reuse, R9, RZ ;  /* 0x000000093f2c7210 */ /* 0x041fe40007f5e0ff */
[-C--:B------:R-:W-:Y:S02]  /*4560*/  LEA.HI.X.SX32 R47, R42, R11.reuse, 0x1, P1 ;  /* 0x0000000b2a2f7211 */ /* 0x080fe400008f0eff */
[----:B------:R-:W-:Y:S02]  /*4570*/  LEA.HI.X.SX32 R45, R63, R11, 0x1, P2 ;  /* 0x0000000b3f2d7211 */ /* 0x000fe400010f0eff */
[C---:B------:R-:W-:Y:S01]  /*4580*/  IADD3 R42, P1, PT, R43.reuse, R9, RZ ;  /* 0x000000092b2a7210 */ /* 0x040fe20007f3e0ff */
[----:B------:R0:W3:Y:S03]  /*4590*/  LDG.E.U8 R52, desc[UR8][R46.64] ;  /* 0x000000082e347981 */ /* 0x0000e6000c1e1100 */
[----:B------:R-:W-:Y:S01]  /*45a0*/  LEA.HI.X.SX32 R43, R43, R11, 0x1, P1 ;  /* 0x0000000b2b2b7211 */ /* 0x000fe200008f0eff */
[----:B------:R1:W3:Y:S01]  /*45b0*/  LDG.E.U8 R49, desc[UR8][R44.64] ;  /* 0x000000082c317981 */ /* 0x0002e2000c1e1100 */
[----:B------:R-:W1:Y:S01]  /*45c0*/  S2R R25, SR_TID.X ;  /* 0x0000000000197919 */ /* 0x000e620000002100 */
[----:B0-----:R-:W-:-:S02]  /*45d0*/  IADD3 R46, P1, PT, R40, R9, RZ ;  /* 0x00000009282e7210 */ /* 0x001fc40007f3e0ff */
[----:B------:R0:W3:Y:S01]  /*45e0*/  LDG.E.U8 R53, desc[UR8][R42.64] ;  /* 0x000000082a357981 */ /* 0x0000e2000c1e1100 */
[C---:B-1----:R-:W-:Y:S02]  /*45f0*/  IADD3 R44, P2, PT, R41.reuse, R9, RZ ;  /* 0x00000009292c7210 */ /* 0x042fe40007f5e0ff */
[-C--:B------:R-:W-:Y:S02]  /*4600*/  LEA.HI.X.SX32 R47, R40, R11.reuse, 0x1, P1 ;  /* 0x0000000b282f7211 */ /* 0x080fe400008f0eff */
[----:B------:R-:W-:Y:S02]  /*4610*/  LEA.HI.X.SX32 R45, R41, R11, 0x1, P2 ;  /* 0x0000000b292d7211 */ /* 0x000fe400010f0eff */
[CC--:B------:R-:W-:Y:S01]  /*4620*/  IADD3 R40, P1, PT, R32.reuse, R9.reuse, RZ ;  /* 0x0000000920287210 */ /* 0x0c0fe20007f3e0ff */
[----:B------:R1:W4:Y:S01]  /*4630*/  LDG.E.U8 R66, desc[UR8][R46.64] ;  /* 0x000000082e427981 */ /* 0x000322000c1e1100 */
[C---:B0-----:R-:W-:Y:S02]  /*4640*/  IADD3 R42, P2, PT, R37.reuse, R9, RZ ;  /* 0x00000009252a7210 */ /* 0x041fe40007f5e0ff */
[-C--:B------:R-:W-:Y:S01]  /*4650*/  LEA.HI.X.SX32 R41, R32, R11.reuse, 0x1, P1 ;  /* 0x0000000b20297211 */ /* 0x080fe200008f0eff */
[----:B------:R-:W4:Y:S01]  /*4660*/  LDG.E.U8 R44, desc[UR8][R44.64] ;  /* 0x000000082c2c7981 */ /* 0x000f22000c1e1100 */
[----:B------:R-:W-:-:S02]  /*4670*/  LEA.HI.X.SX32 R43, R37, R11, 0x1, P2 ;  /* 0x0000000b252b7211 */ /* 0x000fc400010f0eff */
[----:B-1----:R-:W-:-:S03]  /*4680*/  IADD3 R46, P1, PT, R39, R9, RZ ;  /* 0x00000009272e7210 */ /* 0x002fc60007f3e0ff */
[----:B------:R0:W4:Y:S01]  /*4690*/  LDG.E.U8 R71, desc[UR8][R42.64] ;  /* 0x000000082a477981 */ /* 0x000122000c1e1100 */
[----:B------:R-:W-:-:S03]  /*46a0*/  LEA.HI.X.SX32 R47, R39, R11, 0x1, P1 ;  /* 0x0000000b272f7211 */ /* 0x000fc600008f0eff */
[----:B------:R1:W4:Y:S04]  /*46b0*/  LDG.E.U8 R45, desc[UR8][R40.64] ;  /* 0x00000008282d7981 */ /* 0x000328000c1e1100 */
[----:B------:R-:W4:Y:S01]  /*46c0*/  LDG.E.U8 R46, desc[UR8][R46.64] ;  /* 0x000000082e2e7981 */ /* 0x000f22000c1e1100 */
[CC--:B0-----:R-:W-:Y:S02]  /*46d0*/  IADD3 R42, P2, PT, R38.reuse, R9.reuse, RZ ;  /* 0x00000009262a7210 */ /* 0x0c1fe40007f5e0ff */
[C---:B-1----:R-:W-:Y:S02]  /*46e0*/  IADD3 R40, P1, PT, R35.reuse, R9, RZ ;  /* 0x0000000923287210 */ /* 0x042fe40007f3e0ff */
[-C--:B------:R-:W-:Y:S02]  /*46f0*/  LEA.HI.X.SX32 R43, R38, R11.reuse, 0x1, P2 ;  /* 0x0000000b262b7211 */ /* 0x080fe400010f0eff */
[----:B------:R-:W-:-:S02]  /*4700*/  LEA.HI.X.SX32 R41, R35, R11, 0x1, P1 ;  /* 0x0000000b23297211 */ /* 0x000fc400008f0eff */
[----:B------:R-:W-:Y:S01]  /*4710*/  IADD3 R38, P1, PT, R36, R9, RZ ;  /* 0x0000000924267210 */ /* 0x000fe20007f3e0ff */
[----:B------:R-:W-:Y:S01]  /*4720*/  IMAD R63, R72, 0x2, R63 ;  /* 0x00000002483f7824 */ /* 0x000fe200078e023f */
[----:B------:R-:W-:Y:S02]  /*4730*/  STL [R1+0x2954], R17 ;  /* 0x0029541101007387 */ /* 0x000fe40000100800 */
[----:B------:R-:W-:Y:S02]  /*4740*/  LEA.HI.X.SX32 R39, R36, R11, 0x1, P1 ;  /* 0x0000000b24277211 */ /* 0x000fe400008f0eff */
[----:B------:R0:W4:Y:S01]  /*4750*/  LDG.E.U8 R47, desc[UR8][R40.64] ;  /* 0x00000008282f7981 */ /* 0x000122000c1e1100 */
[----:B------:R-:W-:-:S03]  /*4760*/  IADD3 R32, P1, PT, R33, R9, RZ ;  /* 0x0000000921207210 */ /* 0x000fc60007f3e0ff */
[----:B------:R-:W4:Y:S01]  /*4770*/  LDG.E.U8 R38, desc[UR8][R38.64] ;  /* 0x0000000826267981 */ /* 0x000f22000c1e1100 */
[----:B------:R-:W-:Y:S02]  /*4780*/  LEA.HI.X.SX32 R33, R33, R11, 0x1, P1 ;  /* 0x0000000b21217211 */ /* 0x000fe400008f0eff */
[----:B------:R-:W-:Y:S01]  /*4790*/  LEA.HI R87, R25, 0x4e, RZ, 0x1a ;  /* 0x0000004e19577811 */ /* 0x000fe200078fd0ff */
[----:B------:R-:W4:Y:S01]  /*47a0*/  LDG.E.U8 R42, desc[UR8][R42.64] ;  /* 0x000000082a2a7981 */ /* 0x000f22000c1e1100 */
[-C--:B0-----:R-:W-:Y:S02]  /*47b0*/  IADD3 R40, P2, PT, R34, R9.reuse, RZ ;  /* 0x0000000922287210 */ /* 0x081fe40007f5e0ff */
[----:B------:R-:W-:Y:S02]  /*47c0*/  IADD3 R36, P1, PT, R56, R9, RZ ;  /* 0x0000000938247210 */ /* 0x000fe40007f3e0ff */
[----:B------:R-:W-:Y:S01]  /*47d0*/  LEA.HI.X.SX32 R41, R34, R11, 0x1, P2 ;  /* 0x0000000b22297211 */ /* 0x000fe200010f0eff */
[----:B------:R0:W4:Y:S01]  /*47e0*/  LDG.E.U8 R39, desc[UR8][R32.64] ;  /* 0x0000000820277981 */ /* 0x000122000c1e1100 */
[----:B------:R-:W-:-:S02]  /*47f0*/  IADD3 R34, P2, PT, R30, R9, RZ ;  /* 0x000000091e227210 */ /* 0x000fc40007f5e0ff */
[-C--:B------:R-:W-:Y:S01]  /*4800*/  LEA.HI.X.SX32 R37, R56, R11.reuse, 0x1, P1 ;  /* 0x0000000b38257211 */ /* 0x080fe200008f0eff */
[----:B------:R-:W4:Y:S01]  /*4810*/  LDG.E.U8 R40, desc[UR8][R40.64] ;  /* 0x0000000828287981 */ /* 0x000f22000c1e1100 */
[----:B------:R-:W-:Y:S02]  /*4820*/  LEA.HI.X.SX32 R35, R30, R11, 0x1, P2 ;  /* 0x0000000b1e237211 */ /* 0x000fe400010f0eff */
[----:B------:R-:W-:Y:S01]  /*4830*/  LEA.HI R30, R25, 0x2e, RZ, 0x1a ;  /* 0x0000002e191e7811 */ /* 0x000fe200078fd0ff */
[----:B------:R1:W4:Y:S01]  /*4840*/  LDG.E.U8 R77, desc[UR8][R36.64] ;  /* 0x00000008244d7981 */ /* 0x000322000c1e1100 */
[----:B0-----:R-:W-:-:S03]  /*4850*/  IADD3 R32, P1, PT, R63, R9, RZ ;  /* 0x000000093f207210 */ /* 0x001fc60007f3e0ff */
[----:B------:R0:W4:Y:S01]  /*4860*/  LDG.E.U8 R74, desc[UR8][R34.64] ;  /* 0x00000008224a7981 */ /* 0x000122000c1e1100 */
[----:B-1----:R-:W-:Y:S01]  /*4870*/  IMAD R37, R30, R29, RZ ;  /* 0x0000001d1e257224 */ /* 0x002fe200078e02ff */
[----:B------:R-:W-:Y:S02]  /*4880*/  IADD3 R30, P3, PT, R31, R9, RZ ;  /* 0x000000091f1e7210 */ /* 0x000fe40007f7e0ff */
[----:B------:R-:W-:Y:S01]  /*4890*/  STL [R1+0x2958], R12 ;  /* 0x0029580c01007387 */ /* 0x000fe20000100800 */
[----:B------:R-:W-:Y:S02]  /*48a0*/  LEA.HI R41, R25, 0x3e, RZ, 0x1a ;  /* 0x0000003e19297811 */ /* 0x000fe400078fd0ff */
[-C--:B------:R-:W-:Y:S02]  /*48b0*/  LEA.HI.X.SX32 R31, R31, R11.reuse, 0x1, P3 ;  /* 0x0000000b1f1f7211 */ /* 0x080fe400018f0eff */
[----:B0-----:R-:W-:Y:S01]  /*48c0*/  LEA.HI R35, R25, 0x1e, RZ, 0x1a ;  /* 0x0000001e19237811 */ /* 0x001fe200078fd0ff */
[----:B------:R-:W-:Y:S01]  /*48d0*/  STL [R1+0x295c], R67 ;  /* 0x00295c4301007387 */ /* 0x000fe20000100800 */
[----:B------:R-:W-:Y:S01]  /*48e0*/  LEA.HI.X.SX32 R33, R63, R11, 0x1, P1 ;  /* 0x0000000b3f217211 */ /* 0x000fe200008f0eff */
[----:B------:R-:W-:-:S02]  /*48f0*/  IMAD R41, R41, R29, RZ ;  /* 0x0000001d29297224 */ /* 0x000fc400078e02ff */
[----:B------:R-:W-:Y:S01]  /*4900*/  STL [R1+0x2960], R21 ;  /* 0x0029601501007387 */ /* 0x000fe20000100800 */
[----:B------:R-:W-:-:S03]  /*4910*/  IMAD R35, R35, R29, RZ ;  /* 0x0000001d23237224 */ /* 0x000fc600078e02ff */
[----:B------:R0:W4:Y:S04]  /*4920*/  LDG.E.U8 R79, desc[UR8][R30.64] ;  /* 0x000000081e4f7981 */ /* 0x000128000c1e1100 */
[----:B------:R-:W-:Y:S04]  /*4930*/  STL [R1+0x2964], R22 ;  /* 0x0029641601007387 */ /* 0x000fe80000100800 */
[----:B------:R-:W-:Y:S01]  /*4940*/  STL [R1+0x2968], R4 ;  /* 0x0029680401007387 */ /* 0x000fe20000100800 */
[----:B0-----:R-:W0:Y:S03]  /*4950*/  LDC R30, c[0x0][0x3b8] ;  /* 0x0000ee00ff1e7b82 */ /* 0x001e260000000800 */
[----:B------:R-:W-:Y:S01]  /*4960*/  STL [R1+0x296c], R2 ;  /* 0x00296c0201007387 */ /* 0x000fe20000100800 */
[----:B------:R-:W-:-:S03]  /*4970*/  IADD3 R34, P1, PT, R35, R9, RZ ;  /* 0x0000000923227210 */ /* 0x000fc60007f3e0ff */
[----:B------:R-:W-:Y:S01]  /*4980*/  STL [R1+0x2970], R20 ;  /* 0x0029701401007387 */ /* 0x000fe20000100800 */
[----:B------:R-:W-:-:S03]  /*4990*/  IADD3 R36, P2, PT, R37, R9, RZ ;  /* 0x0000000925247210 */ /* 0x000fc60007f5e0ff */
[----:B------:R-:W-:Y:S04]  /*49a0*/  STL [R1+0x2974], R19 ;  /* 0x0029741301007387 */ /* 0x000fe80000100800 */
[----:B------:R-:W-:Y:S04]  /*49b0*/  STL [R1+0x2978], R18 ;  /* 0x0029781201007387 */ /* 0x000fe80000100800 */
[----:B------:R1:W4:Y:S04]  /*49c0*/  LDG.E.U8 R80, desc[UR8][R32.64] ;  /* 0x0000000820507981 */ /* 0x000328000c1e1100 */
[----:B------:R-:W-:Y:S01]  /*49d0*/  STL [R1+0x297c], R10 ;  /* 0x00297c0a01007387 */ /* 0x000fe20000100800 */
[----:B------:R-:W-:-:S03]  /*49e0*/  LEA.HI.X.SX32 R35, R35, R11, 0x1, P1 ;  /* 0x0000000b23237211 */ /* 0x000fc600008f0eff */
[----:B------:R-:W-:Y:S01]  /*49f0*/  STL [R1+0x2980], R16 ;  /* 0x0029801001007387 */ /* 0x000fe20000100800 */
[----:B-1----:R-:W-:-:S03]  /*4a00*/  IADD3 R32, P3, PT, R41, R9, RZ ;  /* 0x0000000929207210 */ /* 0x002fc60007f7e0ff */
[----:B------:R-:W-:Y:S01]  /*4a10*/  STL [R1+0x2984], R93 ;  /* 0x0029845d01007387 */ /* 0x000fe20000100800 */
[-C--:B------:R-:W-:Y:S02]  /*4a20*/  LEA.HI.X.SX32 R37, R37, R11.reuse, 0x1, P2 ;  /* 0x0000000b25257211 */ /* 0x080fe400010f0eff */
[----:B------:R-:W-:Y:S01]  /*4a30*/  LEA.HI.X.SX32 R33, R41, R11, 0x1, P3 ;  /* 0x0000000b29217211 */ /* 0x000fe200018f0eff */
[----:B------:R-:W-:Y:S04]  /*4a40*/  STL [R1+0x2988], R92 ;  /* 0x0029885c01007387 */ /* 0x000fe80000100800 */
[----:B------:R-:W-:Y:S04]  /*4a50*/  STL [R1+0x298c], R27 ;  /* 0x00298c1b01007387 */ /* 0x000fe80000100800 */
[----:B------:R-:W-:Y:S04]  /*4a60*/  STL [R1+0x2990], R91 ;  /* 0x0029905b01007387 */ /* 0x000fe80000100800 */
[----:B------:R1:W-:Y:S01]  /*4a70*/  STL [R1+0x2994], R90 ;  /* 0x0029945a01007387 */ /* 0x0003e20000100800 */
[----:B------:R-:W-:-:S02]  /*4a80*/  LEA.HI R83, R25, 0x5e, RZ, 0x1a ;  /* 0x0000005e19537811 */ /* 0x000fc400078fd0ff */
[C---:B------:R-:W-:Y:S01]  /*4a90*/  LEA.HI R78, R25.reuse, 0x6e, RZ, 0x1a ;  /* 0x0000006e194e7811 */ /* 0x040fe200078fd0ff */
[----:B------:R-:W4:Y:S01]  /*4aa0*/  LDG.E.U8 R81, desc[UR8][R34.64] ;  /* 0x0000000822517981 */ /* 0x000f22000c1e1100 */
[C---:B------:R-:W-:Y:S02]  /*4ab0*/  LEA.HI R75, R25.reuse, 0x7e, RZ, 0x1a ;  /* 0x0000007e194b7811 */ /* 0x040fe400078fd0ff */
[C---:B------:R-:W-:Y:S01]  /*4ac0*/  LEA.HI R72, R25.reuse, 0xae, RZ, 0x1a ;  /* 0x000000ae19487811 */ /* 0x040fe200078fd0ff */
[----:B------:R0:W4:Y:S01]  /*4ad0*/  LDG.E.U8 R82, desc[UR8][R36.64] ;  /* 0x0000000824527981 */ /* 0x000122000c1e1100 */
[----:B------:R-:W-:-:S03]  /*4ae0*/  LEA.HI R63, R25, 0xbe, RZ, 0x1a ;  /* 0x000000be193f7811 */ /* 0x000fc600078fd0ff */
[----:B-1----:R-:W4:Y:S01]  /*4af0*/  LDL.LU R90, [R1+0xfc] ;  /* 0x0000fc00015a7983 */ /* 0x002f220000300800 */
[----:B------:R-:W-:-:S03]  /*4b00*/  LEA.HI R56, R25, 0xce, RZ, 0x1a ;  /* 0x000000ce19387811 */ /* 0x000fc600078fd0ff */
[----:B------:R-:W4:Y:S01]  /*4b10*/  LDL.LU R91, [R1+0xf4] ;  /* 0x0000f400015b7983 */ /* 0x000f220000300800 */
[C---:B------:R-:W-:Y:S02]  /*4b20*/  LEA.HI R43, R25.reuse, 0xde, RZ, 0x1a ;  /* 0x000000de192b7811 */ /* 0x040fe400078fd0ff */
[C---:B------:R-:W-:Y:S01]  /*4b30*/  LEA.HI R41, R25.reuse, 0xee, RZ, 0x1a ;  /* 0x000000ee19297811 */ /* 0x040fe200078fd0ff */
[----:B------:R1:W4:Y:S01]  /*4b40*/  LDG.E.U8 R85, desc[UR8][R32.64] ;  /* 0x0000000820557981 */ /* 0x000322000c1e1100 */
[C---:B0-----:R-:W-:Y:S02]  /*4b50*/  LEA.HI R37, R25.reuse, 0xfe, RZ, 0x1a ;  /* 0x000000fe19257811 */ /* 0x041fe400078fd0ff */
[C---:B------:R-:W-:Y:S01]  /*4b60*/  LEA.HI R36, R25.reuse, 0x10e, RZ, 0x1a ;  /* 0x0000010e19247811 */ /* 0x040fe200078fd0ff */
[----:B------:R-:W4:Y:S01]  /*4b70*/  LDL.LU R27, [R1+0xe4] ;  /* 0x0000e400011b7983 */ /* 0x000f220000300800 */
[C---:B------:R-:W-:Y:S02]  /*4b80*/  LEA.HI R35, R25.reuse, 0x11e, RZ, 0x1a ;  /* 0x0000011e19237811 */ /* 0x040fe400078fd0ff */
[C---:B------:R-:W-:Y:S01]  /*4b90*/  LEA.HI R34, R25.reuse, 0x12e, RZ, 0x1a ;  /* 0x0000012e19227811 */ /* 0x040fe200078fd0ff */
[----:B------:R-:W4:Y:S01]  /*4ba0*/  LDL.LU R92, [R1+0xe0] ;  /* 0x0000e000015c7983 */ /* 0x000f220000300800 */
[----:B------:R-:W-:-:S02]  /*4bb0*/  LEA.HI R2, R25, 0x13e, RZ, 0x1a ;  /* 0x0000013e19027811 */ /* 0x000fc400078fd0ff */
[C---:B-1----:R-:W-:Y:S01]  /*4bc0*/  LEA.HI R32, R25.reuse, 0x8e, RZ, 0x1a ;  /* 0x0000008e19207811 */ /* 0x042fe200078fd0ff */
[----:B------:R-:W4:Y:S01]  /*4bd0*/  LDL.LU R93, [R1+0xd4] ;  /* 0x0000d400015d7983 */ /* 0x000f220000300800 */
[C---:B------:R-:W-:Y:S02]  /*4be0*/  LEA.HI R33, R25.reuse, 0x9e, RZ, 0x1a ;  /* 0x0000009e19217811 */ /* 0x040fe400078fd0ff */
[----:B------:R-:W-:Y:S01]  /*4bf0*/  LEA.HI R31, R25, 0x1fe, RZ, 0x1a ;  /* 0x000001fe191f7811 */ /* 0x000fe200078fd0ff */
[----:B------:R-:W4:Y:S01]  /*4c00*/  LDL.LU R16, [R1+0xd0] ;  /* 0x0000d00001107983 */ /* 0x000f220000300800 */
[----:B------:R-:W-:-:S03]  /*4c10*/  IMAD R87, R87, R29, RZ ;  /* 0x0000001d57577224 */ /* 0x000fc600078e02ff */
[----:B------:R-:W4:Y:S01]  /*4c20*/  LDL.LU R10, [R1+0xc4] ;  /* 0x0000c400010a7983 */ /* 0x000f220000300800 */
[-C--:B------:R-:W-:Y:S02]  /*4c30*/  IMAD R83, R83, R29.reuse, RZ ;  /* 0x0000001d53537224 */ /* 0x080fe400078e02ff */
[-C--:B------:R-:W-:Y:S01]  /*4c40*/  IMAD R78, R78, R29.reuse, RZ ;  /* 0x0000001d4e4e7224 */ /* 0x080fe200078e02ff */
[----:B------:R-:W4:Y:S01]  /*4c50*/  LDL.LU R18, [R1+0xbc] ;  /* 0x0000bc0001127983 */ /* 0x000f220000300800 */
[-C--:B------:R-:W-:Y:S02]  /*4c60*/  IMAD R75, R75, R29.reuse, RZ ;  /* 0x0000001d4b4b7224 */ /* 0x080fe400078e02ff */
[-C--:B------:R-:W-:Y:S01]  /*4c70*/  IMAD R32, R32, R29.reuse, RZ ;  /* 0x0000001d20207224 */ /* 0x080fe200078e02ff */
[----:B------:R-:W4:Y:S01]  /*4c80*/  LDL.LU R19, [R1+0xb8] ;  /* 0x0000b80001137983 */ /* 0x000f220000300800 */
[-C--:B------:R-:W-:Y:S02]  /*4c90*/  IMAD R33, R33, R29.reuse, RZ ;  /* 0x0000001d21217224 */ /* 0x080fe400078e02ff */
[-C--:B------:R-:W-:Y:S01]  /*4ca0*/  IMAD R72, R72, R29.reuse, RZ ;  /* 0x0000001d48487224 */ /* 0x080fe200078e02ff */
[----:B------:R-:W4:Y:S01]  /*4cb0*/  LDL.LU R20, [R1+0xb0] ;  /* 0x0000b00001147983 */ /* 0x000f220000300800 */
[----:B------:R-:W-:-:S02]  /*4cc0*/  IMAD R63, R63, R29, RZ ;  /* 0x0000001d3f3f7224 */ /* 0x000fc400078e02ff */
[-C--:B------:R-:W-:Y:S02]  /*4cd0*/  IMAD R56, R56, R29.reuse, RZ ;  /* 0x0000001d38387224 */ /* 0x080fe400078e02ff */
[-C--:B------:R-:W-:Y:S02]  /*4ce0*/  IMAD R43, R43, R29.reuse, RZ ;  /* 0x0000001d2b2b7224 */ /* 0x080fe400078e02ff */
[-C--:B------:R-:W-:Y:S02]  /*4cf0*/  IMAD R41, R41, R29.reuse, RZ ;  /* 0x0000001d29297224 */ /* 0x080fe400078e02ff */
[-C--:B------:R-:W-:Y:S02]  /*4d00*/  IMAD R37, R37, R29.reuse, RZ ;  /* 0x0000001d25257224 */ /* 0x080fe400078e02ff */
[-C--:B------:R-:W-:Y:S02]  /*4d10*/  IMAD R36, R36, R29.reuse, RZ ;  /* 0x0000001d24247224 */ /* 0x080fe400078e02ff */
[----:B------:R-:W-:-:S02]  /*4d20*/  IMAD R35, R35, R29, RZ ;  /* 0x0000001d23237224 */ /* 0x000fc400078e02ff */
[-C--:B------:R-:W-:Y:S02]  /*4d30*/  IMAD R34, R34, R29.reuse, RZ ;  /* 0x0000001d22227224 */ /* 0x080fe400078e02ff */
[----:B------:R-:W-:Y:S02]  /*4d40*/  IMAD R29, R2, R29, RZ ;  /* 0x0000001d021d7224 */ /* 0x000fe400078e02ff */
[----:B------:R-:W4:Y:S01]  /*4d50*/  LDL.LU R2, [R1+0xac] ;  /* 0x0000ac0001027983 */ /* 0x000f220000300800 */
[----:B------:R-:W-:Y:S01]  /*4d60*/  IMAD R31, R31, R30, RZ ;  /* 0x0000001e1f1f7224 */ /* 0x000fe200078e02ff */
[----:B------:R-:W-:Y:S02]  /*4d70*/  LOP3.LUT R30, R25, 0x7f, RZ, 0xc0, !PT ;  /* 0x0000007f191e7812 */ /* 0x000fe400078ec0ff */
[----:B------:R-:W4:Y:S04]  /*4d80*/  LDL.LU R4, [R1+0xa8] ;  /* 0x0000a80001047983 */ /* 0x000f280000300800 */
[----:B------:R-:W4:Y:S04]  /*4d90*/  LDL.LU R22, [R1+0x9c] ;  /* 0x00009c0001167983 */ /* 0x000f280000300800 */
[----:B------:R-:W4:Y:S04]  /*4da0*/  LDL.LU R21, [R1+0x98] ;  /* 0x0000980001157983 */ /* 0x000f280000300800 */
[----:B------:R-:W4:Y:S04]  /*4db0*/  LDL.LU R67, [R1+0x94] ;  /* 0x0000940001437983 */ /* 0x000f280000300800 */
[----:B------:R-:W4:Y:S04]  /*4dc0*/  LDL.LU R12, [R1+0x8c] ;  /* 0x00008c00010c7983 */ /* 0x000f280000300800 */
[----:B------:R-:W4:Y:S04]  /*4dd0*/  LDL.LU R17, [R1+0x88] ;  /* 0x0000880001117983 */ /* 0x000f280000300800 */
[----:B--2---:R0:W-:Y:S04]  /*4de0*/  STS.U8 [R30+UR4+0x30000], R65 ;  /* 0x030000411e007988 */ /* 0x0041e80008000004 */
[----:B------:R-:W2:Y:S04]  /*4df0*/  LDL.LU R25, [R1+0x80] ;  /* 0x0000800001197983 */ /* 0x000ea80000300800 */
[----:B------:R1:W-:Y:S04]  /*4e00*/  STS.U8 [R30+UR4+0x30600], R26 ;  /* 0x0306001a1e007988 */ /* 0x0003e80008000004 */
[----:B0-----:R-:W2:Y:S04]  /*4e10*/  LDL.LU R65, [R1+0x7c] ;  /* 0x00007c0001417983 */ /* 0x001ea80000300800 */
[----:B------:R0:W-:Y:S04]  /*4e20*/  STS.U8 [R30+UR4+0x30e00], R0 ;  /* 0x030e00001e007988 */ /* 0x0001e80008000004 */
[----:B-1----:R-:W2:Y:S04]  /*4e30*/  LDL.LU R26, [R1+0x78] ;  /* 0x00007800011a7983 */ /* 0x002ea80000300800 */
[----:B------:R1:W-:Y:S04]  /*4e40*/  STS.U8 [R30+UR4+0x31600], R15 ;  /* 0x0316000f1e007988 */ /* 0x0003e80008000004 */
[----:B0-----:R-:W2:Y:S04]  /*4e50*/  LDL.LU R0, [R1+0x6c] ;  /* 0x00006c0001007983 */ /* 0x001ea80000300800 */
[----:B-1----:R-:W2:Y:S04]  /*4e60*/  LDL.LU R15, [R1+0x68] ;  /* 0x00006800010f7983 */ /* 0x002ea80000300800 */
[----:B------:R0:W-:Y:S04]  /*4e70*/  STS.U8 [R30+UR4+0x30200], R23 ;  /* 0x030200171e007988 */ /* 0x0001e80008000004 */
[----:B------:R1:W-:Y:S04]  /*4e80*/  STS.U8 [R30+UR4+0x30400], R3 ;  /* 0x030400031e007988 */ /* 0x0003e80008000004 */
[----:B---3--:R3:W-:Y:S04]  /*4e90*/  STS.U8 [R30+UR4+0x30800], R7 ;  /* 0x030800071e007988 */ /* 0x0087e80008000004 */
[----:B0-----:R-:W2:Y:S04]  /*4ea0*/  LDL.LU R23, [R1+0x64] ;  /* 0x0000640001177983 */ /* 0x001ea80000300800 */
[----:B-1----:R-:W2:Y:S04]  /*4eb0*/  LDL.LU R3, [R1+0x5c] ;  /* 0x00005c0001037983 */ /* 0x002ea80000300800 */
[----:B------:R0:W-:Y:S04]  /*4ec0*/  STS.U8 [R30+UR4+0x30a00], R13 ;  /* 0x030a000d1e007988 */ /* 0x0001e80008000004 */
[----:B---3--:R-:W3:Y:S04]  /*4ed0*/  LDL.LU R7, [R1+0x58] ;  /* 0x0000580001077983 */ /* 0x008ee80000300800 */
[----:B------:R1:W-:Y:S04]  /*4ee0*/  STS.U8 [R30+UR4+0x30c00], R8 ;  /* 0x030c00081e007988 */ /* 0x0003e80008000004 */
[----:B0-----:R-:W3:Y:S04]  /*4ef0*/  LDL.LU R13, [R1+0x50] ;  /* 0x00005000010d7983 */ /* 0x001ee80000300800 */
[----:B------:R0:W-:Y:S04]  /*4f00*/  STS.U8 [R30+UR4+0x31000], R14 ;  /* 0x0310000e1e007988 */ /* 0x0001e80008000004 */
[----:B-1----:R-:W3:Y:S04]  /*4f10*/  LDL.LU R8, [R1+0x4c] ;  /* 0x00004c0001087983 */ /* 0x002ee80000300800 */
[----:B------:R1:W-:Y:S04]  /*4f20*/  STS.U8 [R30+UR4+0x31200], R24 ;  /* 0x031200181e007988 */ /* 0x0003e80008000004 */
[----:B0-----:R-:W3:Y:S04]  /*4f30*/  LDL.LU R14, [R1+0x48] ;  /* 0x00004800010e7983 */ /* 0x001ee80000300800 */
[----:B------:R0:W-:Y:S04]  /*4f40*/  STS.U8 [R30+UR4+0x31400], R5 ;  /* 0x031400051e007988 */ /* 0x0001e80008000004 */
[----:B-1----:R-:W3:Y:S04]  /*4f50*/  LDL.LU R24, [R1+0x3c] ;  /* 0x00003c0001187983 */ /* 0x002ee80000300800 */
[----:B------:R1:W-:Y:S04]  /*4f60*/  STS.U8 [R30+UR4+0x31800], R6 ;  /* 0x031800061e007988 */ /* 0x0003e80008000004 */
[----:B0-----:R-:W3:Y:S04]  /*4f70*/  LDL.LU R5, [R1+0x38] ;  /* 0x0000380001057983 */ /* 0x001ee80000300800 */
[----:B-1----:R-:W3:Y:S04]  /*4f80*/  LDL.LU R6, [R1+0x34] ;  /* 0x0000340001067983 */ /* 0x002ee80000300800 */
[----:B----4-:R0:W-:Y:S04]  /*4f90*/  STS.U8 [R30+UR4+0x31a00], R90 ;  /* 0x031a005a1e007988 */ /* 0x0101e80008000004 */
[----:B------:R1:W-:Y:S04]  /*4fa0*/  STS.U8 [R30+UR4+0x31c00], R91 ;  /* 0x031c005b1e007988 */ /* 0x0003e80008000004 */
[----:B0-----:R-:W4:Y:S04]  /*4fb0*/  LDL.LU R90, [R1+0x2994] ;  /* 0x00299400015a7983 */ /* 0x001f280000300800 */
[----:B-1----:R-:W4:Y:S04]  /*4fc0*/  LDL.LU R91, [R1+0x2990] ;  /* 0x00299000015b7983 */ /* 0x002f280000300800 */
[----:B------:R0:W-:Y:S04]  /*4fd0*/  STS.U8 [R30+UR4+0x31e00], R27 ;  /* 0x031e001b1e007988 */ /* 0x0001e80008000004 */
[----:B------:R1:W-:Y:S04]  /*4fe0*/  STS.U8 [R30+UR4+0x32000], R92 ;  /* 0x0320005c1e007988 */ /* 0x0003e80008000004 */
[----:B------:R1:W-:Y:S04]  /*4ff0*/  STS.U8 [R30+UR4+0x32200], R93 ;  /* 0x0322005d1e007988 */ /* 0x0003e80008000004 */
[----:B0-----:R-:W4:Y:S04]  /*5000*/  LDL.LU R27, [R1+0x298c] ;  /* 0x00298c00011b7983 */ /* 0x001f280000300800 */
[----:B-1----:R-:W4:Y:S04]  /*5010*/  LDL.LU R92, [R1+0x2988] ;  /* 0x00298800015c7983 */ /* 0x002f280000300800 */
[----:B------:R-:W4:Y:S04]  /*5020*/  LDL.LU R93, [R1+0x2984] ;  /* 0x00298400015d7983 */ /* 0x000f280000300800 */
        /* <DEDUP_REMOVED lines=24> */
[----:B--2---:R0:W-:Y:S04]  /*51b0*/  STS.U8 [R30+UR4+0x33c00], R25 ;  /* 0x033c00191e007988 */ /* 0x0041e80008000004 */
[----:B------:R1:W-:Y:S04]  /*51c0*/  STS.U8 [R30+UR4+0x33e00], R65 ;  /* 0x033e00411e007988 */ /* 0x0003e80008000004 */
[----:B------:R2:W-:Y:S04]  /*51d0*/  STS.U8 [R30+UR4+0x34000], R26 ;  /* 0x0340001a1e007988 */ /* 0x0005e80008000004 */
[----:B0-----:R-:W4:Y:S04]  /*51e0*/  LDL.LU R25, [R1+0x2950] ;  /* 0x0029500001197983 */ /* 0x001f280000300800 */
[----:B-1----:R-:W4:Y:S04]  /*51f0*/  LDL.LU R65, [R1+0x294c] ;  /* 0x00294c0001417983 */ /* 0x002f280000300800 */
[----:B--2---:R-:W2:Y:S04]  /*5200*/  LDL.LU R26, [R1+0x2948] ;  /* 0x00294800011a7983 */ /* 0x004ea80000300800 */
[----:B------:R0:W-:Y:S04]  /*5210*/  STS.U8 [R30+UR4+0x34200], R0 ;  /* 0x034200001e007988 */ /* 0x0001e80008000004 */
[----:B------:R1:W-:Y:S04]  /*5220*/  STS.U8 [R30+UR4+0x34400], R15 ;  /* 0x0344000f1e007988 */ /* 0x0003e80008000004 */
[----:B0-----:R-:W2:Y:S04]  /*5230*/  LDL.LU R0, [R1+0x2944] ;  /* 0x0029440001007983 */ /* 0x001ea80000300800 */
[----:B-1----:R-:W2:Y:S04]  /*5240*/  LDL.LU R15, [R1+0x2940] ;  /* 0x00294000010f7983 */ /* 0x002ea80000300800 */
[----:B---3--:R0:W-:Y:S04]  /*5250*/  STS.U8 [R30+UR4+0x35600], R6 ;  /* 0x035600061e007988 */ /* 0x0081e80008000004 */
[----:B0-----:R-:W3:Y:S04]  /*5260*/  LDL.LU R6, [R1+0x214] ;  /* 0x0002140001067983 */ /* 0x001ee80000300800 */
[----:B----4-:R-:W-:Y:S04]  /*5270*/  STS.U8 [R30+UR4+0x36600], R18 ;  /* 0x036600121e007988 */ /* 0x010fe80008000004 */
[----:B------:R-:W-:Y:S04]  /*5280*/  STS.U8 [R30+UR4+0x36400], R19 ;  /* 0x036400131e007988 */ /* 0x000fe80008000004 */
[----:B------:R-:W-:Y:S04]  /*5290*/  STS.U8 [R30+UR4+0x36200], R20 ;  /* 0x036200141e007988 */ /* 0x000fe80008000004 */
[----:B------:R-:W-:Y:S04]  /*52a0*/  STS.U8 [R30+UR4+0x36000], R21 ;  /* 0x036000151e007988 */ /* 0x000fe80008000004 */
[----:B------:R-:W-:Y:S04]  /*52b0*/  STS.U8 [R30+UR4+0x35e00], R25 ;  /* 0x035e00191e007988 */ /* 0x000fe80008000004 */
[----:B--2---:R-:W-:Y:S04]  /*52c0*/  STS.U8 [R30+UR4+0x35c00], R26 ;  /* 0x035c001a1e007988 */ /* 0x004fe80008000004 */
[----:B------:R-:W-:Y:S04]  /*52d0*/  STS.U8 [R30+UR4+0x35a00], R0 ;  /* 0x035a00001e007988 */ /* 0x000fe80008000004 */
[----:B------:R0:W-:Y:S04]  /*52e0*/  STS.U8 [R30+UR4+0x35800], R15 ;  /* 0x0358000f1e007988 */ /* 0x0001e80008000004 */
[----:B0-----:R-:W2:Y:S04]  /*52f0*/  LDL.LU R15, [R1+0x20c] ;  /* 0x00020c00010f7983 */ /* 0x001ea80000300800 */
[----:B------:R-:W4:Y:S04]  /*5300*/  LDL.LU R0, [R1+0x208] ;  /* 0x0002080001007983 */ /* 0x000f280000300800 */
[----:B------:R-:W4:Y:S04]  /*5310*/  LDL.LU R26, [R1+0x204] ;  /* 0x00020400011a7983 */ /* 0x000f280000300800 */
[----:B------:R-:W4:Y:S04]  /*5320*/  LDL.LU R25, [R1+0x200] ;  /* 0x0002000001197983 */ /* 0x000f280000300800 */
[----:B------:R-:W4:Y:S04]  /*5330*/  LDL.LU R21, [R1+0x1f8] ;  /* 0x0001f80001157983 */ /* 0x000f280000300800 */
[----:B------:R-:W4:Y:S04]  /*5340*/  LDL.LU R19, [R1+0x1f4] ;  /* 0x0001f40001137983 */ /* 0x000f280000300800 */
[----:B------:R-:W4:Y:S04]  /*5350*/  LDL.LU R20, [R1+0x1f0] ;  /* 0x0001f00001147983 */ /* 0x000f280000300800 */
[----:B------:R-:W4:Y:S04]  /*5360*/  LDL.LU R18, [R1+0x1e8] ;  /* 0x0001e80001127983 */ /* 0x000f280000300800 */
[----:B------:R-:W-:Y:S04]  /*5370*/  STL.64 [R1+0x26a0], R92 ;  /* 0x0026a05c01007387 */ /* 0x000fe80000100a00 */
[----:B------:R-:W-:Y:S04]  /*5380*/  STL [R1+0x26d0], R92 ;  /* 0x0026d05c01007387 */ /* 0x000fe80000100800 */
[----:B------:R-:W-:Y:S04]  /*5390*/  STL [R1+0x26f0], R92 ;  /* 0x0026f05c01007387 */ /* 0x000fe80000100800 */
[----:B------:R-:W-:Y:S04]  /*53a0*/  STL.64 [R1+0x2710], R92 ;  /* 0x0027105c01007387 */ /* 0x000fe80000100a00 */
[----:B------:R-:W-:Y:S04]  /*53b0*/  STL.64 [R1+0x2728], R92 ;  /* 0x0027285c01007387 */ /* 0x000fe80000100a00 */
[----:B------:R-:W-:Y:S04]  /*53c0*/  STL [R1+0x2740], R92 ;  /* 0x0027405c01007387 */ /* 0x000fe80000100800 */
[----:B------:R-:W-:Y:S04]  /*53d0*/  STL [R1+0x2768], R93 ;  /* 0x0027685d01007387 */ /* 0x000fe80000100800 */
[----:B------:R-:W-:Y:S04]  /*53e0*/  STL [R1+0x2780], R92 ;  /* 0x0027805c01007387 */ /* 0x000fe80000100800 */
[----:B------:R-:W-:Y:S04]  /*53f0*/  STL [R1+0x27a8], R93 ;  /* 0x0027a85d01007387 */ /* 0x000fe80000100800 */
[----:B------:R-:W-:Y:S04]  /*5400*/  STL [R1+0x27c0], R92 ;  /* 0x0027c05c01007387 */ /* 0x000fe80000100800 */
[----:B------:R-:W-:Y:S04]  /*5410*/  STL [R1+0x2808], R92 ;  /* 0x0028085c01007387 */ /* 0x000fe80000100800 */
[----:B------:R-:W-:Y:S04]  /*5420*/  STL [R1+0x2840], R92 ;  /* 0x0028405c01007387 */ /* 0x000fe80000100800 */
[----:B------:R-:W-:Y:S04]  /*5430*/  STL [R1+0x2860], R93 ;  /* 0x0028605d01007387 */ /* 0x000fe80000100800 */
[----:B------:R0:W-:Y:S04]  /*5440*/  STS.U8 [R30+UR4+0x34600], R23 ;  /* 0x034600171e007988 */ /* 0x0001e80008000004 */
[----:B------:R-:W-:Y:S04]  /*5450*/  STL [R1+0x2888], R92 ;  /* 0x0028885c01007387 */ /* 0x000fe80000100800 */
[----:B------:R1:W-:Y:S04]  /*5460*/  STS.U8 [R30+UR4+0x34800], R3 ;  /* 0x034800031e007988 */ /* 0x0003e80008000004 */
[----:B0-----:R-:W4:Y:S04]  /*5470*/  LDL.LU R23, [R1+0x1e0] ;  /* 0x0001e00001177983 */ /* 0x001f280000300800 */
[----:B------:R0:W-:Y:S04]  /*5480*/  STS.U8 [R30+UR4+0x37000], R90 ;  /* 0x0370005a1e007988 */ /* 0x0001e80008000004 */
[----:B-1----:R-:W4:Y:S04]  /*5490*/  LDL.LU R3, [R1+0x1dc] ;  /* 0x0001dc0001037983 */ /* 0x002f280000300800 */
[----:B------:R1:W-:Y:S04]  /*54a0*/  STS.U8 [R30+UR4+0x36e00], R91 ;  /* 0x036e005b1e007988 */ /* 0x0003e80008000004 */
[----:B0-----:R-:W4:Y:S04]  /*54b0*/  LDL.LU R90, [R1+0x1d4] ;  /* 0x0001d400015a7983 */ /* 0x001f280000300800 */
[----:B------:R0:W-:Y:S04]  /*54c0*/  STS.U8 [R30+UR4+0x36800], R16 ;  /* 0x036800101e007988 */ /* 0x0001e80008000004 */
[----:B------:R3:W-:Y:S04]  /*54d0*/  STS.U8 [R30+UR4+0x36c00], R92 ;  /* 0x036c005c1e007988 */ /* 0x0007e80008000004 */
[----:B-1----:R-:W4:Y:S01]  /*54e0*/  LDL.LU R91, [R1+0x1d0] ;  /* 0x0001d000015b7983 */ /* 0x002f220000300800 */
[----:B0-----:R-:W-:-:S03]  /*54f0*/  LOP3.LUT R16, R30, 0x10, RZ, 0x3c, !PT ;  /* 0x000000101e107812 */ /* 0x001fc600078e3cff */
        /* <DEDUP_REMOVED lines=9> */
[----:B------:R0:W-:Y:S04]  /*5590*/  STS.U8 [R30+UR4+0x35200], R24 ;  /* 0x035200181e007988 */ /* 0x0001e80008000004 */
[----:B------:R0:W-:Y:S04]  /*55a0*/  STS.U8 [R30+UR4+0x35400], R5 ;  /* 0x035400051e007988 */ /* 0x0001e80008000004 */
[----:B------:R-:W-:Y:S04]  /*55b0*/  STS.U8 [R30+UR4+0x37200], R89 ;  /* 0x037200591e007988 */ /* 0x000fe80008000004 */
[----:B------:R-:W-:Y:S04]  /*55c0*/  STS.U8 [R30+UR4+0x37400], R88 ;  /* 0x037400581e007988 */ /* 0x000fe80008000004 */
[----:B------:R-:W-:Y:S04]  /*55d0*/  STS.U8 [R30+UR4+0x37600], R86 ;  /* 0x037600561e007988 */ /* 0x000fe80008000004 */
[----:B------:R-:W-:Y:S04]  /*55e0*/  STS.U8 [R30+UR4+0x37800], R84 ;  /* 0x037800541e007988 */ /* 0x000fe80008000004 */
[----:B------:R-:W-:Y:S04]  /*55f0*/  STS.U8 [R30+UR4+0x37a00], R76 ;  /* 0x037a004c1e007988 */ /* 0x000fe80008000004 */
[----:B------:R-:W-:Y:S04]  /*5600*/  STS.U8 [R30+UR4+0x37c00], R73 ;  /* 0x037c00491e007988 */ /* 0x000fe80008000004 */
[----:B------:R-:W-:Y:S04]  /*5610*/  STS.U8 [R30+UR4+0x37e00], R70 ;  /* 0x037e00461e007988 */ /* 0x000fe80008000004 */
[----:B-1----:R-:W3:Y:S04]  /*5620*/  LDL.LU R8, [R1+0x1b8] ;  /* 0x0001b80001087983 */ /* 0x002ee80000300800 */
[----:B------:R1:W-:Y:S04]  /*5630*/  STS.U8 [R16+UR4+0x30080], R6 ;  /* 0x0300800610007988 */ /* 0x0003e80008000004 */
[----:B0-----:R-:W3:Y:S04]  /*5640*/  LDL.LU R14, [R1+0x1b0] ;  /* 0x0001b000010e7983 */ /* 0x001ee80000300800 */
[----:B------:R-:W3:Y:S04]  /*5650*/  LDL.LU R24, [R1+0x1a8] ;  /* 0x0001a80001187983 */ /* 0x000ee80000300800 */
[----:B------:R-:W3:Y:S04]  /*5660*/  LDL.LU R5, [R1+0x1a4] ;  /* 0x0001a40001057983 */ /* 0x000ee80000300800 */
[----:B-1----:R-:W3:Y:S04]  /*5670*/  LDL.LU R6, [R1+0x19c] ;  /* 0x00019c0001067983 */ /* 0x002ee80000300800 */
[----:B--2---:R0:W-:Y:S04]  /*5680*/  STS.U8 [R16+UR4+0x30280], R15 ;  /* 0x0302800f10007988 */ /* 0x0041e80008000004 */
[----:B----4-:R1:W-:Y:S04]  /*5690*/  STS.U8 [R16+UR4+0x30480], R0 ;  /* 0x0304800010007988 */ /* 0x0103e80008000004 */
[----:B------:R2:W-:Y:S04]  /*56a0*/  STS.U8 [R16+UR4+0x30680], R26 ;  /* 0x0306801a10007988 */ /* 0x0005e80008000004 */
[----:B------:R4:W-:Y:S04]  /*56b0*/  STS.U8 [R16+UR4+0x30880], R25 ;  /* 0x0308801910007988 */ /* 0x0009e80008000004 */
[----:B0-----:R-:W3:Y:S04]  /*56c0*/  LDL.LU R15, [R1+0x198] ;  /* 0x00019800010f7983 */ /* 0x001ee80000300800 */
[----:B------:R-:W-:Y:S04]  /*56d0*/  STS.U8 [R16+UR4+0x30a80], R21 ;  /* 0x030a801510007988 */ /* 0x000fe80008000004 */
[----:B-1----:R-:W3:Y:S04]  /*56e0*/  LDL.LU R0, [R1+0x194] ;  /* 0x0001940001007983 */ /* 0x002ee80000300800 */
[----:B------:R0:W-:Y:S04]  /*56f0*/  STS.U8 [R16+UR4+0x30c80], R19 ;  /* 0x030c801310007988 */ /* 0x0001e80008000004 */
[----:B--2---:R-:W2:Y:S04]  /*5700*/  LDL.LU R26, [R1+0x190] ;  /* 0x00019000011a7983 */ /* 0x004ea80000300800 */
[----:B------:R-:W-:Y:S04]  /*5710*/  STS.U8 [R16+UR4+0x30e80], R20 ;  /* 0x030e801410007988 */ /* 0x000fe80008000004 */
[----:B----4-:R-:W4:Y:S04]  /*5720*/  LDL.LU R25, [R1+0x188] ;  /* 0x0001880001197983 */ /* 0x010f280000300800 */
[----:B------:R1:W-:Y:S04]  /*5730*/  STS.U8 [R16+UR4+0x31080], R18 ;  /* 0x0310801210007988 */ /* 0x0003e80008000004 */
[----:B0-----:R-:W4:Y:S04]  /*5740*/  LDL.LU R19, [R1+0x184] ;  /* 0x0001840001137983 */ /* 0x001f280000300800 */
[----:B-1----:R-:W4:Y:S04]  /*5750*/  LDL.LU R18, [R1+0x180] ;  /* 0x0001800001127983 */ /* 0x002f280000300800 */
[----:B------:R-:W4:Y:S04]  /*5760*/  LDL.LU R30, [R1+0x170] ;  /* 0x00017000011e7983 */ /* 0x000f280000300800 */
[----:B------:R-:W4:Y:S04]  /*5770*/  LDL.LU R70, [R1+0x164] ;  /* 0x0001640001467983 */ /* 0x000f280000300800 */
[----:B------:R-:W4:Y:S04]  /*5780*/  LDL.LU R84, [R1+0x158] ;  /* 0x0001580001547983 */ /* 0x000f280000300800 */
[----:B------:R-:W4:Y:S04]  /*5790*/  LDL.LU R86, [R1+0x14c] ;  /* 0x00014c0001567983 */ /* 0x000f280000300800 */
[----:B------:R-:W4:Y:S04]  /*57a0*/  LDL.LU R88, [R1+0x138] ;  /* 0x0001380001587983 */ /* 0x000f280000300800 */
[----:B------:R-:W4:Y:S04]  /*57b0*/  LDL.LU R89, [R1+0x12c] ;  /* 0x00012c0001597983 */ /* 0x000f280000300800 */
[----:B------:R-:W4:Y:S04]  /*57c0*/  LDL.LU R21, [R1+0x120] ;  /* 0x0001200001157983 */ /* 0x000f280000300800 */
[----:B------:R-:W4:Y:S04]  /*57d0*/  LDL.LU R20, [R1+0x114] ;  /* 0x0001140001147983 */ /* 0x000f280000300800 */
[----:B------:R0:W-:Y:S04]  /*57e0*/  STS.U8 [R16+UR4+0x31280], R23 ;  /* 0x0312801710007988 */ /* 0x0001e80008000004 */
[----:B------:R1:W-:Y:S04]  /*57f0*/  STS.U8 [R16+UR4+0x31480], R3 ;  /* 0x0314800310007988 */ /* 0x0003e80008000004 */
[----:B0-----:R-:W4:Y:S04]  /*5800*/  LDL.LU R23, [R1+0x293c] ;  /* 0x00293c0001177983 */ /* 0x001f280000300800 */
[----:B------:R0:W-:Y:S04]  /*5810*/  STS.U8 [R16+UR4+0x31680], R90 ;  /* 0x0316805a10007988 */ /* 0x0001e80008000004 */
[----:B-1----:R-:W4:Y:S04]  /*5820*/  LDL.LU R3, [R1+0x2938] ;  /* 0x0029380001037983 */ /* 0x002f280000300800 */
[----:B0-----:R-:W4:Y:S04]  /*5830*/  LDL.LU R90, [R1+0xec] ;  /* 0x0000ec00015a7983 */ /* 0x001f280000300800 */
[----:B------:R0:W-:Y:S04]  /*5840*/  STS.U8 [R16+UR4+0x31880], R91 ;  /* 0x0318805b10007988 */ /* 0x0001e80008000004 */
[----:B---3--:R1:W-:Y:S04]  /*5850*/  STS.U8 [R16+UR4+0x31a80], R92 ;  /* 0x031a805c10007988 */ /* 0x0083e80008000004 */
[----:B0-----:R-:W3:Y:S04]  /*5860*/  LDL.LU R91, [R1+0xdc] ;  /* 0x0000dc00015b7983 */ /* 0x001ee80000300800 */
[----:B------:R0:W-:Y:S04]  /*5870*/  STS.U8 [R16+UR4+0x31c80], R93 ;  /* 0x031c805d10007988 */ /* 0x0001e80008000004 */
[----:B-1----:R-:W3:Y:S04]  /*5880*/  LDL.LU R92, [R1+0xcc] ;  /* 0x0000cc00015c7983 */ /* 0x002ee80000300800 */
[----:B------:R1:W-:Y:S04]  /*5890*/  STS.U8 [R16+UR4+0x31e80], R7 ;  /* 0x031e800710007988 */ /* 0x0003e80008000004 */
[----:B0-----:R-:W3:Y:S04]  /*58a0*/  LDL.LU R93, [R1+0xc0] ;  /* 0x0000c000015d7983 */ /* 0x001ee80000300800 */
[----:B------:R0:W-:Y:S04]  /*58b0*/  STS.U8 [R16+UR4+0x32080], R13 ;  /* 0x0320800d10007988 */ /* 0x0001e80008000004 */
[----:B-1----:R-:W3:Y:S04]  /*58c0*/  LDL.LU R7, [R1+0x2934] ;  /* 0x0029340001077983 */ /* 0x002ee80000300800 */
[----:B0-----:R-:W3:Y:S04]  /*58d0*/  LDL.LU R13, [R1+0x2930] ;  /* 0x00293000010d7983 */ /* 0x001ee80000300800 */
[----:B------:R0:W-:Y:S04]  /*58e0*/  STS.U8 [R16+UR4+0x32280], R8 ;  /* 0x0322800810007988 */ /* 0x0001e80008000004 */
        /* <DEDUP_REMOVED lines=12> */
[----:B--2---:R0:W-:Y:S04]  /*59b0*/  STS.U8 [R16+UR4+0x33080], R26 ;  /* 0x0330801a10007988 */ /* 0x0041e80008000004 */
[----:B-1----:R-:W2:Y:S04]  /*59c0*/  LDL.LU R0, [R1+0x2914] ;  /* 0x0029140001007983 */ /* 0x002ea80000300800 */
[----:B----4-:R1:W-:Y:S04]  /*59d0*/  STS.U8 [R16+UR4+0x33280], R25 ;  /* 0x0332801910007988 */ /* 0x0103e80008000004 */
[----:B0-----:R-:W4:Y:S04]  /*59e0*/  LDL.LU R26, [R1+0x2910] ;  /* 0x00291000011a7983 */ /* 0x001f280000300800 */
[----:B------:R0:W-:Y:S04]  /*59f0*/  STS.U8 [R16+UR4+0x33480], R19 ;  /* 0x0334801310007988 */ /* 0x0001e80008000004 */
[----:B-1----:R-:W2:Y:S04]  /*5a00*/  LDL.LU R25, [R1+0x290c] ;  /* 0x00290c0001197983 */ /* 0x002ea80000300800 */
[----:B------:R1:W-:Y:S04]  /*5a10*/  STS.U8 [R16+UR4+0x33680], R18 ;  /* 0x0336801210007988 */ /* 0x0003e80008000004 */
[----:B0-----:R-:W2:Y:S04]  /*5a20*/  LDL.LU R19, [R1+0x2908] ;  /* 0x0029080001137983 */ /* 0x001ea80000300800 */
[----:B-1----:R-:W2:Y:S04]  /*5a30*/  LDL.LU R18, [R1+0x2904] ;  /* 0x0029040001127983 */ /* 0x002ea80000300800 */
[----:B------:R-:W-:Y:S04]  /*5a40*/  STS.U8 [R16+UR4+0x33880], R30 ;  /* 0x0338801e10007988 */ /* 0x000fe80008000004 */
[----:B------:R-:W-:Y:S04]  /*5a50*/  STS.U8 [R16+UR4+0x33a80], R70 ;  /* 0x033a804610007988 */ /* 0x000fe80008000004 */
[----:B------:R-:W-:Y:S04]  /*5a60*/  STS.U8 [R16+UR4+0x33c80], R84 ;  /* 0x033c805410007988 */ /* 0x000fe80008000004 */
[----:B------:R-:W-:Y:S04]  /*5a70*/  STS.U8 [R16+UR4+0x33e80], R86 ;  /* 0x033e805610007988 */ /* 0x000fe80008000004 */
[----:B------:R-:W-:Y:S04]  /*5a80*/  STS.U8 [R16+UR4+0x34080], R88 ;  /* 0x0340805810007988 */ /* 0x000fe80008000004 */
[----:B------:R-:W-:Y:S04]  /*5a90*/  STS.U8 [R16+UR4+0x34280], R89 ;  /* 0x0342805910007988 */ /* 0x000fe80008000004 */
[----:B------:R0:W-:Y:S04]  /*5aa0*/  STS.U8 [R16+UR4+0x34480], R21 ;  /* 0x0344801510007988 */ /* 0x0001e80008000004 */
[----:B------:R1:W-:Y:S04]  /*5ab0*/  STS.U8 [R16+UR4+0x34680], R20 ;  /* 0x0346801410007988 */ /* 0x0003e80008000004 */
[----:B0-----:R-:W4:Y:S04]  /*5ac0*/  LDL.LU R21, [R1+0x258] ;  /* 0x0002580001157983 */ /* 0x001f280000300800 */
[----:B-1----:R-:W4:Y:S04]  /*5ad0*/  LDL.LU R20, [R1+0x254] ;  /* 0x0002540001147983 */ /* 0x002f280000300800 */
[----:B--2---:R0:W-:Y:S04]  /*5ae0*/  STS.U8 [R16+UR4+0x34880], R18 ;  /* 0x0348801210007988 */ /* 0x0041e80008000004 */
[----:B------:R1:W-:Y:S04]  /*5af0*/  STS.U8 [R16+UR4+0x34a80], R19 ;  /* 0x034a801310007988 */ /* 0x0003e80008000004 */
[----:B0-----:R-:W2:Y:S04]  /*5b00*/  LDL.LU R18, [R1+0x250] ;  /* 0x0002500001127983 */ /* 0x001ea80000300800 */
[----:B-1----:R-:W2:Y:S01]  /*5b10*/  LDL.LU R19, [R1+0x24c] ;  /* 0x00024c0001137983 */ /* 0x002ea20000300800 */
[----:B------:R-:W0:Y:S03]  /*5b20*/  S2R R30, SR_TID.X ;  /* 0x00000000001e7919 */ /* 0x000e260000002100 */
[----:B------:R-:W-:Y:S04]  /*5b30*/  STS.U8 [R16+UR4+0x34c80], R90 ;  /* 0x034c805a10007988 */ /* 0x000fe80008000004 */
[----:B---3--:R-:W-:Y:S04]  /*5b40*/  STS.U8 [R16+UR4+0x34e80], R91 ;  /* 0x034e805b10007988 */ /* 0x008fe80008000004 */
[----:B------:R-:W-:Y:S04]  /*5b50*/  STS.U8 [R16+UR4+0x35080], R92 ;  /* 0x0350805c10007988 */ /* 0x000fe80008000004 */
[----:B------:R-:W-:Y:S04]  /*5b60*/  STS.U8 [R16+UR4+0x35280], R93 ;  /* 0x0352805d10007988 */ /* 0x000fe80008000004 */
[----:B------:R1:W-:Y:S04]  /*5b70*/  STS.U8 [R16+UR4+0x35480], R25 ;  /* 0x0354801910007988 */ /* 0x0003e80008000004 */
[----:B------:R3:W-:Y:S04]  /*5b80*/  STS.U8 [R16+UR4+0x35680], R15 ;  /* 0x0356800f10007988 */ /* 0x0007e80008000004 */
[----:B------:R0:W-:Y:S04]  /*5b90*/  STS.U8 [R16+UR4+0x35880], R24 ;  /* 0x0358801810007988 */ /* 0x0001e80008000004 */
[----:B------:R0:W-:Y:S04]  /*5ba0*/  STS.U8 [R16+UR4+0x35a80], R13 ;  /* 0x035a800d10007988 */ /* 0x0001e80008000004 */
[----:B------:R0:W-:Y:S04]  /*5bb0*/  STS.U8 [R16+UR4+0x35c80], R23 ;  /* 0x035c801710007988 */ /* 0x0001e80008000004 */
[----:B------:R0:W-:Y:S04]  /*5bc0*/  STS.U8 [R16+UR4+0x35e80], R17 ;  /* 0x035e801110007988 */ /* 0x0001e80008000004 */
[----:B------:R0:W-:Y:S04]  /*5bd0*/  STS.U8 [R16+UR4+0x36080], R22 ;  /* 0x0360801610007988 */ /* 0x0001e80008000004 */
[----:B------:R-:W-:Y:S04]  /*5be0*/  STS.U8 [R16+UR4+0x36280], R69 ;  /* 0x0362804510007988 */ /* 0x000fe80008000004 */
[----:B------:R-:W-:Y:S04]  /*5bf0*/  STS.U8 [R16+UR4+0x36480], R64 ;  /* 0x0364804010007988 */ /* 0x000fe80008000004 */
[----:B------:R-:W-:Y:S01]  /*5c00*/  STS.U8 [R16+UR4+0x36680], R62 ;  /* 0x0366803e10007988 */ /* 0x000fe20008000004 */
[----:B0-----:R-:W-:-:S03]  /*5c10*/  LOP3.LUT R30, R30, 0x7f, RZ, 0xc0, !PT ;  /* 0x0000007f1e1e7812 */ /* 0x001fc600078ec0ff */
[----:B------:R-:W-:Y:S04]  /*5c20*/  STS.U8 [R16+UR4+0x36880], R61 ;  /* 0x0368803d10007988 */ /* 0x000fe80008000004 */
[----:B------:R-:W-:Y:S04]  /*5c30*/  STS.U8 [R16+UR4+0x36a80], R60 ;  /* 0x036a803c10007988 */ /* 0x000fe80008000004 */
[----:B------:R-:W-:Y:S04]  /*5c40*/  STS.U8 [R16+UR4+0x36c80], R59 ;  /* 0x036c803b10007988 */ /* 0x000fe80008000004 */
[----:B------:R-:W-:Y:S01]  /*5c50*/  STS.U8 [R16+UR4+0x36e80], R58 ;  /* 0x036e803a10007988 */ /* 0x000fe20008000004 */
[----:B------:R-:W-:-:S03]  /*5c60*/  LOP3.LUT R70, R30, 0x20, RZ, 0x3c, !PT ;  /* 0x000000201e467812 */ /* 0x000fc600078e3cff */
[----:B------:R-:W-:Y:S04]  /*5c70*/  STS.U8 [R16+UR4+0x37080], R57 ;  /* 0x0370803910007988 */ /* 0x000fe80008000004 */
[----:B-1----:R-:W2:Y:S04]  /*5c80*/  LDL.LU R25, [R1+0x2900] ;  /* 0x0029000001197983 */ /* 0x002ea80000300800 */
[----:B------:R-:W-:Y:S04]  /*5c90*/  STS.U8 [R16+UR4+0x37280], R54 ;  /* 0x0372803610007988 */ /* 0x000fe80008000004 */
[----:B---3--:R-:W3:Y:S04]  /*5ca0*/  LDL.LU R15, [R1+0x28fc] ;  /* 0x0028fc00010f7983 */ /* 0x008ee80000300800 */
[----:B------:R-:W-:Y:S04]  /*5cb0*/  STS.U8 [R16+UR4+0x37480], R55 ;  /* 0x0374803710007988 */ /* 0x000fe80008000004 */
[----:B------:R-:W3:Y:S04]  /*5cc0*/  LDL.LU R24, [R1+0x28f8] ;  /* 0x0028f80001187983 */ /* 0x000ee80000300800 */
[----:B------:R-:W-:Y:S04]  /*5cd0*/  STS.U8 [R16+UR4+0x37680], R50 ;  /* 0x0376803210007988 */ /* 0x000fe80008000004 */
[----:B------:R-:W3:Y:S04]  /*5ce0*/  LDL.LU R13, [R1+0x28f4] ;  /* 0x0028f400010d7983 */ /* 0x000ee80000300800 */
[----:B------:R-:W-:Y:S04]  /*5cf0*/  STS.U8 [R16+UR4+0x37880], R51 ;  /* 0x0378803310007988 */ /* 0x000fe80008000004 */
[----:B------:R-:W-:Y:S04]  /*5d00*/  STS.U8 [R16+UR4+0x37a80], R52 ;  /* 0x037a803410007988 */ /* 0x000fe80008000004 */
[----:B------:R-:W3:Y:S04]  /*5d10*/  LDL.LU R23, [R1+0x248] ;  /* 0x0002480001177983 */ /* 0x000ee80000300800 */
[----:B------:R-:W-:Y:S04]  /*5d20*/  STS.U8 [R16+UR4+0x37c80], R48 ;  /* 0x037c803010007988 */ /* 0x000fe80008000004 */
[----:B------:R-:W3:Y:S04]  /*5d30*/  LDL.LU R17, [R1+0x244] ;  /* 0x0002440001117983 */ /* 0x000ee80000300800 */
[----:B------:R0:W-:Y:S04]  /*5d40*/  STS.U8 [R16+UR4+0x37e80], R49 ;  /* 0x037e803110007988 */ /* 0x0001e80008000004 */
[----:B------:R-:W3:Y:S04]  /*5d50*/  LDL.LU R22, [R1+0x240] ;  /* 0x0002400001167983 */ /* 0x000ee80000300800 */
[----:B----4-:R1:W-:Y:S04]  /*5d60*/  STS.U8 [R70+UR4+0x30100], R21 ;  /* 0x0301001546007988 */ /* 0x0103e80008000004 */
[----:B0-----:R-:W4:Y:S04]  /*5d70*/  LDL.LU R16, [R1+0x23c] ;  /* 0x00023c0001107983 */ /* 0x001f280000300800 */
[----:B------:R0:W-:Y:S04]  /*5d80*/  STS.U8 [R70+UR4+0x30300], R20 ;  /* 0x0303001446007988 */ /* 0x0001e80008000004 */
[----:B-1----:R-:W4:Y:S04]  /*5d90*/  LDL.LU R21, [R1+0x238] ;  /* 0x0002380001157983 */ /* 0x002f280000300800 */
[----:B0-----:R-:W4:Y:S04]  /*5da0*/  LDL.LU R20, [R1+0x234] ;  /* 0x0002340001147983 */ /* 0x001f280000300800 */
[----:B--2---:R0:W-:Y:S04]  /*5db0*/  STS.U8 [R70+UR4+0x30500], R18 ;  /* 0x0305001246007988 */ /* 0x0041e80008000004 */
[----:B------:R1:W-:Y:S04]  /*5dc0*/  STS.U8 [R70+UR4+0x30700], R19 ;  /* 0x0307001346007988 */ /* 0x0003e80008000004 */
[----:B0-----:R-:W2:Y:S04]  /*5dd0*/  LDL.LU R18, [R1+0x230] ;  /* 0x0002300001127983 */ /* 0x001ea80000300800 */
[----:B-1----:R-:W2:Y:S04]  /*5de0*/  LDL.LU R19, [R1+0x22c] ;  /* 0x00022c0001137983 */ /* 0x002ea80000300800 */
[----:B------:R-:W2:Y:S04]  /*5df0*/  LDL.LU R30, [R1+0x228] ;  /* 0x00022800011e7983 */ /* 0x000ea80000300800 */
        /* <DEDUP_REMOVED lines=22> */
[----:B---3--:R0:W-:Y:S04]  /*5f60*/  STS.U8 [R70+UR4+0x30900], R23 ;  /* 0x0309001746007988 */ /* 0x0081e80008000004 */
[----:B------:R1:W-:Y:S04]  /*5f70*/  STS.U8 [R70+UR4+0x30b00], R17 ;  /* 0x030b001146007988 */ /* 0x0003e80008000004 */
[----:B0-----:R-:W3:Y:S04]  /*5f80*/  LDL.LU R23, [R1+0x28f0] ;  /* 0x0028f00001177983 */ /* 0x001ee80000300800 */
[----:B------:R0:W-:Y:S04]  /*5f90*/  STS.U8 [R70+UR4+0x30d00], R22 ;  /* 0x030d001646007988 */ /* 0x0001e80008000004 */
[----:B-1----:R-:W3:Y:S04]  /*5fa0*/  LDL.LU R17, [R1+0x28ec] ;  /* 0x0028ec0001117983 */ /* 0x002ee80000300800 */
[----:B----4-:R1:W-:Y:S04]  /*5fb0*/  STS.U8 [R70+UR4+0x30f00], R16 ;  /* 0x030f001046007988 */ /* 0x0103e80008000004 */
[----:B0-----:R-:W4:Y:S04]  /*5fc0*/  LDL.LU R22, [R1+0x28e8] ;  /* 0x0028e80001167983 */ /* 0x001f280000300800 */
[----:B------:R0:W-:Y:S04]  /*5fd0*/  STS.U8 [R70+UR4+0x31100], R21 ;  /* 0x0311001546007988 */ /* 0x0001e80008000004 */
[----:B-1----:R-:W3:Y:S04]  /*5fe0*/  LDL.LU R16, [R1+0x28e4] ;  /* 0x0028e40001107983 */ /* 0x002ee80000300800 */
[----:B------:R1:W-:Y:S04]  /*5ff0*/  STS.U8 [R70+UR4+0x31300], R20 ;  /* 0x0313001446007988 */ /* 0x0003e80008000004 */
[----:B0-----:R-:W3:Y:S04]  /*6000*/  LDL.LU R21, [R1+0x28e0] ;  /* 0x0028e00001157983 */ /* 0x001ee80000300800 */
[----:B-1----:R-:W3:Y:S04]  /*6010*/  LDL.LU R20, [R1+0x28dc] ;  /* 0x0028dc0001147983 */ /* 0x002ee80000300800 */
[----:B--2---:R0:W-:Y:S04]  /*6020*/  STS.U8 [R70+UR4+0x31500], R18 ;  /* 0x0315001246007988 */ /* 0x0041e80008000004 */
        /* <DEDUP_REMOVED lines=14> */
[----:B------:R0:W-:Y:S04]  /*6110*/  STS.U8 [R70+UR4+0x32f00], R60 ;  /* 0x032f003c46007988 */ /* 0x0001e80008000004 */
[----:B------:R-:W-:Y:S04]  /*6120*/  STS.U8 [R70+UR4+0x33100], R61 ;  /* 0x0331003d46007988 */ /* 0x000fe80008000004 */
[----:B------:R1:W-:Y:S01]  /*6130*/  STS.U8 [R70+UR4+0x33300], R62 ;  /* 0x0333003e46007988 */ /* 0x0003e20008000004 */
[----:B0-----:R-:W0:Y:S03]  /*6140*/  LDC R60, c[0x0][0x3b8] ;  /* 0x0000ee00ff3c7b82 */ /* 0x001e260000000800 */
[----:B------:R1:W-:Y:S04]  /*6150*/  STS.U8 [R70+UR4+0x33500], R64 ;  /* 0x0335004046007988 */ /* 0x0003e80008000004 */
[----:B------:R-:W-:Y:S01]  /*6160*/  STS.U8 [R70+UR4+0x33700], R84 ;  /* 0x0337005446007988 */ /* 0x000fe20008000004 */
[----:B-1----:R-:W1:Y:S03]  /*6170*/  LDC R62, c[0x0][0x3b8] ;  /* 0x0000ee00ff3e7b82 */ /* 0x002e660000000800 */
[----:B------:R-:W-:Y:S04]  /*6180*/  STS.U8 [R70+UR4+0x33900], R86 ;  /* 0x0339005646007988 */ /* 0x000fe80008000004 */
[----:B------:R-:W-:Y:S01]  /*6190*/  STS.U8 [R70+UR4+0x33b00], R88 ;  /* 0x033b005846007988 */ /* 0x000fe20008000004 */
[----:B------:R-:W0:Y:S03]  /*61a0*/  LDC R61, c[0x0][0x3b8] ;  /* 0x0000ee00ff3d7b82 */ /* 0x000e260000000800 */
[----:B------:R-:W-:Y:S04]  /*61b0*/  STS.U8 [R70+UR4+0x33d00], R89 ;  /* 0x033d005946007988 */ /* 0x000fe80008000004 */
[----:B------:R-:W-:Y:S01]  /*61c0*/  STS.U8 [R70+UR4+0x33f00], R90 ;  /* 0x033f005a46007988 */ /* 0x000fe20008000004 */
[----:B------:R-:W0:Y:S03]  /*61d0*/  LDC R64, c[0x0][0x3b8] ;  /* 0x0000ee00ff407b82 */ /* 0x000e260000000800 */
[----:B------:R-:W-:Y:S04]  /*61e0*/  STS.U8 [R70+UR4+0x34100], R91 ;  /* 0x0341005b46007988 */ /* 0x000fe80008000004 */
[----:B------:R-:W-:Y:S04]  /*61f0*/  STS.U8 [R70+UR4+0x34300], R92 ;  /* 0x0343005c46007988 */ /* 0x000fe80008000004 */
[----:B------:R-:W-:Y:S04]  /*6200*/  STS.U8 [R70+UR4+0x34500], R93 ;  /* 0x0345005d46007988 */ /* 0x000fe80008000004 */
[----:B--2---:R2:W-:Y:S04]  /*6210*/  STS.U8 [R70+UR4+0x34700], R19 ;  /* 0x0347001346007988 */ /* 0x0045e80008000004 */
[----:B---3--:R3:W-:Y:S04]  /*6220*/  STS.U8 [R70+UR4+0x34900], R20 ;  /* 0x0349001446007988 */ /* 0x0087e80008000004 */
[----:B------:R0:W-:Y:S04]  /*6230*/  STS.U8 [R70+UR4+0x34b00], R21 ;  /* 0x034b001546007988 */ /* 0x0001e80008000004 */
[----:B--2---:R-:W2:Y:S04]  /*6240*/  LDL.LU R19, [R1+0x28d0] ;  /* 0x0028d00001137983 */ /* 0x004ea80000300800 */
[----:B---3--:R-:W3:Y:S04]  /*6250*/  LDL.LU R20, [R1+0x28cc] ;  /* 0x0028cc0001147983 */ /* 0x008ee80000300800 */
[----:B0-----:R-:W2:Y:S04]  /*6260*/  LDL.LU R21, [R1+0x28c8] ;  /* 0x0028c80001157983 */ /* 0x001ea80000300800 */
[----:B----4-:R0:W-:Y:S04]  /*6270*/  STS.U8 [R70+UR4+0x34d00], R22 ;  /* 0x034d001646007988 */ /* 0x0101e80008000004 */
[----:B------:R4:W-:Y:S04]  /*6280*/  STS.U8 [R70+UR4+0x34f00], R23 ;  /* 0x034f001746007988 */ /* 0x0009e80008000004 */
[----:B------:R1:W-:Y:S04]  /*6290*/  STS.U8 [R70+UR4+0x35100], R24 ;  /* 0x0351001846007988 */ /* 0x0003e80008000004 */
[----:B0-----:R-:W2:Y:S04]  /*62a0*/  LDL.LU R22, [R1+0x28c4] ;  /* 0x0028c40001167983 */ /* 0x001ea80000300800 */
[----:B----4-:R-:W4:Y:S04]  /*62b0*/  LDL.LU R23, [R1+0x28c0] ;  /* 0x0028c00001177983 */ /* 0x010f280000300800 */
[----:B-1----:R-:W2:Y:S04]  /*62c0*/  LDL.LU R24, [R1+0x28bc] ;  /* 0x0028bc0001187983 */ /* 0x002ea80000300800 */
[----:B------:R0:W-:Y:S04]  /*62d0*/  STS.U8 [R70+UR4+0x35300], R25 ;  /* 0x0353001946007988 */ /* 0x0001e80008000004 */
[----:B------:R1:W-:Y:S04]  /*62e0*/  STS.U8 [R70+UR4+0x35500], R26 ;  /* 0x0355001a46007988 */ /* 0x0003e80008000004 */
[----:B------:R1:W-:Y:S04]  /*62f0*/  STS.U8 [R70+UR4+0x35700], R6 ;  /* 0x0357000646007988 */ /* 0x0003e80008000004 */
[----:B0-----:R-:W2:Y:S04]  /*6300*/  LDL.LU R25, [R1+0x28b8] ;  /* 0x0028b80001197983 */ /* 0x001ea80000300800 */
[----:B-1----:R-:W2:Y:S04]  /*6310*/  LDL.LU R26, [R1+0x28b4] ;  /* 0x0028b400011a7983 */ /* 0x002ea80000300800 */
[----:B------:R-:W2:Y:S04]  /*6320*/  LDL.LU R6, [R1+0x28b0] ;  /* 0x0028b00001067983 */ /* 0x000ea80000300800 */
        /* <DEDUP_REMOVED lines=8> */
[----:B0-----:R-:W2:Y:S04]  /*63b0*/  LDL.LU R67, [R1+0x28a0] ;  /* 0x0028a00001437983 */ /* 0x001ea80000300800 */
[----:B-1----:R-:W2:Y:S04]  /*63c0*/  LDL.LU R4, [R1+0x289c] ;  /* 0x00289c0001047983 */ /* 0x002ea80000300800 */
[----:B------:R-:W2:Y:S04]  /*63d0*/  LDL.LU R91, [R1+0x264] ;  /* 0x00026400015b7983 */ /* 0x000ea80000300800 */
[----:B------:R-:W3:Y:S04]  /*63e0*/  LDL.LU R92, [R1+0x260] ;  /* 0x00026000015c7983 */ /* 0x000ee80000300800 */
[----:B------:R-:W4:Y:S01]  /*63f0*/  LDL.LU R93, [R1+0x25c] ;  /* 0x00025c00015d7983 */ /* 0x000f220000300800 */
[----:B------:R-:W0:Y:S03]  /*6400*/  S2R R30, SR_TID.X ;  /* 0x00000000001e7919 */ /* 0x000e260000002100 */
[----:B------:R1:W-:Y:S04]  /*6410*/  STS.U8 [R70+UR4+0x36300], R68 ;  /* 0x0363004446007988 */ /* 0x0003e80008000004 */
[----:B------:R-:W-:Y:S04]  /*6420*/  STS.U8 [R70+UR4+0x36500], R53 ;  /* 0x0365003546007988 */ /* 0x000fe80008000004 */
[----:B------:R-:W-:Y:S01]  /*6430*/  STS.U8 [R70+UR4+0x36700], R66 ;  /* 0x0367004246007988 */ /* 0x000fe20008000004 */
[----:B-1----:R-:W1:Y:S03]  /*6440*/  LDC R68, c[0x0][0x3b8] ;  /* 0x0000ee00ff447b82 */ /* 0x002e660000000800 */
[----:B------:R-:W-:Y:S04]  /*6450*/  STL.64 [R1+0x26a8], R76 ;  /* 0x0026a84c01007387 */ /* 0x000fe80000100a00 */
[----:B------:R-:W-:Y:S04]  /*6460*/  STS.U8 [R70+UR4+0x36900], R44 ;  /* 0x0369002c46007988 */ /* 0x000fe80008000004 */
[----:B------:R-:W-:Y:S04]  /*6470*/  STL.64 [R1+0x26c8], R76 ;  /* 0x0026c84c01007387 */ /* 0x000fe80000100a00 */
[----:B------:R-:W-:Y:S04]  /*6480*/  STS.U8 [R70+UR4+0x36b00], R45 ;  /* 0x036b002d46007988 */ /* 0x000fe80008000004 */
[----:B------:R-:W-:Y:S01]  /*6490*/  STL.64 [R1+0x26d8], R76 ;  /* 0x0026d84c01007387 */ /* 0x000fe20000100a00 */
[----:B0-----:R-:W-:-:S03]  /*64a0*/  LOP3.LUT R30, R30, 0x7f, RZ, 0xc0, !PT ;  /* 0x0000007f1e1e7812 */ /* 0x001fc600078ec0ff */
[----:B------:R-:W-:Y:S04]  /*64b0*/  STS.U8 [R70+UR4+0x36d00], R71 ;  /* 0x036d004746007988 */ /* 0x000fe80008000004 */
[----:B------:R-:W-:Y:S04]  /*64c0*/  STL.64 [R1+0x2700], R76 ;  /* 0x0027004c01007387 */ /* 0x000fe80000100a00 */
[----:B------:R-:W-:Y:S04]  /*64d0*/  STS.U8 [R70+UR4+0x36f00], R46 ;  /* 0x036f002e46007988 */ /* 0x000fe80008000004 */
[----:B------:R-:W-:Y:S01]  /*64e0*/  STL.64 [R1+0x2718], R76 ;  /* 0x0027184c01007387 */ /* 0x000fe20000100a00 */
[----:B------:R-:W-:-:S03]  /*64f0*/  LOP3.LUT R84, R30, 0x30, RZ, 0x3c, !PT ;  /* 0x000000301e547812 */ /* 0x000fc600078e3cff */
[----:B------:R-:W-:Y:S04]  /*6500*/  STS.U8 [R70+UR4+0x37100], R47 ;  /* 0x0371002f46007988 */ /* 0x000fe80008000004 */
[----:B------:R-:W-:Y:S04]  /*6510*/  STL.64 [R1+0x2738], R76 ;  /* 0x0027384c01007387 */ /* 0x000fe80000100a00 */
[----:B------:R-:W-:Y:S04]  /*6520*/  STS.U8 [R70+UR4+0x37300], R42 ;  /* 0x0373002a46007988 */ /* 0x000fe80008000004 */
[----:B------:R-:W-:Y:S04]  /*6530*/  STL.64 [R1+0x2758], R76 ;  /* 0x0027584c01007387 */ /* 0x000fe80000100a00 */
[----:B------:R0:W-:Y:S04]  /*6540*/  STS.U8 [R70+UR4+0x37500], R38 ;  /* 0x0375002646007988 */ /* 0x0001e80008000004 */
[----:B------:R-:W-:Y:S04]  /*6550*/  STL.64 [R1+0x2778], R76 ;  /* 0x0027784c01007387 */ /* 0x000fe80000100a00 */
[----:B------:R-:W-:Y:S04]  /*6560*/  STS.U8 [R70+UR4+0x37700], R40 ;  /* 0x0377002846007988 */ /* 0x000fe80008000004 */
[----:B------:R-:W-:Y:S04]  /*6570*/  STL.64 [R1+0x2790], R76 ;  /* 0x0027904c01007387 */ /* 0x000fe80000100a00 */
[----:B------:R0:W-:Y:S04]  /*6580*/  STS.U8 [R70+UR4+0x37900], R39 ;  /* 0x0379002746007988 */ /* 0x0001e80008000004 */
[----:B------:R-:W-:Y:S04]  /*6590*/  STL.64 [R1+0x27b0], R76 ;  /* 0x0027b04c01007387 */ /* 0x000fe80000100a00 */
[----:B------:R-:W-:Y:S04]  /*65a0*/  STS.U8 [R70+UR4+0x37b00], R74 ;  /* 0x037b004a46007988 */ /* 0x000fe80008000004 */
[----:B------:R-:W-:Y:S04]  /*65b0*/  STL.64 [R1+0x27c8], R76 ;  /* 0x0027c84c01007387 */ /* 0x000fe80000100a00 */
[----:B------:R-:W-:Y:S04]  /*65c0*/  STS.U8 [R70+UR4+0x37d00], R77 ;  /* 0x037d004d46007988 */ /* 0x000fe80008000004 */
[----:B------:R-:W-:Y:S04]  /*65d0*/  STL.64 [R1+0x27e0], R76 ;  /* 0x0027e04c01007387 */ /* 0x000fe80000100a00 */
[----:B------:R-:W-:Y:S04]  /*65e0*/  STL.64 [R1+0x27f0], R76 ;  /* 0x0027f04c01007387 */ /* 0x000fe80000100a00 */
[----:B------:R-:W-:Y:S04]  /*65f0*/  STS.U8 [R70+UR4+0x37f00], R80 ;  /* 0x037f005046007988 */ /* 0x000fe80008000004 */
[----:B------:R-:W-:Y:S04]  /*6600*/  STL.64 [R1+0x2820], R76 ;  /* 0x0028204c01007387 */ /* 0x000fe80000100a00 */
[----:B------:R-:W-:Y:S04]  /*6610*/  STL.64 [R1+0x2848], R76 ;  /* 0x0028484c01007387 */ /* 0x000fe80000100a00 */
[----:B------:R-:W-:Y:S04]  /*6620*/  STL.64 [R1+0x2850], R76 ;  /* 0x0028504c01007387 */ /* 0x000fe80000100a00 */
[----:B------:R-:W-:Y:S04]  /*6630*/  STL.64 [R1+0x2870], R76 ;  /* 0x0028704c01007387 */ /* 0x000fe80000100a00 */
[----:B------:R-:W-:Y:S01]  /*6640*/  STL.64 [R1+0x2890], R76 ;  /* 0x0028904c01007387 */ /* 0x000fe20000100a00 */
[----:B0-----:R-:W-:-:S04]  /*6650*/  IADD3 R38, P1, PT, R87, R9, RZ ;  /* 0x0000000957267210 */ /* 0x001fc80007f3e0ff */
[----:B------:R-:W-:Y:S02]  /*6660*/  LEA.HI.X.SX32 R39, R87, R11, 0x1, P1 ;  /* 0x0000000b57277211 */ /* 0x000fe400008f0eff */
[----:B------:R-:W-:-:S03]  /*6670*/  IADD3 R46, P2, PT, R83, R9, RZ ;  /* 0x00000009532e7210 */ /* 0x000fc60007f5e0ff */
[----:B------:R0:W4:Y:S01]  /*6680*/  LDG.E.U8 R40, desc[UR8][R38.64] ;  /* 0x0000000826287981 */ /* 0x000122000c1e1100 */
[----:B------:R-:W-:-:S05]  /*6690*/  LEA.HI.X.SX32 R47, R83, R11, 0x1, P2 ;  /* 0x0000000b532f7211 */ /* 0x000fca00010f0eff */
[----:B------:R0:W4:Y:S04]  /*66a0*/  LDG.E.U8 R48, desc[UR8][R46.64] ;  /* 0x000000082e307981 */ /* 0x000128000c1e1100 */
[----:B--2---:R-:W-:Y:S04]  /*66b0*/  STS.U8 [R84+UR4+0x30580], R91 ;  /* 0x0305805b54007988 */ /* 0x004fe80008000004 */
[----:B---3--:R-:W-:Y:S04]  /*66c0*/  STS.U8 [R84+UR4+0x30980], R92 ;  /* 0x0309805c54007988 */ /* 0x008fe80008000004 */
[----:B----4-:R-:W-:Y:S04]  /*66d0*/  STS.U8 [R84+UR4+0x30d80], R93 ;  /* 0x030d805d54007988 */ /* 0x010fe80008000004 */
[----:B------:R-:W-:Y:S04]  /*66e0*/  STS.U8 [R84+UR4+0x31180], R79 ;  /* 0x0311804f54007988 */ /* 0x000fe80008000004 */
[----:B------:R2:W-:Y:S04]  /*66f0*/  STS.U8 [R84+UR4+0x30380], R4 ;  /* 0x0303800454007988 */ /* 0x0005e80008000004 */
[----:B--2---:R-:W2:Y:S01]  /*6700*/  LDL.LU R4, [R1+0x2898] ;  /* 0x0028980001047983 */ /* 0x004ea20000300800 */
[C---:B------:R-:W-:Y:S01]  /*6710*/  IADD3 R44, P1, PT, R67.reuse, R9, RZ ;  /* 0x00000009432c7210 */ /* 0x040fe20007f3e0ff */
[----:B------:R-:W3:Y:S03]  /*6720*/  S2R R91, SR_TID.X ;  /* 0x00000000005b7919 */ /* 0x000ee60000002100 */
[----:B------:R-:W-:-:S02]  /*6730*/  LEA.HI.X.SX32 R45, R67, R11, 0x1, P1 ;  /* 0x0000000b432d7211 */ /* 0x000fc400008f0eff */
[C---:B0-----:R-:W-:Y:S01]  /*6740*/  IADD3 R38, P1, PT, R65.reuse, R9, RZ ;  /* 0x0000000941267210 */ /* 0x041fe20007f3e0ff */
[----:B------:R-:W0:Y:S01]  /*6750*/  LDC R67, c[0x0][0x3b8] ;  /* 0x0000ee00ff437b82 */ /* 0x000e220000000800 */
[----:B------:R-:W4:Y:S02]  /*6760*/  LDL.LU R93, [R1+0x26c] ;  /* 0x00026c00015d7983 */ /* 0x000f240000300800 */
[----:B------:R-:W-:Y:S02]  /*6770*/  LEA.HI.X.SX32 R39, R65, R11, 0x1, P1 ;  /* 0x0000000b41277211 */ /* 0x000fe400008f0eff */
[----:B------:R1:W2:Y:S01]  /*6780*/  LDG.E.U8 R42, desc[UR8][R44.64] ;  /* 0x000000082c2a7981 */ /* 0x0002a2000c1e1100 */
[-C--:B------:R-:W-:Y:S02]  /*6790*/  IADD3 R46, P1, PT, R7, R9.reuse, RZ ;  /* 0x00000009072e7210 */ /* 0x080fe40007f3e0ff */
[----:B------:R-:W0:Y:S01]  /*67a0*/  LDC R65, c[0x0][0x3b8] ;  /* 0x0000ee00ff417b82 */ /* 0x000e220000000800 */
[----:B------:R1:W2:Y:S02]  /*67b0*/  LDG.E.U8 R49, desc[UR8][R38.64] ;  /* 0x0000000826317981 */ /* 0x0002a4000c1e1100 */
[----:B-1----:R-:W-:-:S04]  /*67c0*/  IADD3 R44, P2, PT, R78, R9, RZ ;  /* 0x000000094e2c7210 */ /* 0x002fc80007f5e0ff */
[----:B------:R-:W-:Y:S02]  /*67d0*/  LEA.HI.X.SX32 R45, R78, R11, 0x1, P2 ;  /* 0x0000000b4e2d7211 */ /* 0x000fe400010f0eff */
[----:B------:R-:W-:Y:S02]  /*67e0*/  IADD3 R38, P2, PT, R75, R9, RZ ;  /* 0x000000094b267210 */ /* 0x000fe40007f5e0ff */
[-C--:B------:R-:W-:Y:S01]  /*67f0*/  LEA.HI.X.SX32 R47, R7, R11.reuse, 0x1, P1 ;  /* 0x0000000b072f7211 */ /* 0x080fe200008f0eff */
[----:B------:R1:W2:Y:S01]  /*6800*/  LDG.E.U8 R50, desc[UR8][R44.64] ;  /* 0x000000082c327981 */ /* 0x0002a2000c1e1100 */
[----:B------:R-:W-:-:S03]  /*6810*/  LEA.HI.X.SX32 R39, R75, R11, 0x1, P2 ;  /* 0x0000000b4b277211 */ /* 0x000fc600010f0eff */
[----:B------:R3:W2:Y:S01]  /*6820*/  LDG.E.U8 R51, desc[UR8][R46.64] ;  /* 0x000000082e337981 */ /* 0x0006a2000c1e1100 */
[----:B-1----:R-:W-:-:S04]  /*6830*/  IADD3 R44, P1, PT, R14, R9, RZ ;  /* 0x000000090e2c7210 */ /* 0x002fc80007f3e0ff */
[----:B------:R-:W-:Y:S02]  /*6840*/  LEA.HI.X.SX32 R45, R14, R11, 0x1, P1 ;  /* 0x0000000b0e2d7211 */ /* 0x000fe400008f0eff */
[C---:B---3--:R-:W-:Y:S01]  /*6850*/  IADD3 R46, P2, PT, R32.reuse, R9, RZ ;  /* 0x00000009202e7210 */ /* 0x048fe20007f5e0ff */
[----:B------:R1:W3:Y:S03]  /*6860*/  LDG.E.U8 R14, desc[UR8][R38.64] ;  /* 0x00000008260e7981 */ /* 0x0002e6000c1e1100 */
[----:B------:R-:W-:Y:S01]  /*6870*/  LEA.HI.X.SX32 R47, R32, R11, 0x1, P2 ;  /* 0x0000000b202f7211 */ /* 0x000fe200010f0eff */
[----:B------:R-:W2:Y:S01]  /*6880*/  LDG.E.U8 R44, desc[UR8][R44.64] ;  /* 0x000000082c2c7981 */ /* 0x000ea2000c1e1100 */
[----:B------:R-:W-:-:S03]  /*6890*/  IADD3 R32, P2, PT, R33, R9, RZ ;  /* 0x0000000921207210 */ /* 0x000fc60007f5e0ff */
[----:B------:R-:W2:Y:S01]  /*68a0*/  LDG.E.U8 R46, desc[UR8][R46.64] ;  /* 0x000000082e2e7981 */ /* 0x000ea2000c1e1100 */
[----:B-1----:R-:W-:-:S04]  /*68b0*/  IADD3 R38, P1, PT, R6, R9, RZ ;  /* 0x0000000906267210 */ /* 0x002fc80007f3e0ff */
[----:B------:R-:W-:Y:S02]  /*68c0*/  LEA.HI.X.SX32 R39, R6, R11, 0x1, P1 ;  /* 0x0000000b06277211 */ /* 0x000fe400008f0eff */
[C---:B------:R-:W-:Y:S02]  /*68d0*/  IADD3 R6, P1, PT, R26.reuse, R9, RZ ;  /* 0x000000091a067210 */ /* 0x040fe40007f3e0ff */
[-C--:B------:R-:W-:Y:S01]  /*68e0*/  LEA.HI.X.SX32 R33, R33, R11.reuse, 0x1, P2 ;  /* 0x0000000b21217211 */ /* 0x080fe200010f0eff */
[----:B------:R1:W2:Y:S01]  /*68f0*/  LDG.E.U8 R45, desc[UR8][R38.64] ;  /* 0x00000008262d7981 */ /* 0x0002a2000c1e1100 */
[----:B------:R-:W-:-:S03]  /*6900*/  LEA.HI.X.SX32 R7, R26, R11, 0x1, P1 ;  /* 0x0000000b1a077211 */ /* 0x000fc600008f0eff */
[----:B------:R0:W2:Y:S04]  /*6910*/  LDG.E.U8 R26, desc[UR8][R32.64] ;  /* 0x00000008201a7981 */ /* 0x0000a8000c1e1100 */
[----:B------:R0:W2:Y:S01]  /*6920*/  LDG.E.U8 R47, desc[UR8][R6.64] ;  /* 0x00000008062f7981 */ /* 0x0000a2000c1e1100 */
[----:B-1----:R-:W-:-:S04]  /*6930*/  IADD3 R38, P2, PT, R72, R9, RZ ;  /* 0x0000000948267210 */ /* 0x002fc80007f5e0ff */
[----:B------:R-:W-:Y:S02]  /*6940*/  LEA.HI.X.SX32 R39, R72, R11, 0x1, P2 ;  /* 0x0000000b48277211 */ /* 0x000fe400010f0eff */
[-C--:B0-----:R-:W-:Y:S02]  /*6950*/  IADD3 R32, P1, PT, R25, R9.reuse, RZ ;  /* 0x0000000919207210 */ /* 0x081fe40007f3e0ff */
[----:B------:R-:W-:Y:S01]  /*6960*/  IADD3 R6, P2, PT, R63, R9, RZ ;  /* 0x000000093f067210 */ /* 0x000fe20007f5e0ff */
[----:B------:R0:W3:Y:S01]  /*6970*/  LDG.E.U8 R52, desc[UR8][R38.64] ;  /* 0x0000000826347981 */ /* 0x0000e2000c1e1100 */
[-C--:B------:R-:W-:Y:S02]  /*6980*/  LEA.HI.X.SX32 R33, R25, R11.reuse, 0x1, P1 ;  /* 0x0000000b19217211 */ /* 0x080fe400008f0eff */
[----:B------:R-:W-:Y:S02]  /*6990*/  LEA.HI.X.SX32 R7, R63, R11, 0x1, P2 ;  /* 0x0000000b3f077211 */ /* 0x000fe400010f0eff */
[----:B------:R-:W1:Y:S01]  /*69a0*/  LDC R63, c[0x0][0x3b8] ;  /* 0x0000ee00ff3f7b82 */ /* 0x000e620000000800 */
[----:B------:R0:W3:Y:S02]  /*69b0*/  LDG.E.U8 R53, desc[UR8][R32.64] ;  /* 0x0000000820357981 */ /* 0x0000e4000c1e1100 */
[----:B0-----:R-:W-:-:S02]  /*69c0*/  IADD3 R38, P1, PT, R24, R9, RZ ;  /* 0x0000000918267210 */ /* 0x001fc40007f3e0ff */
[----:B------:R0:W3:Y:S02]  /*69d0*/  LDG.E.U8 R54, desc[UR8][R6.64] ;  /* 0x0000000806367981 */ /* 0x0000e4000c1e1100 */
[----:B------:R-:W-:Y:S02]  /*69e0*/  LEA.HI.X.SX32 R39, R24, R11, 0x1, P1 ;  /* 0x0000000b18277211 */ /* 0x000fe400008f0eff */
[----:B------:R-:W-:-:S03]  /*69f0*/  IADD3 R32, P2, PT, R56, R9, RZ ;  /* 0x0000000938207210 */ /* 0x000fc60007f5e0ff */
[----:B------:R-:W3:Y:S01]  /*6a00*/  LDG.E.U8 R38, desc[UR8][R38.64] ;  /* 0x0000000826267981 */ /* 0x000ee2000c1e1100 */
[----:B0-----:R-:W-:Y:S02]  /*6a10*/  IADD3 R6, P1, PT, R23, R9, RZ ;  /* 0x0000000917067210 */ /* 0x001fe40007f3e0ff */
[----:B------:R-:W-:Y:S02]  /*6a20*/  LEA.HI.X.SX32 R33, R56, R11, 0x1, P2 ;  /* 0x0000000b38217211 */ /* 0x000fe400010f0eff */
[----:B------:R-:W-:Y:S02]  /*6a30*/  IADD3 R24, P2, PT, R43, R9, RZ ;  /* 0x000000092b187210 */ /* 0x000fe40007f5e0ff */
[-C--:B------:R-:W-:Y:S01]  /*6a40*/  LEA.HI.X.SX32 R7, R23, R11.reuse, 0x1, P1 ;  /* 0x0000000b17077211 */ /* 0x080fe200008f0eff */
[----:B------:R0:W3:Y:S01]  /*6a50*/  LDG.E.U8 R39, desc[UR8][R32.64] ;  /* 0x0000000820277981 */ /* 0x0000e2000c1e1100 */
[----:B------:R-:W-:-:S03]  /*6a60*/  LEA.HI.X.SX32 R25, R43, R11, 0x1, P2 ;  /* 0x0000000b2b197211 */ /* 0x000fc600010f0eff */
[----:B------:R0:W3:Y:S04]  /*6a70*/  LDG.E.U8 R43, desc[UR8][R6.64] ;  /* 0x00000008062b7981 */ /* 0x0000e8000c1e1100 */
[----:B------:R1:W3:Y:S01]  /*6a80*/  LDG.E.U8 R55, desc[UR8][R24.64] ;  /* 0x0000000818377981 */ /* 0x0002e2000c1e1100 */
[CC--:B0-----:R-:W-:Y:S02]  /*6a90*/  IADD3 R32, P1, PT, R22.reuse, R9.reuse, RZ ;  /* 0x0000000916207210 */ /* 0x0c1fe40007f3e0ff */
[C---:B------:R-:W-:Y:S02]  /*6aa0*/  IADD3 R6, P2, PT, R41.reuse, R9, RZ ;  /* 0x0000000929067210 */ /* 0x040fe40007f5e0ff */
[-C--:B------:R-:W-:Y:S02]  /*6ab0*/  LEA.HI.X.SX32 R33, R22, R11.reuse, 0x1, P1 ;  /* 0x0000000b16217211 */ /* 0x080fe400008f0eff */
[----:B------:R-:W-:-:S02]  /*6ac0*/  LEA.HI.X.SX32 R7, R41, R11, 0x1, P2 ;  /* 0x0000000b29077211 */ /* 0x000fc400010f0eff */
[-C--:B------:R-:W-:Y:S01]  /*6ad0*/  IADD3 R22, P1, PT, R21, R9.reuse, RZ ;  /* 0x0000000915167210 */ /* 0x080fe20007f3e0ff */
[----:B------:R-:W3:Y:S01]  /*6ae0*/  LDG.E.U8 R32, desc[UR8][R32.64] ;  /* 0x0000000820207981 */ /* 0x000ee2000c1e1100 */
[----:B-1----:R-:W-:Y:S02]  /*6af0*/  IADD3 R24, P2, PT, R37, R9, RZ ;  /* 0x0000000925187210 */ /* 0x002fe40007f5e0ff */
[-C--:B------:R-:W-:Y:S02]  /*6b00*/  LEA.HI.X.SX32 R23, R21, R11.reuse, 0x1, P1 ;  /* 0x0000000b15177211 */ /* 0x080fe400008f0eff */
[----:B------:R-:W-:-:S03]  /*6b10*/  LEA.HI.X.SX32 R25, R37, R11, 0x1, P2 ;  /* 0x0000000b25197211 */ /* 0x000fc600010f0eff */
[----:B------:R-:W3:Y:S04]  /*6b20*/  LDG.E.U8 R37, desc[UR8][R22.64] ;  /* 0x0000000816257981 */ /* 0x000ee8000c1e1100 */
[----:B------:R0:W3:Y:S04]  /*6b30*/  LDG.E.U8 R33, desc[UR8][R6.64] ;  /* 0x0000000806217981 */ /* 0x0000e8000c1e1100 */
[----:B------:R-:W3:Y:S01]  /*6b40*/  LDG.E.U8 R24, desc[UR8][R24.64] ;  /* 0x0000000818187981 */ /* 0x000ee2000c1e1100 */
[-C--:B0-----:R-:W-:Y:S02]  /*6b50*/  IADD3 R6, P1, PT, R20, R9.reuse, RZ ;  /* 0x0000000914067210 */ /* 0x081fe40007f3e0ff */
[----:B------:R-:W-:-:S02]  /*6b60*/  IADD3 R22, P2, PT, R36, R9, RZ ;  /* 0x0000000924167210 */ /* 0x000fc40007f5e0ff */
[----:B------:R-:W-:Y:S02]  /*6b70*/  LEA.HI.X.SX32 R7, R20, R11, 0x1, P1 ;  /* 0x0000000b14077211 */ /* 0x000fe400008f0eff */
[C---:B------:R-:W-:Y:S02]  /*6b80*/  IADD3 R20, P1, PT, R19.reuse, R9, RZ ;  /* 0x0000000913147210 */ /* 0x040fe40007f3e0ff */
[-C--:B------:R-:W-:Y:S01]  /*6b90*/  LEA.HI.X.SX32 R23, R36, R11.reuse, 0x1, P2 ;  /* 0x0000000b24177211 */ /* 0x080fe200010f0eff */
[----:B------:R0:W3:Y:S01]  /*6ba0*/  LDG.E.U8 R25, desc[UR8][R6.64] ;  /* 0x0000000806197981 */ /* 0x0000e2000c1e1100 */
[----:B------:R-:W-:-:S03]  /*6bb0*/  LEA.HI.X.SX32 R21, R19, R11, 0x1, P1 ;  /* 0x0000000b13157211 */ /* 0x000fc600008f0eff */
[----:B------:R1:W3:Y:S01]  /*6bc0*/  LDG.E.U8 R36, desc[UR8][R22.64] ;  /* 0x0000000816247981 */ /* 0x0002e2000c1e1100 */
[----:B0-----:R-:W-:-:S04]  /*6bd0*/  IADD3 R6, P2, PT, R35, R9, RZ ;  /* 0x0000000923067210 */ /* 0x001fc80007f5e0ff */
[----:B------:R-:W-:Y:S02]  /*6be0*/  LEA.HI.X.SX32 R7, R35, R11, 0x1, P2 ;  /* 0x0000000b23077211 */ /* 0x000fe400010f0eff */
[----:B------:R0:W3:Y:S01]  /*6bf0*/  LDG.E.U8 R35, desc[UR8][R20.64] ;  /* 0x0000000814237981 */ /* 0x0000e2000c1e1100 */
[----:B-1----:R-:W-:-:S03]  /*6c00*/  IADD3 R22, P1, PT, R18, R9, RZ ;  /* 0x0000000912167210 */ /* 0x002fc60007f3e0ff */
[----:B------:R1:W3:Y:S01]  /*6c10*/  LDG.E.U8 R41, desc[UR8][R6.64] ;  /* 0x0000000806297981 */ /* 0x0002e2000c1e1100 */
[----:B------:R-:W-:Y:S02]  /*6c20*/  LEA.HI.X.SX32 R23, R18, R11, 0x1, P1 ;  /* 0x0000000b12177211 */ /* 0x000fe400008f0eff */
[----:B0-----:R-:W-:-:S03]  /*6c30*/  IADD3 R20, P2, PT, R34, R9, RZ ;  /* 0x0000000922147210 */ /* 0x001fc60007f5e0ff */
[----:B------:R-:W3:Y:S01]  /*6c40*/  LDG.E.U8 R22, desc[UR8][R22.64] ;  /* 0x0000000816167981 */ /* 0x000ee2000c1e1100 */
[----:B------:R-:W-:Y:S02]  /*6c50*/  LEA.HI.X.SX32 R21, R34, R11, 0x1, P2 ;  /* 0x0000000b22157211 */ /* 0x000fe400010f0eff */
[CC--:B-1----:R-:W-:Y:S02]  /*6c60*/  IADD3 R6, P1, PT, R16.reuse, R9.reuse, RZ ;  /* 0x0000000910067210 */ /* 0x0c2fe40007f3e0ff */
[C---:B------:R-:W-:Y:S02]  /*6c70*/  IADD3 R18, P2, PT, R17.reuse, R9, RZ ;  /* 0x0000000911127210 */ /* 0x040fe40007f5e0ff */
[-C--:B------:R-:W-:Y:S01]  /*6c80*/  LEA.HI.X.SX32 R7, R16, R11.reuse, 0x1, P1 ;  /* 0x0000000b10077211 */ /* 0x080fe200008f0eff */
[----:B------:R-:W3:Y:S01]  /*6c90*/  LDG.E.U8 R23, desc[UR8][R20.64] ;  /* 0x0000000814177981 */ /* 0x000ee2000c1e1100 */
[----:B------:R-:W-:Y:S02]  /*6ca0*/  LEA.HI.X.SX32 R19, R17, R11, 0x1, P2 ;  /* 0x0000000b11137211 */ /* 0x000fe400010f0eff */
[C---:B------:R-:W-:Y:S01]  /*6cb0*/  IADD3 R16, P1, PT, R13.reuse, R9, RZ ;  /* 0x000000090d107210 */ /* 0x040fe20007f3e0ff */
[----:B------:R0:W3:Y:S03]  /*6cc0*/  LDG.E.U8 R34, desc[UR8][R6.64] ;  /* 0x0000000806227981 */ /* 0x0000e6000c1e1100 */
[----:B------:R-:W-:Y:S01]  /*6cd0*/  LEA.HI.X.SX32 R17, R13, R11, 0x1, P1 ;  /* 0x0000000b0d117211 */ /* 0x000fe200008f0eff */
[----:B------:R1:W3:Y:S01]  /*6ce0*/  LDG.E.U8 R56, desc[UR8][R18.64] ;  /* 0x0000000812387981 */ /* 0x0002e2000c1e1100 */
[----:B0-----:R-:W-:-:S02]  /*6cf0*/  IADD3 R6, P2, PT, R15, R9, RZ ;  /* 0x000000090f067210 */ /* 0x001fc40007f5e0ff */
[C---:B-1----:R-:W-:Y:S02]  /*6d00*/  IADD3 R18, P1, PT, R0.reuse, R9, RZ ;  /* 0x0000000900127210 */ /* 0x042fe40007f3e0ff */
[-C--:B------:R-:W-:Y:S02]  /*6d10*/  LEA.HI.X.SX32 R7, R15, R11.reuse, 0x1, P2 ;  /* 0x0000000b0f077211 */ /* 0x080fe400010f0eff */
[----:B------:R-:W-:Y:S01]  /*6d20*/  LEA.HI.X.SX32 R19, R0, R11, 0x1, P1 ;  /* 0x0000000b00137211 */ /* 0x000fe200008f0eff */
[----:B------:R0:W3:Y:S01]  /*6d30*/  LDG.E.U8 R15, desc[UR8][R16.64] ;  /* 0x00000008100f7981 */ /* 0x0000e2000c1e1100 */
[----:B------:R-:W-:-:S03]  /*6d40*/  IADD3 R20, P1, PT, R8, R9, RZ ;  /* 0x0000000908147210 */ /* 0x000fc60007f3e0ff */
[----:B------:R1:W3:Y:S01]  /*6d50*/  LDG.E.U8 R0, desc[UR8][R6.64] ;  /* 0x0000000806007981 */ /* 0x0002e2000c1e1100 */
[----:B------:R-:W-:Y:S02]  /*6d60*/  LEA.HI.X.SX32 R21, R8, R11, 0x1, P1 ;  /* 0x0000000b08157211 */ /* 0x000fe400008f0eff */
[----:B0-----:R-:W-:-:S03]  /*6d70*/  IADD3 R16, P2, PT, R5, R9, RZ ;  /* 0x0000000905107210 */ /* 0x001fc60007f5e0ff */
[----:B------:R-:W3:Y:S01]  /*6d80*/  LDG.E.U8 R20, desc[UR8][R20.64] ;  /* 0x0000000814147981 */ /* 0x000ee2000c1e1100 */
[----:B------:R-:W-:Y:S02]  /*6d90*/  LEA.HI.X.SX32 R17, R5, R11, 0x1, P2 ;  /* 0x0000000b05117211 */ /* 0x000fe400010f0eff */
[C---:B-1----:R-:W-:Y:S01]  /*6da0*/  IADD3 R6, P1, PT, R3.reuse, R9, RZ ;  /* 0x0000000903067210 */ /* 0x042fe20007f3e0ff */
[----:B------:R0:W3:Y:S03]  /*6db0*/  LDG.E.U8 R5, desc[UR8][R18.64] ;  /* 0x0000000812057981 */ /* 0x0000e6000c1e1100 */
[----:B------:R-:W-:Y:S01]  /*6dc0*/  LEA.HI.X.SX32 R7, R3, R11, 0x1, P1 ;  /* 0x0000000b03077211 */ /* 0x000fe200008f0eff */
[----:B------:R1:W3:Y:S01]  /*6dd0*/  LDG.E.U8 R57, desc[UR8][R16.64] ;  /* 0x0000000810397981 */ /* 0x0002e2000c1e1100 */
[----:B------:R-:W-:-:S03]  /*6de0*/  LEA.HI R8, R91, 0x14e, RZ, 0x1a ;  /* 0x0000014e5b087811 */ /* 0x000fc600078fd0ff */
[----:B------:R1:W3:Y:S01]  /*6df0*/  LDG.E.U8 R21, desc[UR8][R6.64] ;  /* 0x0000000806157981 */ /* 0x0002e2000c1e1100 */
[----:B0-----:R-:W-:Y:S02]  /*6e00*/  LEA.HI R19, R91, 0x16e, RZ, 0x1a ;  /* 0x0000016e5b137811 */ /* 0x001fe400078fd0ff */
[----:B-1----:R-:W-:-:S03]  /*6e10*/  IADD3 R16, P1, PT, R12, R9, RZ ;  /* 0x000000090c107210 */ /* 0x002fc60007f3e0ff */
[----:B------:R-:W-:Y:S02]  /*6e20*/  IMAD R62, R19, R62, RZ ;  /* 0x0000003e133e7224 */ /* 0x000fe400078e02ff */
[----:B------:R-:W0:Y:S01]  /*6e30*/  LDC R19, c[0x0][0x3b8] ;  /* 0x0000ee00ff137b82 */ /* 0x000e220000000800 */
[----:B------:R-:W-:Y:S02]  /*6e40*/  IADD3 R6, P2, PT, R2, R9, RZ ;  /* 0x0000000902067210 */ /* 0x000fe40007f5e0ff */
[----:B------:R-:W-:Y:S02]  /*6e50*/  LEA.HI.X.SX32 R17, R12, R11, 0x1, P1 ;  /* 0x0000000b0c117211 */ /* 0x000fe400008f0eff */
[----:B------:R-:W-:Y:S02]  /*6e60*/  IADD3 R12, P3, PT, R10, R9, RZ ;  /* 0x000000090a0c7210 */ /* 0x000fe40007f7e0ff */
[----:B------:R-:W-:Y:S01]  /*6e70*/  LEA.HI.X.SX32 R7, R2, R11, 0x1, P2 ;  /* 0x0000000b02077211 */ /* 0x000fe200010f0eff */
[----:B------:R-:W-:Y:S01]  /*6e80*/  IMAD R8, R8, R61, RZ ;  /* 0x0000003d08087224 */ /* 0x000fe200078e02ff */
[----:B------:R-:W-:-:S02]  /*6e90*/  IADD3 R2, P1, PT, R29, R9, RZ ;  /* 0x000000091d027210 */ /* 0x000fc40007f3e0ff */
[-C--:B------:R-:W-:Y:S01]  /*6ea0*/  LEA.HI.X.SX32 R13, R10, R11.reuse, 0x1, P3 ;  /* 0x0000000b0a0d7211 */ /* 0x080fe200018f0eff */
[----:B------:R1:W3:Y:S01]  /*6eb0*/  LDG.E.U8 R58, desc[UR8][R6.64] ;  /* 0x00000008063a7981 */ /* 0x0002e2000c1e1100 */
[----:B------:R-:W-:Y:S02]  /*6ec0*/  LEA.HI R18, R91, 0x15e, RZ, 0x1a ;  /* 0x0000015e5b127811 */ /* 0x000fe400078fd0ff */
[----:B------:R-:W-:Y:S01]  /*6ed0*/  LEA.HI.X.SX32 R3, R29, R11, 0x1, P1 ;  /* 0x0000000b1d037211 */ /* 0x000fe200008f0eff */
[----:B------:R-:W3:Y:S02]  /*6ee0*/  LDG.E.U8 R10, desc[UR8][R16.64] ;  /* 0x00000008100a7981 */ /* 0x000ee4000c1e1100 */
[----:B------:R-:W-:Y:S02]  /*6ef0*/  IMAD R18, R18, R63, RZ ;  /* 0x0000003f12127224 */ /* 0x000fe400078e02ff */
[----:B------:R1:W3:Y:S02]  /*6f00*/  LDG.E.U8 R29, desc[UR8][R12.64] ;  /* 0x000000080c1d7981 */ /* 0x0002e4000c1e1100 */
[----:B-1----:R-:W-:-:S02]  /*6f10*/  LEA.HI R7, R91, 0x17e, RZ, 0x1a ;  /* 0x0000017e5b077811 */ /* 0x002fc400078fd0ff */
[-C--:B------:R-:W-:Y:S01]  /*6f20*/  IADD3 R6, P2, PT, R18, R9.reuse, RZ ;  /* 0x0000000912067210 */ /* 0x080fe20007f5e0ff */
[----:B------:R1:W3:Y:S01]  /*6f30*/  LDG.E.U8 R59, desc[UR8][R2.64] ;  /* 0x00000008023b7981 */ /* 0x0002e2000c1e1100 */
[----:B------:R-:W-:Y:S01]  /*6f40*/  IADD3 R12, P1, PT, R8, R9, RZ ;  /* 0x00000009080c7210 */ /* 0x000fe20007f3e0ff */
[----:B------:R-:W-:-:S03]  /*6f50*/  IMAD R16, R7, R60, RZ ;  /* 0x0000003c07107224 */ /* 0x000fc600078e02ff */
[-C--:B------:R-:W-:Y:S02]  /*6f60*/  LEA.HI.X.SX32 R13, R8, R11.reuse, 0x1, P1 ;  /* 0x0000000b080d7211 */ /* 0x080fe400008f0eff */
[----:B------:R-:W-:Y:S02]  /*6f70*/  LEA.HI.X.SX32 R7, R18, R11, 0x1, P2 ;  /* 0x0000000b12077211 */ /* 0x000fe400010f0eff */
[C---:B------:R-:W-:Y:S01]  /*6f80*/  LEA.HI R8, R91.reuse, 0x18e, RZ, 0x1a ;  /* 0x0000018e5b087811 */ /* 0x040fe200078fd0ff */
[----:B------:R4:W3:Y:S01]  /*6f90*/  LDG.E.U8 R60, desc[UR8][R12.64] ;  /* 0x000000080c3c7981 */ /* 0x0008e2000c1e1100 */
[----:B------:R-:W-:Y:S02]  /*6fa0*/  LEA.HI R17, R91, 0x1ae, RZ, 0x1a ;  /* 0x000001ae5b117811 */ /* 0x000fe400078fd0ff */
[----:B-1----:R-:W-:Y:S01]  /*6fb0*/  IADD3 R2, P1, PT, R62, R9, RZ ;  /* 0x000000093e027210 */ /* 0x002fe20007f3e0ff */
[----:B0-----:R-:W-:Y:S01]  /*6fc0*/  IMAD R8, R8, R19, RZ ;  /* 0x0000001308087224 */ /* 0x001fe200078e02ff */
[----:B------:R0:W3:Y:S01]  /*6fd0*/  LDG.E.U8 R61, desc[UR8][R6.64] ;  /* 0x00000008063d7981 */ /* 0x0000e2000c1e1100 */
[C---:B----4-:R-:W-:Y:S01]  /*6fe0*/  IADD3 R12, P2, PT, R16.reuse, R9, RZ ;  /* 0x00000009100c7210 */ /* 0x050fe20007f5e0ff */
[----:B------:R-:W-:Y:S01]  /*6ff0*/  IMAD R18, R17, R64, RZ ;  /* 0x0000004011127224 */ /* 0x000fe200078e02ff */
[----:B------:R-:W1:Y:S02]  /*7000*/  LDC R19, c[0x0][0x3b8] ;  /* 0x0000ee00ff137b82 */ /* 0x000e640000000800 */
[----:B------:R-:W-:-:S02]  /*7010*/  LEA.HI.X.SX32 R13, R16, R11, 0x1, P2 ;  /* 0x0000000b100d7211 */ /* 0x000fc400010f0eff */
[C---:B------:R-:W-:Y:S02]  /*7020*/  LEA.HI R16, R91.reuse, 0x19e, RZ, 0x1a ;  /* 0x0000019e5b107811 */ /* 0x040fe400078fd0ff */
[----:B------:R-:W-:Y:S01]  /*7030*/  LEA.HI.X.SX32 R3, R62, R11, 0x1, P1 ;  /* 0x0000000b3e037211 */ /* 0x000fe200008f0eff */
[----:B------:R4:W3:Y:S01]  /*7040*/  LDG.E.U8 R63, desc[UR8][R12.64] ;  /* 0x000000080c3f7981 */ /* 0x0008e2000c1e1100 */
[----:B------:R-:W2:Y:S01]  /*7050*/  LDC R17, c[0x0][0x3b8] ;  /* 0x0000ee00ff117b82 */ /* 0x000ea20000000800 */
[----:B------:R-:W-:Y:S01]  /*7060*/  IMAD R16, R16, R65, RZ ;  /* 0x0000004110107224 */ /* 0x000fe200078e02ff */
[----:B0-----:R-:W-:Y:S01]  /*7070*/  LEA.HI R6, R91, 0x1be, RZ, 0x1a ;  /* 0x000001be5b067811 */ /* 0x001fe200078fd0ff */
[----:B------:R0:W3:Y:S01]  /*7080*/  LDG.E.U8 R62, desc[UR8][R2.64] ;  /* 0x00000008023e7981 */ /* 0x0000e2000c1e1100 */
[----:B----4-:R-:W-:-:S04]  /*7090*/  IADD3 R12, P1, PT, R8, R9, RZ ;  /* 0x00000009080c7210 */ /* 0x010fc80007f3e0ff */
[----:B------:R-:W-:Y:S01]  /*70a0*/  LEA.HI.X.SX32 R13, R8, R11, 0x1, P1 ;  /* 0x0000000b080d7211 */ /* 0x000fe200008f0eff */
[----:B------:R-:W-:Y:S01]  /*70b0*/  IMAD R8, R6, R67, RZ ;  /* 0x0000004306087224 */ /* 0x000fe200078e02ff */
[C---:B0-----:R-:W-:Y:S02]  /*70c0*/  IADD3 R2, P2, PT, R16.reuse, R9, RZ ;  /* 0x0000000910027210 */ /* 0x041fe40007f5e0ff */
[----:B------:R-:W-:Y:S01]  /*70d0*/  LEA.HI R7, R91, 0x1ce, RZ, 0x1a ;  /* 0x000001ce5b077811 */ /* 0x000fe200078fd0ff */
[----:B------:R0:W4:Y:S01]  /*70e0*/  LDG.E.U8 R64, desc[UR8][R12.64] ;  /* 0x000000080c407981 */ /* 0x000122000c1e1100 */
[----:B------:R-:W-:Y:S02]  /*70f0*/  LEA.HI.X.SX32 R3, R16, R11, 0x1, P2 ;  /* 0x0000000b10037211 */ /* 0x000fe400010f0eff */
[-C--:B------:R-:W-:Y:S01]  /*7100*/  IADD3 R6, P1, PT, R18, R9.reuse, RZ ;  /* 0x0000000912067210 */ /* 0x080fe20007f3e0ff */
[----:B------:R-:W-:Y:S01]  /*7110*/  IMAD R68, R7, R68, RZ ;  /* 0x0000004407447224 */ /* 0x000fe200078e02ff */
[----:B------:R-:W-:Y:S01]  /*7120*/  LEA.HI R16, R91, 0x1ee, RZ, 0x1a ;  /* 0x000001ee5b107811 */ /* 0x000fe200078fd0ff */
[----:B------:R1:W4:Y:S01]  /*7130*/  LDG.E.U8 R65, desc[UR8][R2.64] ;  /* 0x0000000802417981 */ /* 0x000322000c1e1100 */
[----:B0-----:R-:W-:-:S02]  /*7140*/  IADD3 R12, P2, PT, R8, R9, RZ ;  /* 0x00000009080c7210 */ /* 0x001fc40007f5e0ff */
[-C--:B------:R-:W-:Y:S02]  /*7150*/  LEA.HI.X.SX32 R7, R18, R11.reuse, 0x1, P1 ;  /* 0x0000000b12077211 */ /* 0x080fe400008f0eff */
[----:B------:R-:W-:Y:S02]  /*7160*/  LEA.HI.X.SX32 R13, R8, R11, 0x1, P2 ;  /* 0x0000000b080d7211 */ /* 0x000fe400010f0eff */
[----:B------:R-:W-:Y:S01]  /*7170*/  LEA.HI R8, R91, 0x1de, RZ, 0x1a ;  /* 0x000001de5b087811 */ /* 0x000fe200078fd0ff */
[----:B------:R0:W4:Y:S01]  /*7180*/  LDG.E.U8 R66, desc[UR8][R6.64] ;  /* 0x0000000806427981 */ /* 0x000122000c1e1100 */
[----:B-1----:R-:W-:Y:S01]  /*7190*/  IADD3 R2, P1, PT, R68, R9, RZ ;  /* 0x0000000944027210 */ /* 0x002fe20007f3e0ff */
[----:B------:R-:W-:Y:S02]  /*71a0*/  IMAD R72, R16, R19, RZ ;  /* 0x0000001310487224 */ /* 0x000fe400078e02ff */
[----:B--2---:R-:W-:Y:S01]  /*71b0*/  IMAD R70, R8, R17, RZ ;  /* 0x0000001108467224 */ /* 0x004fe200078e02ff */
[----:B------:R-:W-:Y:S01]  /*71c0*/  LEA.HI.X.SX32 R3, R68, R11, 0x1, P1 ;  /* 0x0000000b44037211 */ /* 0x000fe200008f0eff */
[----:B------:R1:W2:Y:S01]  /*71d0*/  LDG.E.U8 R67, desc[UR8][R12.64] ;  /* 0x000000080c437981 */ /* 0x0002a2000c1e1100 */
[----:B------:R-:W-:-:S02]  /*71e0*/  IADD3 R16, P3, PT, R27, R9, RZ ;  /* 0x000000091b107210 */ /* 0x000fc40007f7e0ff */
[CC--:B0-----:R-:W-:Y:S01]  /*71f0*/  IADD3 R6, P1, PT, R31.reuse, R9.reuse, RZ ;  /* 0x000000091f067210 */ /* 0x0c1fe20007f3e0ff */
[----:B------:R0:W2:Y:S01]  /*7200*/  LDG.E.U8 R68, desc[UR8][R2.64] ;  /* 0x0000000802447981 */ /* 0x0000a2000c1e1100 */
[----:B------:R-:W-:Y:S02]  /*7210*/  IADD3 R8, P2, PT, R70, R9, RZ ;  /* 0x0000000946087210 */ /* 0x000fe40007f5e0ff */
[----:B------:R-:W-:Y:S02]  /*7220*/  LEA.HI.X.SX32 R7, R31, R11, 0x1, P1 ;  /* 0x0000000b1f077211 */ /* 0x000fe400008f0eff */
[-C--:B-1----:R-:W-:Y:S02]  /*7230*/  IADD3 R12, P1, PT, R4, R9.reuse, RZ ;  /* 0x00000009040c7210 */ /* 0x082fe40007f3e0ff */
[-C--:B------:R-:W-:Y:S01]  /*7240*/  IADD3 R18, P5, PT, R28, R9.reuse, RZ ;  /* 0x000000091c127210 */ /* 0x080fe20007fbe0ff */
[----:B------:R1:W2:Y:S01]  /*7250*/  LDG.E.U8 R6, desc[UR8][R6.64] ;  /* 0x0000000806067981 */ /* 0x0002a2000c1e1100 */
[----:B0-----:R-:W-:-:S02]  /*7260*/  IADD3 R2, P4, PT, R72, R9, RZ ;  /* 0x0000000948027210 */ /* 0x001fc40007f9e0ff */
[-C--:B------:R-:W-:Y:S02]  /*7270*/  LEA.HI.X.SX32 R9, R70, R11.reuse, 0x1, P2 ;  /* 0x0000000b46097211 */ /* 0x080fe400010f0eff */
[-C--:B------:R-:W-:Y:S02]  /*7280*/  LEA.HI.X.SX32 R17, R27, R11.reuse, 0x1, P3 ;  /* 0x0000000b1b117211 */ /* 0x080fe400018f0eff */
[-C--:B------:R-:W-:Y:S01]  /*7290*/  LEA.HI.X.SX32 R3, R72, R11.reuse, 0x1, P4 ;  /* 0x0000000b48037211 */ /* 0x080fe200020f0eff */
[----:B------:R0:W2:Y:S01]  /*72a0*/  LDG.E.U8 R8, desc[UR8][R8.64] ;  /* 0x0000000808087981 */ /* 0x0000a2000c1e1100 */
[-C--:B------:R-:W-:Y:S01]  /*72b0*/  LEA.HI.X.SX32 R19, R28, R11.reuse, 0x1, P5 ;  /* 0x0000000b1c137211 */ /* 0x080fe200028f0eff */
[----:B-1----:R-:W1:Y:S01]  /*72c0*/  LDC R7, c[0x0][0x3c8] ;  /* 0x0000f200ff077b82 */ /* 0x002e620000000800 */
[----:B------:R-:W-:Y:S01]  /*72d0*/  LEA.HI.X.SX32 R13, R4, R11, 0x1, P1 ;  /* 0x0000000b040d7211 */ /* 0x000fe200008f0eff */
[----:B------:R-:W2:Y:S04]  /*72e0*/  LDG.E.U8 R16, desc[UR8][R16.64] ;  /* 0x0000000810107981 */ /* 0x000ea8000c1e1100 */
[----:B------:R0:W2:Y:S04]  /*72f0*/  LDG.E.U8 R4, desc[UR8][R2.64] ;  /* 0x0000000802047981 */ /* 0x0000a8000c1e1100 */
[----:B------:R-:W-:Y:S01]  /*7300*/  STS.U8 [R84+UR4+0x30780], R81 ;  /* 0x0307805154007988 */ /* 0x000fe20008000004 */
[----:B------:R-:W-:Y:S01]  /*7310*/  R2UR UR5, R93 ;  /* 0x000000005d0572ca */ /* 0x000fe200000e0000 */
[----:B0-----:R-:W0:Y:S02]  /*7320*/  LDC R9, c[0x0][0x3c4] ;  /* 0x0000f100ff097b82 */ /* 0x001e240000000800 */
[----:B------:R-:W2:Y:S04]  /*7330*/  LDG.E.U8 R18, desc[UR8][R18.64] ;  /* 0x0000000812127981 */ /* 0x000ea8000c1e1100 */
[----:B------:R0:W2:Y:S01]  /*7340*/  LDG.E.U8 R12, desc[UR8][R12.64] ;  /* 0x000000080c0c7981 */ /* 0x0000a2000c1e1100 */
[----:B------:R-:W-:Y:S01]  /*7350*/  SHF.R.U32.HI R76, RZ, 0x5, R91 ;  /* 0x00000005ff4c7819 */ /* 0x000fe2000001165b */
[----:B------:R-:W1:Y:S02]  /*7360*/  LDC R2, c[0x0][0x3c0] ;  /* 0x0000f000ff027b82 */ /* 0x000e640000000800 */
[----:B------:R-:W-:Y:S04]  /*7370*/  STS.U8 [R84+UR4+0x30b80], R82 ;  /* 0x030b805254007988 */ /* 0x000fe80008000004 */
[----:B------:R-:W-:Y:S02]  /*7380*/  STS.U8 [R84+UR4+0x30f80], R85 ;  /* 0x030f805554007988 */ /* 0x000fe40008000004 */
[----:B------:R-:W1:Y:S02]  /*7390*/  LDC R3, c[0x0][0x3c8] ;  /* 0x0000f200ff037b82 */ /* 0x000e640000000800 */
[----:B------:R-:W-:Y:S04]  /*73a0*/  STS.U8 [R84+UR4+0x31380], R40 ;  /* 0x0313802854007988 */ /* 0x000fe80008000004 */
[----:B------:R-:W-:Y:S04]  /*73b0*/  STS.U8 [R84+UR4+0x31580], R42 ;  /* 0x0315802a54007988 */ /* 0x000fe80008000004 */
[----:B------:R-:W-:Y:S04]  /*73c0*/  STS.U8 [R84+UR4+0x31780], R48 ;  /* 0x0317803054007988 */ /* 0x000fe80008000004 */
[----:B------:R-:W-:Y:S04]  /*73d0*/  STS.U8 [R84+UR4+0x31980], R49 ;  /* 0x0319803154007988 */ /* 0x000fe80008000004 */
[----:B------:R-:W-:Y:S04]  /*73e0*/  STS.U8 [R84+UR4+0x31b80], R50 ;  /* 0x031b803254007988 */ /* 0x000fe80008000004 */
[----:B------:R-:W-:Y:S04]  /*73f0*/  STS.U8 [R84+UR4+0x31d80], R51 ;  /* 0x031d803354007988 */ /* 0x000fe80008000004 */
[----:B---3--:R3:W-:Y:S04]  /*7400*/  STS.U8 [R84+UR4+0x31f80], R14 ;  /* 0x031f800e54007988 */ /* 0x0087e80008000004 */
[----:B------:R-:W-:Y:S04]  /*7410*/  STS.U8 [R84+UR4+0x32180], R44 ;  /* 0x0321802c54007988 */ /* 0x000fe80008000004 */
[----:B------:R-:W-:Y:S01]  /*7420*/  STS.U8 [R84+UR4+0x32380], R46 ;  /* 0x0323802e54007988 */ /* 0x000fe20008000004 */
[----:B------:R-:W1:Y:S01]  /*7430*/  S2R R93, SR_CTAID.Y ;  /* 0x00000000005d7919 */ /* 0x000e620000002600 */
[----:B------:R-:W-:Y:S01]  /*7440*/  IMAD.SHL.U32 R11, R76, 0x200000, RZ ;  /* 0x002000004c0b7824 */ /* 0x000fe200078e00ff */
[----:B------:R-:W-:Y:S01]  /*7450*/  UMOV UR10, 0x1 ;  /* 0x00000001000a7882 */ /* 0x000fe20000000000 */
[----:B------:R-:W1:Y:S01]  /*7460*/  S2R R92, SR_CTAID.X ;  /* 0x00000000005c7919 */ /* 0x000e620000002500 */
[----:B0-----:R-:W-:Y:S01]  /*7470*/  IMAD.U32 R13, RZ, RZ, UR4 ;  /* 0x00000004ff0d7e24 */ /* 0x001fe2000f8e00ff */
[----:B---3--:R-:W0:Y:S01]  /*7480*/  LDC R14, c[0x0][0x3c8] ;  /* 0x0000f200ff0e7b82 */ /* 0x008e220000000800 */
        /* <DEDUP_REMOVED lines=19> */
[----:B------:R3:W-:Y:S01]  /*75c0*/  STS.U8 [R84+UR4+0x34b80], R23 ;  /* 0x034b801754007988 */ /* 0x0007e20008000004 */
[----:B------:R-:W-:Y:S01]  /*75d0*/  LOP3.LUT R11, R11, 0x600000, RZ, 0xc0, !PT ;  /* 0x006000000b0b7812 */ /* 0x000fe200078ec0ff */
[----:B---3--:R-:W3:Y:S02]  /*75e0*/  LDC.64 R22, c[0x0][0x388] ;  /* 0x0000e200ff167b82 */ /* 0x008ee40000000a00 */
[----:B------:R-:W-:Y:S01]  /*75f0*/  STS.U8 [R84+UR4+0x34d80], R34 ;  /* 0x034d802254007988 */ /* 0x000fe20008000004 */
[----:B------:R-:W-:-:S03]  /*7600*/  R2UR UR6, R11 ;  /* 0x000000000b0672ca */ /* 0x000fc600000e0000 */
[----:B------:R-:W-:Y:S02]  /*7610*/  STL.64 [R1+0x26b0], R82 ;  /* 0x0026b05201007387 */ /* 0x000fe40000100a00 */
[----:B------:R-:W0:Y:S08]  /*7620*/  LDC R11, c[0x0][0x3c8] ;  /* 0x0000f200ff0b7b82 */ /* 0x000e300000000800 */
[----:B------:R-:W-:Y:S01]  /*7630*/  UIADD3 UR6, UPT, UPT, UR5, UR6, URZ ;  /* 0x0000000605067290 */ /* 0x000fe2000fffe0ff */
        /* <DEDUP_REMOVED lines=8> */
[----:B-1----:R-:W-:-:S03]  /*76c0*/  IMAD R0, R93, R2, RZ ;  /* 0x000000025d007224 */ /* 0x002fc600078e02ff */
[----:B------:R-:W-:Y:S04]  /*76d0*/  STS.U8 [R84+UR4+0x35f80], R63 ;  /* 0x035f803f54007988 */ /* 0x000fe80008000004 */
[----:B------:R-:W-:Y:S04]  /*76e0*/  STS.U8 [R84+UR4+0x36180], R57 ;  /* 0x0361803954007988 */ /* 0x000fe80008000004 */
[----:B----4-:R-:W-:Y:S04]  /*76f0*/  STS.U8 [R84+UR4+0x36380], R64 ;  /* 0x0363804054007988 */ /* 0x010fe80008000004 */
[----:B------:R-:W-:Y:S04]  /*7700*/  STS.U8 [R84+UR4+0x36580], R20 ;  /* 0x0365801454007988 */ /* 0x000fe80008000004 */
[----:B------:R-:W-:Y:S01]  /*7710*/  STS.U8 [R84+UR4+0x36780], R65 ;  /* 0x0367804154007988 */ /* 0x000fe20008000004 */
[----:B---3--:R-:W-:-:S03]  /*7720*/  IADD3 R85, P1, PT, R0, R22, RZ ;  /* 0x0000001600557210 */ /* 0x008fc60007f3e0ff */
[----:B------:R-:W-:Y:S04]  /*7730*/  STS.U8 [R84+UR4+0x36980], R21 ;  /* 0x0369801554007988 */ /* 0x000fe80008000004 */
[----:B------:R-:W-:Y:S04]  /*7740*/  STS.U8 [R84+UR4+0x36b80], R66 ;  /* 0x036b804254007988 */ /* 0x000fe80008000004 */
[----:B------:R-:W-:Y:S04]  /*7750*/  STS.U8 [R84+UR4+0x36d80], R10 ;  /* 0x036d800a54007988 */ /* 0x000fe80008000004 */
[----:B--2---:R-:W-:Y:S01]  /*7760*/  STS.U8 [R84+UR4+0x36f80], R67 ;  /* 0x036f804354007988 */ /* 0x004fe20008000004 */
[----:B0-----:R-:W-:-:S03]  /*7770*/  LEA.HI.X.SX32 R5, R0, R23, 0x1, P1 ;  /* 0x0000001700057211 */ /* 0x001fc600008f0eff */
[----:B------:R-:W-:Y:S01]  /*7780*/  STS.U8 [R84+UR4+0x37180], R58 ;  /* 0x0371803a54007988 */ /* 0x000fe20008000004 */
[----:B------:R-:W-:-:S03]  /*7790*/  LOP3.LUT P1, RZ, R91, 0x7f, RZ, 0xc0, !PT ;  /* 0x0000007f5bff7812 */ /* 0x000fc6000782c0ff */
[----:B------:R0:W-:Y:S04]  /*77a0*/  STS.U8 [R84+UR4+0x37380], R68 ;  /* 0x0373804454007988 */ /* 0x0001e80008000004 */
[----:B------:R-:W-:Y:S01]  /*77b0*/  STS.U8 [R84+UR4+0x37580], R29 ;  /* 0x0375801d54007988 */ /* 0x000fe20008000004 */
[----:B------:R-:W-:Y:S01]  /*77c0*/  STTM.x64 tmem[UR6], RZ ;  /* 0x000000ff000079ed */ /* 0x000fe20008340006 */
[----:B------:R-:W-:Y:S02]  /*77d0*/  STTM.x64 tmem[UR6+0x40], RZ ;  /* 0x000040ff000079ed */ /* 0x000fe40008340006 */
[----:B------:R-:W-:Y:S04]  /*77e0*/  STS.U8 [R84+UR4+0x37780], R8 ;  /* 0x0377800854007988 */ /* 0x000fe80008000004 */
[----:B------:R-:W-:Y:S04]  /*77f0*/  STS.U8 [R84+UR4+0x37980], R16 ;  /* 0x0379801054007988 */ /* 0x000fe80008000004 */
[----:B------:R1:W-:Y:S01]  /*7800*/  STS.U8 [R84+UR4+0x37b80], R4 ;  /* 0x037b800454007988 */ /* 0x0003e20008000004 */
[----:B------:R-:W-:Y:S01]  /*7810*/  STTM.x64 tmem[UR6+0x80], RZ ;  /* 0x000080ff000079ed */ /* 0x000fe20008340006 */
[----:B------:R-:W-:Y:S02]  /*7820*/  STTM.x64 tmem[UR6+0xc0], RZ ;  /* 0x0000c0ff000079ed */ /* 0x000fe40008340006 */
[----:B------:R-:W-:Y:S04]  /*7830*/  STS.U8 [R84+UR4+0x37d80], R18 ;  /* 0x037d801254007988 */ /* 0x000fe80008000004 */
[----:B------:R-:W-:Y:S04]  /*7840*/  STS.U8 [R84+UR4+0x37f80], R6 ;  /* 0x037f800654007988 */ /* 0x000fe80008000004 */
[----:B------:R2:W-:Y:S01]  /*7850*/  STS.U8 [R84+UR4+0x30180], R12 ;  /* 0x0301800c54007988 */ /* 0x0005e20008000004 */
[----:B------:R-:W3:Y:S01]  /*7860*/  FENCE.VIEW.ASYNC.T ;  /* 0x00000000000073c6 */ /* 0x000ee20000000200 */
[----:B0-----:R-:W-:Y:S01]  /*7870*/  VIADD R68, R13, 0x3a000 ;  /* 0x0003a0000d447836 */ /* 0x001fe20000000000 */
[----:B---3--:R-:W-:Y:S01]  /*7880*/  VOTEU.ALL UP0, P1 ;  /* 0x0000000000ff7886 */ /* 0x008fe20000800000 */
[----:B------:R-:W-:Y:S03]  /*7890*/  STL [R1+0x26c0], R82 ;  /* 0x0026c05201007387 */ /* 0x000fe60000100800 */
[----:B------:R-:W-:Y:S01]  /*78a0*/  R2UR UR7, R68 ;  /* 0x00000000440772ca */ /* 0x000fe200000e0000 */
[----:B------:R-:W-:-:S04]  /*78b0*/  @!UP0 UIADD3 UR12, UPT, UPT, -UR10, 0x100000, URZ ;  /* 0x001000000a0c8890 */ /* 0x000fc8000fffe1ff */
[----:B------:R-:W-:Y:S02]  /*78c0*/  @!UP0 USHF.L.U32 UR13, UR12, 0xb, URZ ;  /* 0x0000000b0c0d8899 */ /* 0x000fe400080006ff */
[----:B------:R-:W-:Y:S01]  /*78d0*/  @!UP0 USHF.L.U32 UR12, UR12, 0x1, URZ ;  /* 0x000000010c0c8899 */ /* 0x000fe200080006ff */
[----:B------:R-:W-:Y:S04]  /*78e0*/  STL [R1+0x26d4], R82 ;  /* 0x0026d45201007387 */ /* 0x000fe80000100800 */
[----:B------:R-:W-:Y:S01]  /*78f0*/  STL.64 [R1+0x26e8], R82 ;  /* 0x0026e85201007387 */ /* 0x000fe20000100a00 */
[----:B------:R-:W-:Y:S01]  /*7900*/  VOTEU.ALL UP1, P1 ;  /* 0x0000000000ff7886 */ /* 0x000fe20000820000 */
[----:B------:R-:W-:Y:S06]  /*7910*/  BAR.SYNC.DEFER_BLOCKING 0x0 ;  /* 0x0000000000007b1d */ /* 0x000fec0000010000 */
[----:B------:R-:W-:Y:S04]  /*7920*/  STL [R1+0x2730], R82 ;  /* 0x0027305201007387 */ /* 0x000fe80000100800 */
[----:B------:R-:W-:Y:S04]  /*7930*/  STL.64 [R1+0x2748], R82 ;  /* 0x0027485201007387 */ /* 0x000fe80000100a00 */
[----:B------:R-:W-:Y:S04]  /*7940*/  STL.64 [R1+0x2770], R82 ;  /* 0x0027705201007387 */ /* 0x000fe80000100a00 */
[----:B------:R-:W-:Y:S04]  /*7950*/  STL.64 [R1+0x2798], R82 ;  /* 0x0027985201007387 */ /* 0x000fe80000100a00 */
[----:B------:R-:W-:Y:S01]  /*7960*/  STL.64 [R1+0x27b8], R82 ;  /* 0x0027b85201007387 */ /* 0x000fe20000100a00 */
[----:B------:R-:W-:-:S03]  /*7970*/  IMAD R2, R30, R3, RZ ;  /* 0x000000031e027224 */ /* 0x000fc600078e02ff */
[----:B------:R-:W0:Y:S02]  /*7980*/  FENCE.VIEW.ASYNC.S ;  /* 0x00000000000073c6 */ /* 0x000e240000000000 */
[----:B0-----:R0:W3:Y:S02]  /*7990*/  @!UP1 SYNCS.EXCH.64 URZ, [UR7], UR12 ;  /* 0x0000000c07ff95b2 */ /* 0x0010e40008000100 */
[----:B------:R-:W-:Y:S04]  /*79a0*/  STL [R1+0x27d0], R82 ;  /* 0x0027d05201007387 */ /* 0x000fe80000100800 */
[----:B------:R-:W-:Y:S04]  /*79b0*/  STL.64 [R1+0x27e8], R82 ;  /* 0x0027e85201007387 */ /* 0x000fe80000100a00 */
[----:B------:R-:W-:Y:S01]  /*79c0*/  STL.64 [R1+0x2800], R82 ;  /* 0x0028005201007387 */ /* 0x000fe20000100a00 */
[----:B------:R-:W-:-:S03]  /*79d0*/  IMAD.SHL.U32 R92, R92, 0x40, RZ ;  /* 0x000000405c5c7824 */ /* 0x000fc600078e00ff */
[----:B------:R-:W-:Y:S01]  /*79e0*/  STL.64 [R1+0x2818], R82 ;  /* 0x0028185201007387 */ /* 0x000fe20000100a00 */
[----:B------:R-:W-:-:S03]  /*79f0*/  IMAD R3, R7, 0x80, R2 ;  /* 0x0000008007037824 */ /* 0x000fc600078e0202 */
[----:B------:R-:W-:Y:S04]  /*7a00*/  STL.64 [R1+0x2830], R82 ;  /* 0x0028305201007387 */ /* 0x000fe80000100a00 */
[----:B------:R-:W-:Y:S04]  /*7a10*/  STL.64 [R1+0x2868], R82 ;  /* 0x0028685201007387 */ /* 0x000fe80000100a00 */
[----:B------:R4:W-:Y:S01]  /*7a20*/  STL.64 [R1+0x2880], R82 ;  /* 0x0028805201007387 */ /* 0x0009e20000100a00 */
[----:B------:R-:W-:-:S03]  /*7a30*/  VIADD R15, R92, 0x40 ;  /* 0x000000405c0f7836 */ /* 0x000fc60000000000 */
[----:B------:R-:W-:Y:S01]  /*7a40*/  STL.64 [R1+0x26b8], R78 ;  /* 0x0026b84e01007387 */ /* 0x000fe20000100a00 */
[----:B------:R-:W-:-:S03]  /*7a50*/  IADD3 R90, P2, PT, R2, R85, RZ ;  /* 0x00000055025a7210 */ /* 0x000fc60007f5e0ff */
[----:B------:R-:W-:Y:S01]  /*7a60*/  STL.64 [R1+0x26f8], R78 ;  /* 0x0026f84e01007387 */ /* 0x000fe20000100a00 */
[----:B------:R-:W-:-:S03]  /*7a70*/  IMAD.SHL.U32 R9, R9, 0x8, RZ ;  /* 0x0000000809097824 */ /* 0x000fc600078e00ff */
[----:B------:R-:W-:Y:S01]  /*7a80*/  STL.64 [R1+0x2708], R78 ;  /* 0x0027084e01007387 */ /* 0x000fe20000100a00 */
[----:B------:R-:W-:-:S03]  /*7a90*/  IADD3 R88, P3, PT, R3, R85, RZ ;  /* 0x0000005503587210 */ /* 0x000fc60007f7e0ff */
[----:B------:R-:W-:Y:S01]  /*7aa0*/  STL.64 [R1+0x2720], R78 ;  /* 0x0027204e01007387 */ /* 0x000fe20000100a00 */
[----:B------:R-:W-:-:S03]  /*7ab0*/  LEA.HI.X.SX32 R91, R2, R5, 0x1, P2 ;  /* 0x00000005025b7211 */ /* 0x000fc600010f0eff */
[----:B------:R-:W-:Y:S01]  /*7ac0*/  STL.64 [R1+0x2750], R78 ;  /* 0x0027504e01007387 */ /* 0x000fe20000100a00 */
[----:B------:R-:W-:-:S03]  /*7ad0*/  ISETP.GT.AND P2, PT, R15, RZ, PT ;  /* 0x000000ff0f00720c */ /* 0x000fc60003f44270 */
[----:B------:R-:W-:Y:S01]  /*7ae0*/  STL.64 [R1+0x2760], R78 ;  /* 0x0027604e01007387 */ /* 0x000fe20000100a00 */
[----:B------:R-:W-:-:S03]  /*7af0*/  IMAD R0, R14, 0x80, R3 ;  /* 0x000000800e007824 */ /* 0x000fc600078e0203 */
[----:B------:R-:W-:Y:S01]  /*7b00*/  STL.64 [R1+0x2788], R78 ;  /* 0x0027884e01007387 */ /* 0x000fe20000100a00 */
[----:B------:R-:W-:-:S03]  /*7b10*/  LEA.HI.X.SX32 R89, R3, R5, 0x1, P3 ;  /* 0x0000000503597211 */ /* 0x000fc600018f0eff */
[----:B------:R-:W-:Y:S01]  /*7b20*/  STL.64 [R1+0x27a0], R78 ;  /* 0x0027a04e01007387 */ /* 0x000fe20000100a00 */
[----:B------:R-:W-:-:S03]  /*7b30*/  SHF.R.S32.HI R3, RZ, 0x1f, R9 ;  /* 0x0000001fff037819 */ /* 0x000fc60000011409 */
[----:B------:R-:W-:Y:S01]  /*7b40*/  STL.64 [R1+0x27d8], R78 ;  /* 0x0027d84e01007387 */ /* 0x000fe20000100a00 */
[----:B------:R-:W-:-:S03]  /*7b50*/  IADD3 R80, P3, PT, R9, R90, RZ ;  /* 0x0000005a09507210 */ /* 0x000fc60007f7e0ff */
[----:B------:R-:W-:Y:S01]  /*7b60*/  STL.64 [R1+0x27f8], R78 ;  /* 0x0027f84e01007387 */ /* 0x000fe20000100a00 */
[----:B-1----:R-:W-:-:S03]  /*7b70*/  IMAD R4, R11, 0x80, R0 ;  /* 0x000000800b047824 */ /* 0x002fc600078e0200 */
[----:B------:R-:W-:Y:S04]  /*7b80*/  STL.64 [R1+0x2810], R78 ;  /* 0x0028104e01007387 */ /* 0x000fe80000100a00 */
[----:B------:R-:W-:Y:S01]  /*7b90*/  STL.64 [R1+0x2828], R78 ;  /* 0x0028284e01007387 */ /* 0x000fe20000100a00 */
[----:B------:R-:W-:-:S03]  /*7ba0*/  IMAD.X R81, R3, 0x1, R91, P3 ;  /* 0x0000000103517824 */ /* 0x000fc600018e065b */
[----:B------:R-:W-:Y:S01]  /*7bb0*/  STL.64 [R1+0x2838], R78 ;  /* 0x0028384e01007387 */ /* 0x000fe20000100a00 */
[----:B------:R-:W-:Y:S01]  /*7bc0*/  PRMT R8, RZ, 0x7610, R8 ;  /* 0x00007610ff087816 */ /* 0x000fe20000000008 */
[----:B---3--:R-:W-:Y:S01]  /*7bd0*/  BAR.SYNC.DEFER_BLOCKING 0x0 ;  /* 0x0000000000007b1d */ /* 0x008fe20000010000 */
[----:B------:R-:W-:Y:S02]  /*7be0*/  IADD3 R86, P4, PT, R0, R85, RZ ;  /* 0x0000005500567210 */ /* 0x000fe40007f9e0ff */
[----:B------:R-:W-:-:S03]  /*7bf0*/  IADD3 R76, P3, PT, R9, R88, RZ ;  /* 0x00000058094c7210 */ /* 0x000fc60007f7e0ff */
[----:B------:R-:W-:Y:S04]  /*7c00*/  STL.64 [R1+0x2858], R78 ;  /* 0x0028584e01007387 */ /* 0x000fe80000100a00 */
[----:B------:R-:W-:Y:S01]  /*7c10*/  STL.64 [R1+0x2878], R78 ;  /* 0x0028784e01007387 */ /* 0x000fe20000100a00 */
[----:B--2---:R-:W-:-:S03]  /*7c20*/  IADD3 R84, P5, PT, R4, R85, RZ ;  /* 0x0000005504547210 */ /* 0x004fc60007fbe0ff */
[----:B------:R-:W-:Y:S04]  /*7c30*/  STL.64 [R1+0x26e0], R74 ;  /* 0x0026e04a01007387 */ /* 0x000fe80000100a00 */
[----:B------:R1:W-:Y:S01]  /*7c40*/  STL [R1+0x2518], R13 ;  /* 0x0025180d01007387 */ /* 0x0003e20000100800 */
[----:B------:R-:W-:-:S03]  /*7c50*/  LEA.HI.X.SX32 R87, R0, R5, 0x1, P4 ;  /* 0x0000000500577211 */ /* 0x000fc600020f0eff */
[----:B------:R-:W-:Y:S01]  /*7c60*/  STL [R1+0x252c], R68 ;  /* 0x00252c4401007387 */ /* 0x000fe20000100800 */
[----:B----4-:R-:W-:-:S03]  /*7c70*/  IADD3 R82, P4, PT, R9, R86, RZ ;  /* 0x0000005609527210 */ /* 0x010fc60007f9e0ff */
[----:B------:R-:W-:Y:S01]  /*7c80*/  STL [R1+0x2528], R69 ;  /* 0x0025284501007387 */ /* 0x000fe20000100800 */
[----:B------:R-:W-:Y:S01]  /*7c90*/  IMAD.X R77, R3, 0x1, R89, P3 ;  /* 0x00000001034d7824 */ /* 0x000fe200018e0659 */
[----:B------:R-:W-:Y:S01]  /*7ca0*/  LEA.HI.X.SX32 R85, R4, R5, 0x1, P5 ;  /* 0x0000000504557211 */ /* 0x000fe200028f0eff */
[----:B-1----:R-:W1:Y:S01]  /*7cb0*/  LDC R13, c[0x0][0x3c4] ;  /* 0x0000f100ff0d7b82 */ /* 0x002e620000000800 */
[----:B------:R-:W-:Y:S01]  /*7cc0*/  STL.64 [R1+0x25c0], R68 ;  /* 0x0025c04401007387 */ /* 0x000fe20000100a00 */
[----:B------:R-:W-:-:S03]  /*7cd0*/  PRMT R7, RZ, 0x7610, R7 ;  /* 0x00007610ff077816 */ /* 0x000fc60000000007 */
[----:B------:R-:W-:Y:S04]  /*7ce0*/  STL.64 [R1+0x25e8], R68 ;  /* 0x0025e84401007387 */ /* 0x000fe80000100a00 */
[----:B------:R2:W3:Y:S01]  /*7cf0*/  @P2 LDG.E.U8 R8, desc[UR8][R80.64] ;  /* 0x0000000850082981 */ /* 0x0004e2000c1e1100 */
[----:B------:R-:W-:Y:S01]  /*7d00*/  IMAD.X R83, R3, 0x1, R87, P4 ;  /* 0x0000000103537824 */ /* 0x000fe200020e0657 */
[----:B------:R-:W-:Y:S01]  /*7d10*/  PRMT R6, RZ, 0x7610, R6 ;  /* 0x00007610ff067816 */ /* 0x000fe20000000006 */
[----:B------:R-:W4:Y:S01]  /*7d20*/  LDC R4, c[0x0][0x3c4] ;  /* 0x0000f100ff047b82 */ /* 0x000f220000000800 */
[----:B------:R2:W-:Y:S04]  /*7d30*/  STL.64 [R1+0x23d0], R80 ;  /* 0x0023d05001007387 */ /* 0x0005e80000100a00 */
[----:B------:R0:W-:Y:S04]  /*7d40*/  STL.64 [R1+0x23c8], R76 ;  /* 0x0023c84c01007387 */ /* 0x0001e80000100a00 */
[----:B------:R-:W3:Y:S01]  /*7d50*/  @P2 LDG.E.U8 R7, desc[UR8][R76.64] ;  /* 0x000000084c072981 */ /* 0x000ee2000c1e1100 */
[----:B--2---:R-:W-:-:S02]  /*7d60*/  IADD3 R80, P3, PT, R9, R84, RZ ;  /* 0x0000005409507210 */ /* 0x004fc40007f7e0ff */
[----:B------:R-:W2:Y:S03]  /*7d70*/  LDC R9, c[0x0][0x3d4] ;  /* 0x0000f500ff097b82 */ /* 0x000ea60000000800 */
[----:B------:R-:W-:Y:S01]  /*7d80*/  IMAD.X R81, R3, 0x1, R85, P3 ;  /* 0x0000000103517824 */ /* 0x000fe200018e0655 */
[----:B0-----:R-:W3:Y:S04]  /*7d90*/  LDL.LU.64 R76, [R1+0x2890] ;  /* 0x00289000014c7983 */ /* 0x001ee80000300a00 */
[----:B------:R-:W0:Y:S01]  /*7da0*/  LDC R3, c[0x0][0x3d0] ;  /* 0x0000f400ff037b82 */ /* 0x000e220000000800 */
[----:B------:R-:W-:Y:S04]  /*7db0*/  STL.64 [R1+0x23c0], R82 ;  /* 0x0023c05201007387 */ /* 0x000fe80000100a00 */
[----:B------:R1:W-:Y:S04]  /*7dc0*/  STL.64 [R1+0x23b8], R80 ;  /* 0x0023b85001007387 */ /* 0x0003e80000100a00 */
[----:B------:R1:W3:Y:S02]  /*7dd0*/  @P2 LDG.E.U8 R6, desc[UR8][R80.64] ;  /* 0x0000000850062981 */ /* 0x0002e4000c1e1100 */
[----:B-1----:R-:W1:Y:S01]  /*7de0*/  LDC.64 R80, c[0x0][0x390] ;  /* 0x0000e400ff507b82 */ /* 0x002e620000000a00 */
[----:B--2---:R-:W-:-:S02]  /*7df0*/  IMAD R0, R30, R9, RZ ;  /* 0x000000091e007224 */ /* 0x004fc400078e02ff */
[----:B0-----:R-:W-:Y:S01]  /*7e00*/  IMAD R3, R93, R3, RZ ;  /* 0x000000035d037224 */ /* 0x001fe200078e02ff */
[----:B------:R-:W-:-:S04]  /*7e10*/  PRMT R5, RZ, 0x7610, R5 ;  /* 0x00007610ff057816 */ /* 0x000fc80000000005 */
[----:B------:R-:W-:Y:S02]  /*7e20*/  SHF.R.S32.HI R2, RZ, 0x1f, R3 ;  /* 0x0000001fff027819 */ /* 0x000fe40000011403 */
[----:B------:R0:W2:Y:S01]  /*7e30*/  @P2 LDG.E.U8 R5, desc[UR8][R82.64] ;  /* 0x0000000852052981 */ /* 0x0000a2000c1e1100 */
[----:B------:R-:W-:Y:S02]  /*7e40*/  PRMT R79, RZ, 0x7610, R79 ;  /* 0x00007610ff4f7816 */ /* 0x000fe4000000004f */
[----:B-1----:R-:W-:Y:S01]  /*7e50*/  IADD3 R80, P3, P4, R0, R80, R3 ;  /* 0x0000005000507210 */ /* 0x002fe20007c7e003 */
[----:B----4-:R-:W-:Y:S01]  /*7e60*/  IMAD.SHL.U32 R3, R4, 0x2, RZ ;  /* 0x0000000204037824 */ /* 0x010fe200078e00ff */
[----:B------:R-:W-:-:S04]  /*7e70*/  SHF.R.S32.HI R0, RZ, 0x1f, R0 ;  /* 0x0000001fff007819 */ /* 0x000fc80000011400 */
[----:B------:R-:W-:Y:S02]  /*7e80*/  IADD3.X R81, PT, PT, R0, R81, R2, P3, P4 ;  /* 0x0000005100517210 */ /* 0x000fe40001fe8402 */
[----:B------:R-:W-:Y:S01]  /*7e90*/  SHF.R.S32.HI R15, RZ, 0x1f, R3 ;  /* 0x0000001fff0f7819 */ /* 0x000fe20000011403 */
[----:B------:R-:W-:Y:S01]  /*7ea0*/  STL [R1+0x2534], R80 ;  /* 0x0025345001007387 */ /* 0x000fe20000100800 */
[----:B0-----:R-:W-:Y:S02]  /*7eb0*/  IADD3 R82, P3, PT, R3, R90, RZ ;  /* 0x0000005a03527210 */ /* 0x001fe40007f7e0ff */
[----:B------:R-:W-:Y:S01]  /*7ec0*/  PRMT R78, RZ, 0x7610, R78 ;  /* 0x00007610ff4e7816 */ /* 0x000fe2000000004e */
[----:B------:R-:W-:Y:S01]  /*7ed0*/  STL [R1+0x2530], R81 ;  /* 0x0025305101007387 */ /* 0x000fe20000100800 */
[----:B------:R-:W-:Y:S01]  /*7ee0*/  PRMT R17, RZ, 0x7610, R17 ;  /* 0x00007610ff117816 */ /* 0x000fe20000000011 */
[----:B------:R-:W-:Y:S01]  /*7ef0*/  IMAD.X R83, R15, 0x1, R91, P3 ;  /* 0x000000010f537824 */ /* 0x000fe200018e065b */
[----:B------:R-:W-:Y:S01]  /*7f00*/  IADD3 R92, P4, PT, R3, R88, RZ ;  /* 0x00000058035c7210 */ /* 0x000fe20007f9e0ff */
[----:B------:R-:W-:Y:S01]  /*7f10*/  STL.64 [R1+0x25c8], R80 ;  /* 0x0025c85001007387 */ /* 0x000fe20000100a00 */
[----:B------:R-:W-:Y:S01]  /*7f20*/  IMAD R13, R13, 0x3, RZ ;  /* 0x000000030d0d7824 */ /* 0x000fe200078e02ff */
[----:B------:R-:W-:Y:S01]  /*7f30*/  PRMT R19, RZ, 0x7610, R19 ;  /* 0x00007610ff137816 */ /* 0x000fe20000000013 */
[----:B------:R-:W0:Y:S01]  /*7f40*/  LDC R0, c[0x0][0x3c4] ;  /* 0x0000f100ff007b82 */ /* 0x000e220000000800 */
[----:B------:R-:W-:Y:S04]  /*7f50*/  STL.64 [R1+0x2600], R80 ;  /* 0x0026005001007387 */ /* 0x000fe80000100a00 */
[----:B------:R-:W-:Y:S01]  /*7f60*/  STL [R1+0x260c], R80 ;  /* 0x00260c5001007387 */ /* 0x000fe20000100800 */
[----:B------:R-:W-:-:S03]  /*7f70*/  IMAD.X R93, R15, 0x1, R89, P4 ;  /* 0x000000010f5d7824 */ /* 0x000fc600020e0659 */
[----:B------:R1:W-:Y:S04]  /*7f80*/  STL.64 [R1+0x2490], R82 ;  /* 0x0024905201007387 */ /* 0x0003e80000100a00 */
[----:B------:R1:W4:Y:S04]  /*7f90*/  @P2 LDG.E.U8 R79, desc[UR8][R82.64] ;  /* 0x00000008524f2981 */ /* 0x000328000c1e1100 */
[----:B------:R-:W2:Y:S01]  /*7fa0*/  @P2 LDG.E.U8 R78, desc[UR8][R92.64] ;  /* 0x000000085c4e2981 */ /* 0x000ea2000c1e1100 */
[----:B-1----:R-:W-:-:S05]  /*7fb0*/  IADD3 R82, P3, PT, R3, R86, RZ ;  /* 0x0000005603527210 */ /* 0x002fca0007f7e0ff */
[----:B------:R-:W-:-:S05]  /*7fc0*/  IMAD.X R83, R15, 0x1, R87, P3 ;  /* 0x000000010f537824 */ /* 0x000fca00018e0657 */
[----:B------:R-:W4:Y:S04]  /*7fd0*/  @P2 LDG.E.U8 R17, desc[UR8][R82.64] ;  /* 0x0000000852112981 */ /* 0x000f28000c1e1100 */
[----:B------:R-:W-:Y:S01]  /*7fe0*/  STL.64 [R1+0x2488], R92 ;  /* 0x0024885c01007387 */ /* 0x000fe20000100a00 */
[----:B------:R-:W-:Y:S02]  /*7ff0*/  PRMT R14, RZ, 0x7610, R14 ;  /* 0x00007610ff0e7816 */ /* 0x000fe4000000000e */
[----:B---3--:R-:W-:Y:S01]  /*8000*/  PRMT R77, RZ, 0x7610, R77 ;  /* 0x00007610ff4d7816 */ /* 0x008fe2000000004d */
[----:B--2---:R1:W-:Y:S04]  /*8010*/  STL [R1+0x168], R78 ;  /* 0x0001684e01007387 */ /* 0x0043e80000100800 */
[----:B----4-:R-:W-:Y:S04]  /*8020*/  STL [R1+0x16c], R79 ;  /* 0x00016c4f01007387 */ /* 0x010fe80000100800 */
[----:B------:R2:W-:Y:S01]  /*8030*/  STL.64 [R1+0x2480], R82 ;  /* 0x0024805201007387 */ /* 0x0005e20000100a00 */
[----:B-1----:R-:W-:-:S03]  /*8040*/  IADD3 R78, P4, PT, R3, R84, RZ ;  /* 0x00000054034e7210 */ /* 0x002fc60007f9e0ff */
[----:B------:R1:W-:Y:S01]  /*8050*/  STL [R1+0x164], R17 ;  /* 0x0001641101007387 */ /* 0x0003e20000100800 */
[----:B--2---:R-:W-:Y:S02]  /*8060*/  IADD3 R82, P3, PT, R13, R90, RZ ;  /* 0x0000005a0d527210 */ /* 0x004fe40007f7e0ff */
[----:B-1----:R-:W-:Y:S01]  /*8070*/  SHF.R.S32.HI R17, RZ, 0x1f, R13 ;  /* 0x0000001fff117819 */ /* 0x002fe2000001140d */
[----:B------:R-:W-:-:S04]  /*8080*/  IMAD.X R79, R15, 0x1, R85, P4 ;  /* 0x000000010f4f7824 */ /* 0x000fc800020e0655 */
[----:B------:R-:W-:Y:S01]  /*8090*/  IMAD.X R83, R17, 0x1, R91, P3 ;  /* 0x0000000111537824 */ /* 0x000fe200018e065b */
[----:B------:R1:W-:Y:S04]  /*80a0*/  STL.64 [R1+0x2478], R78 ;  /* 0x0024784e01007387 */ /* 0x0003e80000100a00 */
[----:B------:R-:W2:Y:S04]  /*80b0*/  @P2 LDG.E.U8 R19, desc[UR8][R82.64] ;  /* 0x0000000852132981 */ /* 0x000ea8000c1e1100 */
[----:B------:R1:W3:Y:S02]  /*80c0*/  @P2 LDG.E.U8 R77, desc[UR8][R78.64] ;  /* 0x000000084e4d2981 */ /* 0x0002e4000c1e1100 */
[----:B-1----:R-:W-:-:S05]  /*80d0*/  IADD3 R78, P4, PT, R13, R88, RZ ;  /* 0x000000580d4e7210 */ /* 0x002fca0007f9e0ff */
[----:B------:R-:W-:-:S05]  /*80e0*/  IMAD.X R79, R17, 0x1, R89, P4 ;  /* 0x00000001114f7824 */ /* 0x000fca00020e0659 */
[----:B------:R1:W4:Y:S01]  /*80f0*/  @P2 LDG.E.U8 R14, desc[UR8][R78.64] ;  /* 0x000000084e0e2981 */ /* 0x000322000c1e1100 */
[----:B0-----:R-:W-:-:S03]  /*8100*/  IMAD.SHL.U32 R15, R0, 0x10, RZ ;  /* 0x00000010000f7824 */ /* 0x001fc600078e00ff */
[----:B------:R0:W-:Y:S02]  /*8110*/  STL.64 [R1+0x2470], R82 ;  /* 0x0024705201007387 */ /* 0x0001e40000100a00 */
[C---:B------:R-:W-:Y:S02]  /*8120*/  IADD3 R92, P3, PT, R15.reuse, R90, RZ ;  /* 0x0000005a0f5c7210 */ /* 0x040fe40007f7e0ff */
[----:B------:R-:W-:Y:S02]  /*8130*/  PRMT R4, RZ, 0x7610, R4 ;  /* 0x00007610ff047816 */ /* 0x000fe40000000004 */
[----:B------:R-:W-:Y:S02]  /*8140*/  PRMT R0, RZ, 0x7610, R0 ;  /* 0x00007610ff007816 */ /* 0x000fe40000000000 */
[----:B0-----:R-:W-:Y:S02]  /*8150*/  IADD3 R82, P4, PT, R15, R88, RZ ;  /* 0x000000580f527210 */ /* 0x001fe40007f9e0ff */
[----:B------:R-:W-:Y:S01]  /*8160*/  PRMT R76, RZ, 0x7610, R76 ;  /* 0x00007610ff4c7816 */ /* 0x000fe2000000004c */
[----:B--2---:R0:W-:Y:S04]  /*8170*/  STL [R1+0x3a4], R19 ;  /* 0x0003a41301007387 */ /* 0x0041e80000100800 */
[----:B------:R1:W-:Y:S01]  /*8180*/  STL.64 [R1+0x2468], R78 ;  /* 0x0024684e01007387 */ /* 0x0003e20000100a00 */
[----:B0-----:R-:W-:-:S05]  /*8190*/  SHF.R.S32.HI R19, RZ, 0x1f, R15 ;  /* 0x0000001fff137819 */ /* 0x001fca000001140f */
[----:B------:R-:W-:Y:S01]  /*81a0*/  IMAD.X R93, R19, 0x1, R91, P3 ;  /* 0x00000001135d7824 */ /* 0x000fe200018e065b */
[----:B-1----:R-:W-:Y:S01]  /*81b0*/  IADD3 R78, P3, PT, R15, R86, RZ ;  /* 0x000000560f4e7210 */ /* 0x002fe20007f7e0ff */
[----:B------:R-:W-:-:S03]  /*81c0*/  IMAD.X R83, R19, 0x1, R89, P4 ;  /* 0x0000000113537824 */ /* 0x000fc600020e0659 */
[----:B------:R-:W2:Y:S01]  /*81d0*/  @P2 LDG.E.U8 R4, desc[UR8][R92.64] ;  /* 0x000000085c042981 */ /* 0x000ea2000c1e1100 */
[----:B------:R-:W-:-:S03]  /*81e0*/  IMAD.X R79, R19, 0x1, R87, P3 ;  /* 0x00000001134f7824 */ /* 0x000fc600018e0657 */
[----:B----4-:R0:W-:Y:S04]  /*81f0*/  STL [R1+0x3a0], R14 ;  /* 0x0003a00e01007387 */ /* 0x0101e80000100800 */
[----:B------:R1:W-:Y:S04]  /*8200*/  STL.64 [R1+0x22b0], R92 ;  /* 0x0022b05c01007387 */ /* 0x0003e80000100a00 */
[----:B------:R4:W2:Y:S01]  /*8210*/  @P2 LDG.E.U8 R0, desc[UR8][R78.64] ;  /* 0x000000084e002981 */ /* 0x0008a2000c1e1100 */
[----:B------:R-:W-:Y:S01]  /*8220*/  PRMT R3, RZ, 0x7610, R3 ;  /* 0x00007610ff037816 */ /* 0x000fe20000000003 */
[----:B0-----:R-:W0:Y:S05]  /*8230*/  LDC R14, c[0x0][0x3c4] ;  /* 0x0000f100ff0e7b82 */ /* 0x001e2a0000000800 */
[----:B------:R3:W2:Y:S04]  /*8240*/  @P2 LDG.E.U8 R3, desc[UR8][R82.64] ;  /* 0x0000000852032981 */ /* 0x0006a8000c1e1100 */
[----:B-1----:R-:W2:Y:S04]  /*8250*/  LDL.LU R92, [R1+0x2888] ;  /* 0x00288800015c7983 */ /* 0x002ea80000300800 */
[----:B------:R-:W-:Y:S04]  /*8260*/  STL.64 [R1+0x22a8], R82 ;  /* 0x0022a85201007387 */ /* 0x000fe80000100a00 */
[----:B------:R4:W-:Y:S02]  /*8270*/  STL.64 [R1+0x22a0], R78 ;  /* 0x0022a04e01007387 */ /* 0x0009e40000100a00 */
[----:B----4-:R-:W-:-:S05]  /*8280*/  IADD3 R78, P3, PT, R13, R86, RZ ;  /* 0x000000560d4e7210 */ /* 0x010fca0007f7e0ff */
[----:B------:R-:W-:-:S05]  /*8290*/  IMAD.X R79, R17, 0x1, R87, P3 ;  /* 0x00000001114f7824 */ /* 0x000fca00018e0657 */
[----:B------:R-:W4:Y:S01]  /*82a0*/  @P2 LDG.E.U8 R76, desc[UR8][R78.64] ;  /* 0x000000084e4c2981 */ /* 0x000f22000c1e1100 */
[----:B---3--:R-:W-:Y:S02]  /*82b0*/  IADD3 R82, P4, PT, R15, R84, RZ ;  /* 0x000000540f527210 */ /* 0x008fe40007f9e0ff */
[----:B------:R-:W-:Y:S01]  /*82c0*/  PRMT R2, RZ, 0x7610, R2 ;  /* 0x00007610ff027816 */ /* 0x000fe20000000002 */
[----:B------:R-:W-:Y:S01]  /*82d0*/  STL [R1+0x160], R77 ;  /* 0x0001604d01007387 */ /* 0x000fe20000100800 */
[----:B------:R-:W1:Y:S01]  /*82e0*/  LDC R15, c[0x0][0x3c4] ;  /* 0x0000f100ff0f7b82 */ /* 0x000e620000000800 */
[----:B------:R-:W-:-:S05]  /*82f0*/  IMAD.X R83, R19, 0x1, R85, P4 ;  /* 0x0000000113537824 */ /* 0x000fca00020e0655 */
[----:B------:R3:W-:Y:S04]  /*8300*/  STL.64 [R1+0x2298], R82 ;  /* 0x0022985201007387 */ /* 0x0007e80000100a00 */
[----:B------:R3:W4:Y:S01]  /*8310*/  @P2 LDG.E.U8 R2, desc[UR8][R82.64] ;  /* 0x0000000852022981 */ /* 0x000722000c1e1100 */
[----:B0-----:R-:W-:Y:S01]  /*8320*/  IMAD.SHL.U32 R19, R14, 0x4, RZ ;  /* 0x000000040e137824 */ /* 0x001fe200078e00ff */
[----:B---3--:R-:W-:Y:S02]  /*8330*/  IADD3 R82, P3, PT, R13, R84, RZ ;  /* 0x000000540d527210 */ /* 0x008fe40007f7e0ff */
[----:B------:R-:W-:Y:S03]  /*8340*/  STL.64 [R1+0x2460], R78 ;  /* 0x0024604e01007387 */ /* 0x000fe60000100a00 */
[----:B------:R-:W-:Y:S01]  /*8350*/  IMAD.X R83, R17, 0x1, R85, P3 ;  /* 0x0000000111537824 */ /* 0x000fe200018e0655 */
[----:B------:R-:W-:-:S04]  /*8360*/  SHF.R.S32.HI R17, RZ, 0x1f, R19 ;  /* 0x0000001fff117819 */ /* 0x000fc80000011413 */
[----:B------:R0:W-:Y:S01]  /*8370*/  STL.64 [R1+0x2458], R82 ;  /* 0x0024585201007387 */ /* 0x0001e20000100a00 */
[----:B------:R-:W-:Y:S02]  /*8380*/  PRMT R13, RZ, 0x7610, R13 ;  /* 0x00007610ff0d7816 */ /* 0x000fe4000000000d */
[----:B--2---:R-:W-:-:S06]  /*8390*/  PRMT R92, RZ, 0x7610, R92 ;  /* 0x00007610ff5c7816 */ /* 0x004fcc000000005c */
[----:B------:R-:W2:Y:S04]  /*83a0*/  @P2 LDG.E.U8 R92, desc[UR8][R82.64] ;  /* 0x00000008525c2981 */ /* 0x000ea8000c1e1100 */
[----:B----4-:R3:W-:Y:S04]  /*83b0*/  STL [R1+0x39c], R76 ;  /* 0x00039c4c01007387 */ /* 0x0107e80000100800 */
[----:B0-----:R-:W4:Y:S01]  /*83c0*/  LDL.LU.64 R82, [R1+0x2880] ;  /* 0x0028800001527983 */ /* 0x001f220000300a00 */
[----:B---3--:R-:W-:-:S05]  /*83d0*/  IADD3 R76, P4, PT, R19, R88, RZ ;  /* 0x00000058134c7210 */ /* 0x008fca0007f9e0ff */
[----:B------:R-:W-:-:S05]  /*83e0*/  IMAD.X R77, R17, 0x1, R89, P4 ;  /* 0x00000001114d7824 */ /* 0x000fca00020e0659 */
[----:B------:R-:W3:Y:S01]  /*83f0*/  @P2 LDG.E.U8 R13, desc[UR8][R76.64] ;  /* 0x000000084c0d2981 */ /* 0x000ee2000c1e1100 */
[----:B------:R-:W-:-:S05]  /*8400*/  IADD3 R78, P3, PT, R19, R90, RZ ;  /* 0x0000005a134e7210 */ /* 0x000fca0007f7e0ff */
[----:B------:R-:W-:-:S05]  /*8410*/  IMAD.X R79, R17, 0x1, R91, P3 ;  /* 0x00000001114f7824 */ /* 0x000fca00018e065b */
[----:B------:R-:W-:Y:S01]  /*8420*/  STL.64 [R1+0x2450], R78 ;  /* 0x0024504e01007387 */ /* 0x000fe20000100a00 */
[----:B------:R-:W-:-:S03]  /*8430*/  PRMT R14, RZ, 0x7610, R14 ;  /* 0x00007610ff0e7816 */ /* 0x000fc6000000000e */
[----:B--2---:R0:W-:Y:S02]  /*8440*/  STL [R1+0x398], R92 ;  /* 0x0003985c01007387 */ /* 0x0041e40000100800 */
[----:B0-----:R-:W-:-:S05]  /*8450*/  IADD3 R92, P3, PT, R19, R86, RZ ;  /* 0x00000056135c7210 */ /* 0x001fca0007f7e0ff */
[----:B------:R-:W-:-:S05]  /*8460*/  IMAD.X R93, R17, 0x1, R87, P3 ;  /* 0x00000001115d7824 */ /* 0x000fca00018e0657 */
[----:B------:R0:W2:Y:S01]  /*8470*/  @P2 LDG.E.U8 R14, desc[UR8][R92.64] ;  /* 0x000000085c0e2981 */ /* 0x0000a2000c1e1100 */
[----:B----4-:R-:W-:Y:S02]  /*8480*/  PRMT R82, RZ, 0x7610, R82 ;  /* 0x00007610ff527816 */ /* 0x010fe40000000052 */
[----:B------:R-:W-:-:S04]  /*8490*/  PRMT R83, RZ, 0x7610, R83 ;  /* 0x00007610ff537816 */ /* 0x000fc80000000053 */
[----:B------:R-:W4:Y:S04]  /*84a0*/  @P2 LDG.E.U8 R82, desc[UR8][R78.64] ;  /* 0x000000084e522981 */ /* 0x000f28000c1e1100 */
[----:B------:R-:W4:Y:S04]  /*84b0*/  LDL.LU.64 R78, [R1+0x2878] ;  /* 0x00287800014e7983 */ /* 0x000f280000300a00 */
[----:B------:R0:W-:Y:S04]  /*84c0*/  STL.64 [R1+0x2448], R76 ;  /* 0x0024484c01007387 */ /* 0x0001e80000100a00 */
[----:B---3--:R3:W-:Y:S04]  /*84d0*/  STL [R1+0x3bc], R13 ;  /* 0x0003bc0d01007387 */ /* 0x0087e80000100800 */
[----:B------:R3:W-:Y:S01]  /*84e0*/  STL.64 [R1+0x2440], R92 ;  /* 0x0024405c01007387 */ /* 0x0007e20000100a00 */
[----:B0-----:R-:W-:Y:S01]  /*84f0*/  IADD3 R76, P3, PT, R19, R84, RZ ;  /* 0x00000054134c7210 */ /* 0x001fe20007f7e0ff */
[----:B-1----:R-:W-:Y:S01]  /*8500*/  IMAD R15, R15, 0x5, RZ ;  /* 0x000000050f0f7824 */ /* 0x002fe200078e02ff */
[----:B------:R-:W-:Y:S01]  /*8510*/  PRMT R16, RZ, 0x7610, R16 ;  /* 0x00007610ff107816 */ /* 0x000fe20000000010 */
[----:B---3--:R-:W0:Y:S02]  /*8520*/  LDC R13, c[0x0][0x3c4] ;  /* 0x0000f100ff0d7b82 */ /* 0x008e240000000800 */
[----:B------:R-:W-:-:S02]  /*8530*/  IMAD.X R77, R17, 0x1, R85, P3 ;  /* 0x00000001114d7824 */ /* 0x000fc400018e0655 */
[----:B------:R-:W-:-:S06]  /*8540*/  IMAD.MOV.U32 R93, RZ, RZ, R83 ;  /* 0x000000ffff5d7224 */ /* 0x000fcc00078e0053 */
[----:B------:R-:W3:Y:S01]  /*8550*/  @P2 LDG.E.U8 R93, desc[UR8][R76.64] ;  /* 0x000000084c5d2981 */ /* 0x000ee2000c1e1100 */
[----:B------:R-:W-:-:S03]  /*8560*/  IADD3 R92, P3, PT, R15, R88, RZ ;  /* 0x000000580f5c7210 */ /* 0x000fc60007f7e0ff */
[----:B--2---:R1:W-:Y:S02]  /*8570*/  STL [R1+0x3b8], R14 ;  /* 0x0003b80e01007387 */ /* 0x0043e40000100800 */
[----:B-1----:R-:W-:Y:S02]  /*8580*/  SHF.R.S32.HI R14, RZ, 0x1f, R15 ;  /* 0x0000001fff0e7819 */ /* 0x002fe4000001140f */
[----:B----4-:R1:W-:Y:S04]  /*8590*/  STL [R1+0x3c0], R82 ;  /* 0x0003c05201007387 */ /* 0x0103e80000100800 */
[----:B------:R2:W-:Y:S01]  /*85a0*/  STL.64 [R1+0x2438], R76 ;  /* 0x0024384c01007387 */ /* 0x0005e20000100a00 */
[----:B-1----:R-:W-:-:S03]  /*85b0*/  IADD3 R82, P4, PT, R15, R90, RZ ;  /* 0x0000005a0f527210 */ /* 0x002fc60007f9e0ff */
[----:B------:R1:W-:Y:S01]  /*85c0*/  STL.S16 [R1+0x3b4], R83 ;  /* 0x0003b45301007387 */ /* 0x0003e20000100600 */
[----:B------:R-:W-:-:S03]  /*85d0*/  PRMT R79, RZ, 0x7610, R79 ;  /* 0x00007610ff4f7816 */ /* 0x000fc6000000004f */
[----:B--2---:R-:W2:Y:S01]  /*85e0*/  LDL.LU.64 R76, [R1+0x2870] ;  /* 0x00287000014c7983 */ /* 0x004ea20000300a00 */
[----:B-1----:R-:W-:-:S05]  /*85f0*/  IMAD.X R83, R14, 0x1, R91, P4 ;  /* 0x000000010e537824 */ /* 0x002fca00020e065b */
[----:B------:R1:W4:Y:S04]  /*8600*/  @P2 LDG.E.U8 R79, desc[UR8][R82.64] ;  /* 0x00000008524f2981 */ /* 0x000328000c1e1100 */
[----:B---3--:R3:W-:Y:S04]  /*8610*/  @P2 STL [R1+0x3b4], R93 ;  /* 0x0003b45d01002387 */ /* 0x0087e80000100800 */
[----:B------:R1:W-:Y:S01]  /*8620*/  STL.64 [R1+0x2430], R82 ;  /* 0x0024305201007387 */ /* 0x0003e20000100a00 */
[----:B---3--:R-:W-:Y:S01]  /*8630*/  IMAD.X R93, R14, 0x1, R89, P3 ;  /* 0x000000010e5d7824 */ /* 0x008fe200018e0659 */
[----:B-1----:R-:W-:-:S04]  /*8640*/  IADD3 R82, P3, PT, R15, R86, RZ ;  /* 0x000000560f527210 */ /* 0x002fc80007f7e0ff */
[----:B------:R1:W-:Y:S04]  /*8650*/  STL.64 [R1+0x2428], R92 ;  /* 0x0024285c01007387 */ /* 0x0003e80000100a00 */
[----:B------:R1:W3:Y:S01]  /*8660*/  @P2 LDG.E.U8 R16, desc[UR8][R92.64] ;  /* 0x000000085c102981 */ /* 0x0002e2000c1e1100 */
[----:B------:R-:W-:Y:S01]  /*8670*/  IMAD.X R83, R14, 0x1, R87, P3 ;  /* 0x000000010e537824 */ /* 0x000fe200018e0657 */
[----:B------:R-:W-:Y:S02]  /*8680*/  PRMT R78, RZ, 0x7610, R78 ;  /* 0x00007610ff4e7816 */ /* 0x000fe4000000004e */
[----:B-1----:R-:W-:Y:S02]  /*8690*/  IADD3 R92, P4, PT, R15, R84, RZ ;  /* 0x000000540f5c7210 */ /* 0x002fe40007f9e0ff */
[----:B------:R-:W-:-:S03]  /*86a0*/  PRMT R15, RZ, 0x7610, R15 ;  /* 0x00007610ff0f7816 */ /* 0x000fc6000000000f */
[----:B------:R-:W-:-:S03]  /*86b0*/  IMAD.X R93, R14, 0x1, R85, P4 ;  /* 0x000000010e5d7824 */ /* 0x000fc600020e0655 */
[----:B------:R1:W4:Y:S04]  /*86c0*/  @P2 LDG.E.U8 R15, desc[UR8][R82.64] ;  /* 0x00000008520f2981 */ /* 0x000328000c1e1100 */
[----:B------:R-:W4:Y:S01]  /*86d0*/  @P2 LDG.E.U8 R78, desc[UR8][R92.64] ;  /* 0x000000085c4e2981 */ /* 0x000f22000c1e1100 */
[----:B0-----:R-:W-:Y:S01]  /*86e0*/  IMAD R13, R13, 0x6, RZ ;  /* 0x000000060d0d7824 */ /* 0x001fe200078e02ff */
[----:B------:R-:W-:Y:S02]  /*86f0*/  PRMT R14, RZ, 0x7610, R14 ;  /* 0x00007610ff0e7816 */ /* 0x000fe4000000000e */
[----:B--2---:R-:W-:Y:S02]  /*8700*/  PRMT R77, RZ, 0x7610, R77 ;  /* 0x00007610ff4d7816 */ /* 0x004fe4000000004d */
[----:B------:R-:W-:Y:S01]  /*8710*/  PRMT R76, RZ, 0x7610, R76 ;  /* 0x00007610ff4c7816 */ /* 0x000fe2000000004c */
[----:B---3--:R0:W-:Y:S04]  /*8720*/  STL [R1+0x3e0], R16 ;  /* 0x0003e01001007387 */ /* 0x0081e80000100800 */
[----:B------:R1:W-:Y:S01]  /*8730*/  STL.64 [R1+0x2420], R82 ;  /* 0x0024205201007387 */ /* 0x0003e20000100a00 */
[----:B0-----:R-:W0:Y:S01]  /*8740*/  LDC R16, c[0x0][0x3c4] ;  /* 0x0000f100ff107b82 */ /* 0x001e220000000800 */
[----:B-1----:R-:W-:-:S02]  /*8750*/  IADD3 R82, P3, PT, R13, R90, RZ ;  /* 0x0000005a0d527210 */ /* 0x002fc40007f7e0ff */
[----:B----4-:R1:W-:Y:S04]  /*8760*/  STL [R1+0x3d0], R15 ;  /* 0x0003d00f01007387 */ /* 0x0103e80000100800 */
[----:B------:R2:W-:Y:S01]  /*8770*/  STL.64 [R1+0x2418], R92 ;  /* 0x0024185c01007387 */ /* 0x0005e20000100a00 */
[----:B-1----:R-:W-:-:S03]  /*8780*/  SHF.R.S32.HI R15, RZ, 0x1f, R13 ;  /* 0x0000001fff0f7819 */ /* 0x002fc6000001140d */
[----:B------:R1:W-:Y:S01]  /*8790*/  STL [R1+0x3cc], R78 ;  /* 0x0003cc4e01007387 */ /* 0x0003e20000100800 */
[----:B--2---:R-:W-:Y:S01]  /*87a0*/  IADD3 R92, P4, PT, R13, R88, RZ ;  /* 0x000000580d5c7210 */ /* 0x004fe20007f9e0ff */
[----:B------:R-:W-:Y:S02]  /*87b0*/  IMAD.X R83, R15, 0x1, R91, P3 ;  /* 0x000000010f537824 */ /* 0x000fe400018e065b */
[----:B------:R2:W-:Y:S01]  /*87c0*/  STL [R1+0x3e4], R79 ;  /* 0x0003e44f01007387 */ /* 0x0005e20000100800 */
[----:B-1----:R-:W-:Y:S01]  /*87d0*/  IADD3 R78, P3, PT, R13, R86, RZ ;  /* 0x000000560d4e7210 */ /* 0x002fe20007f7e0ff */
[C---:B------:R-:W-:Y:S02]  /*87e0*/  IMAD.X R93, R15.reuse, 0x1, R89, P4 ;  /* 0x000000010f5d7824 */ /* 0x040fe400020e0659 */
[----:B------:R1:W-:Y:S04]  /*87f0*/  STL.64 [R1+0x2410], R82 ;  /* 0x0024105201007387 */ /* 0x0003e80000100a00 */
[----:B------:R-:W3:Y:S01]  /*8800*/  @P2 LDG.E.U8 R77, desc[UR8][R82.64] ;  /* 0x00000008524d2981 */ /* 0x000ee2000c1e1100 */
[----:B--2---:R-:W-:-:S03]  /*8810*/  IMAD.X R79, R15, 0x1, R87, P3 ;  /* 0x000000010f4f7824 */ /* 0x004fc600018e0657 */
[----:B------:R-:W2:Y:S04]  /*8820*/  @P2 LDG.E.U8 R14, desc[UR8][R92.64] ;  /* 0x000000085c0e2981 */ /* 0x000ea8000c1e1100 */
[----:B------:R-:W4:Y:S04]  /*8830*/  @P2 LDG.E.U8 R76, desc[UR8][R78.64] ;  /* 0x000000084e4c2981 */ /* 0x000f28000c1e1100 */
[----:B-1----:R-:W3:Y:S04]  /*8840*/  LDL.LU.64 R82, [R1+0x2868] ;  /* 0x0028680001527983 */ /* 0x002ee80000300a00 */
[----:B------:R1:W-:Y:S04]  /*8850*/  STL.64 [R1+0x2408], R92 ;  /* 0x0024085c01007387 */ /* 0x0003e80000100a00 */
[----:B-1----:R-:W3:Y:S04]  /*8860*/  LDL.LU R93, [R1+0x2860] ;  /* 0x00286000015d7983 */ /* 0x002ee80000300800 */
[----:B--2---:R-:W-:Y:S04]  /*8870*/  STL [R1+0x3d8], R14 ;  /* 0x0003d80e01007387 */ /* 0x004fe80000100800 */
[----:B------:R1:W-:Y:S04]  /*8880*/  STL.64 [R1+0x2400], R78 ;  /* 0x0024004e01007387 */ /* 0x0003e80000100a00 */
[----:B----4-:R-:W-:Y:S04]  /*8890*/  STL [R1+0x3d4], R76 ;  /* 0x0003d44c01007387 */ /* 0x010fe80000100800 */
[----:B---3--:R2:W-:Y:S01]  /*88a0*/  STL [R1+0x3dc], R77 ;  /* 0x0003dc4d01007387 */ /* 0x0085e20000100800 */
[----:B-1----:R-:W-:-:S02]  /*88b0*/  IADD3 R78, P3, PT, R13, R84, RZ ;  /* 0x000000540d4e7210 */ /* 0x002fc40007f7e0ff */
[----:B------:R-:W-:-:S03]  /*88c0*/  PRMT R93, RZ, 0x7610, R93 ;  /* 0x00007610ff5d7816 */ /* 0x000fc6000000005d */
[----:B------:R-:W-:Y:S02]  /*88d0*/  IMAD.X R79, R15, 0x1, R85, P3 ;  /* 0x000000010f4f7824 */ /* 0x000fe400018e0655 */
[----:B--2---:R-:W-:-:S06]  /*88e0*/  IMAD.MOV.U32 R77, RZ, RZ, R93 ;  /* 0x000000ffff4d7224 */ /* 0x004fcc00078e005d */
[----:B------:R-:W2:Y:S01]  /*88f0*/  @P2 LDG.E.U8 R77, desc[UR8][R78.64] ;  /* 0x000000084e4d2981 */ /* 0x000ea2000c1e1100 */
[----:B0-----:R-:W-:Y:S01]  /*8900*/  IMAD R14, R16, 0x7, RZ ;  /* 0x00000007100e7824 */ /* 0x001fe200078e02ff */
[----:B------:R-:W-:Y:S01]  /*8910*/  PRMT R82, RZ, 0x7610, R82 ;  /* 0x00007610ff527816 */ /* 0x000fe20000000052 */
[----:B------:R-:W0:Y:S01]  /*8920*/  LDC R16, c[0x0][0x3c4] ;  /* 0x0000f100ff107b82 */ /* 0x000e220000000800 */
[----:B------:R1:W-:Y:S02]  /*8930*/  STL.64 [R1+0x23f8], R78 ;  /* 0x0023f84e01007387 */ /* 0x0003e40000100a00 */
[----:B------:R-:W-:Y:S02]  /*8940*/  SHF.R.S32.HI R13, RZ, 0x1f, R14 ;  /* 0x0000001fff0d7819 */ /* 0x000fe4000001140e */
[C---:B------:R-:W-:Y:S01]  /*8950*/  IADD3 R76, P3, PT, R14.reuse, R88, RZ ;  /* 0x000000580e4c7210 */ /* 0x040fe20007f7e0ff */
[----:B------:R3:W-:Y:S01]  /*8960*/  STL.S16 [R1+0x3b0], R93 ;  /* 0x0003b05d01007387 */ /* 0x0007e20000100600 */
[----:B------:R-:W-:-:S03]  /*8970*/  IADD3 R92, P4, PT, R14, R90, RZ ;  /* 0x0000005a0e5c7210 */ /* 0x000fc60007f9e0ff */
[----:B-1----:R-:W4:Y:S01]  /*8980*/  LDL.LU.64 R78, [R1+0x2858] ;  /* 0x00285800014e7983 */ /* 0x002f220000300a00 */
[----:B------:R-:W-:Y:S01]  /*8990*/  PRMT R83, RZ, 0x7610, R83 ;  /* 0x00007610ff537816 */ /* 0x000fe20000000053 */
[----:B---3--:R-:W-:-:S05]  /*89a0*/  IMAD.X R93, R13, 0x1, R91, P4 ;  /* 0x000000010d5d7824 */ /* 0x008fca00020e065b */
[----:B------:R1:W3:Y:S04]  /*89b0*/  @P2 LDG.E.U8 R83, desc[UR8][R92.64] ;  /* 0x000000085c532981 */ /* 0x0002e8000c1e1100 */
[----:B--2---:R2:W-:Y:S02]  /*89c0*/  @P2 STL [R1+0x3b0], R77 ;  /* 0x0003b04d01002387 */ /* 0x0045e40000100800 */
[----:B--2---:R-:W-:Y:S02]  /*89d0*/  IMAD.X R77, R13, 0x1, R89, P3 ;  /* 0x000000010d4d7824 */ /* 0x004fe400018e0659 */
[----:B------:R-:W-:Y:S04]  /*89e0*/  STL.64 [R1+0x23f0], R92 ;  /* 0x0023f05c01007387 */ /* 0x000fe80000100a00 */
[----:B------:R-:W2:Y:S04]  /*89f0*/  @P2 LDG.E.U8 R82, desc[UR8][R76.64] ;  /* 0x000000084c522981 */ /* 0x000ea8000c1e1100 */
[----:B------:R0:W-:Y:S04]  /*8a00*/  STL.64 [R1+0x23e8], R76 ;  /* 0x0023e84c01007387 */ /* 0x0001e80000100a00 */
[----:B0-----:R-:W4:Y:S01]  /*8a10*/  LDL.LU.64 R76, [R1+0x2850] ;  /* 0x00285000014c7983 */ /* 0x001f220000300a00 */
[----:B-1----:R-:W-:-:S05]  /*8a20*/  IADD3 R92, P3, PT, R14, R86, RZ ;  /* 0x000000560e5c7210 */ /* 0x002fca0007f7e0ff */
[----:B------:R-:W-:Y:S01]  /*8a30*/  IMAD.X R93, R13, 0x1, R87, P3 ;  /* 0x000000010d5d7824 */ /* 0x000fe200018e0657 */
[----:B--2---:R0:W-:Y:S04]  /*8a40*/  STL [R1+0x3c4], R82 ;  /* 0x0003c45201007387 */ /* 0x0041e80000100800 */
[----:B---3--:R1:W-:Y:S01]  /*8a50*/  STL [R1+0x3c8], R83 ;  /* 0x0003c85301007387 */ /* 0x0083e20000100800 */
[----:B0-----:R-:W-:Y:S02]  /*8a60*/  IADD3 R82, P4, PT, R14, R84, RZ ;  /* 0x000000540e527210 */ /* 0x001fe40007f9e0ff */
[----:B----4-:R-:W-:-:S03]  /*8a70*/  PRMT R76, RZ, 0x7610, R76 ;  /* 0x00007610ff4c7816 */ /* 0x010fc6000000004c */
[----:B-1----:R-:W-:Y:S01]  /*8a80*/  IMAD.X R83, R13, 0x1, R85, P4 ;  /* 0x000000010d537824 */ /* 0x002fe200020e0655 */
[----:B------:R-:W-:Y:S01]  /*8a90*/  PRMT R77, RZ, 0x7610, R77 ;  /* 0x00007610ff4d7816 */ /* 0x000fe2000000004d */
[----:B------:R-:W-:-:S04]  /*8aa0*/  @!UP0 UIADD3 UR12, UPT, UPT, -UR10, 0x100000, URZ ;  /* 0x001000000a0c8890 */ /* 0x000fc8000fffe1ff */
[----:B------:R-:W-:Y:S02]  /*8ab0*/  @!UP0 USHF.L.U32 UR13, UR12, 0xb, URZ ;  /* 0x0000000b0c0d8899 */ /* 0x000fe400080006ff */
[----:B------:R-:W-:Y:S01]  /*8ac0*/  @!UP0 USHF.L.U32 UR12, UR12, 0x1, URZ ;  /* 0x000000010c0c8899 */ /* 0x000fe200080006ff */
[----:B------:R-:W-:Y:S01]  /*8ad0*/  VOTEU.ALL UP1, P1 ;  /* 0x0000000000ff7886 */ /* 0x000fe20000820000 */
[----:B------:R0:W2:Y:S01]  /*8ae0*/  @P2 LDG.E.U8 R76, desc[UR8][R82.64] ;  /* 0x00000008524c2981 */ /* 0x0000a2000c1e1100 */
[----:B------:R-:W-:Y:S01]  /*8af0*/  PRMT R78, RZ, 0x7610, R78 ;  /* 0x00007610ff4e7816 */ /* 0x000fe2000000004e */
[----:B------:R-:W1:Y:S02]  /*8b00*/  LDC R14, c[0x0][0x3c4] ;  /* 0x0000f100ff0e7b82 */ /* 0x000e640000000800 */
[----:B------:R-:W3:Y:S01]  /*8b10*/  @P2 LDG.E.U8 R77, desc[UR8][R92.64] ;  /* 0x000000085c4d2981 */ /* 0x000ee2000c1e1100 */
[----:B------:R-:W-:-:S03]  /*8b20*/  IMAD R13, R16, 0x9, RZ ;  /* 0x00000009100d7824 */ /* 0x000fc600078e02ff */
[----:B------:R-:W-:Y:S02]  /*8b30*/  STL.64 [R1+0x23e0], R92 ;  /* 0x0023e05c01007387 */ /* 0x000fe40000100a00 */
[----:B------:R4:W1:Y:S02]  /*8b40*/  @!UP1 SYNCS.EXCH.64 URZ, [UR4+0x3a008], UR12 ;  /* 0x03a0080c04ff95b2 */ /* 0x0008640008000100 */
[----:B------:R0:W-:Y:S04]  /*8b50*/  STL.64 [R1+0x23d8], R82 ;  /* 0x0023d85201007387 */ /* 0x0001e80000100a00 */
[----:B------:R4:W-:Y:S04]  /*8b60*/  STS.U8 [R30+UR4+0x400], R8 ;  /* 0x000400081e007988 */ /* 0x0009e80008000004 */
[----:B------:R4:W-:Y:S01]  /*8b70*/  STS.U8 [R30+UR4+0x4400], R7 ;  /* 0x004400071e007988 */ /* 0x0009e20008000004 */
[----:B0-----:R-:W-:-:S02]  /*8b80*/  IADD3 R82, P3, PT, R13, R90, RZ ;  /* 0x0000005a0d527210 */ /* 0x001fc40007f7e0ff */
[----:B----4-:R-:W-:Y:S01]  /*8b90*/  SHF.R.S32.HI R8, RZ, 0x1f, R13 ;  /* 0x0000001fff087819 */ /* 0x010fe2000001140d */
[----:B------:R0:W-:Y:S01]  /*8ba0*/  STS.U8 [R30+UR4+0x8400], R5 ;  /* 0x008400051e007988 */ /* 0x0001e20008000004 */
[----:B------:R-:W-:-:S03]  /*8bb0*/  PRMT R7, RZ, 0x7610, R7 ;  /* 0x00007610ff077816 */ /* 0x000fc60000000007 */
[----:B------:R-:W-:-:S05]  /*8bc0*/  IMAD.X R83, R8, 0x1, R91, P3 ;  /* 0x0000000108537824 */ /* 0x000fca00018e065b */
[----:B------:R-:W4:Y:S01]  /*8bd0*/  @P2 LDG.E.U8 R7, desc[UR8][R82.64] ;  /* 0x0000000852072981 */ /* 0x000f22000c1e1100 */
[----:B0-----:R-:W-:-:S03]  /*8be0*/  PRMT R5, RZ, 0x7610, R5 ;  /* 0x00007610ff057816 */ /* 0x001fc60000000005 */
[----:B--2---:R0:W-:Y:S04]  /*8bf0*/  STL [R1+0x3a8], R76 ;  /* 0x0003a84c01007387 */ /* 0x0041e80000100800 */
[----:B---3--:R2:W-:Y:S01]  /*8c00*/  STL [R1+0x3ac], R77 ;  /* 0x0003ac4d01007387 */ /* 0x0085e20000100800 */
[----:B0-----:R-:W-:-:S05]  /*8c10*/  IADD3 R76, P4, PT, R13, R88, RZ ;  /* 0x000000580d4c7210 */ /* 0x001fca0007f9e0ff */
[----:B--2---:R-:W-:-:S05]  /*8c20*/  IMAD.X R77, R8, 0x1, R89, P4 ;  /* 0x00000001084d7824 */ /* 0x004fca00020e0659 */
[----:B------:R0:W2:Y:S01]  /*8c30*/  @P2 LDG.E.U8 R5, desc[UR8][R76.64] ;  /* 0x000000084c052981 */ /* 0x0000a2000c1e1100 */
[----:B------:R-:W-:-:S03]  /*8c40*/  IADD3 R92, P4, PT, R13, R84, RZ ;  /* 0x000000540d5c7210 */ /* 0x000fc60007f9e0ff */
[----:B------:R-:W-:Y:S04]  /*8c50*/  STL.64 [R1+0x23b0], R82 ;  /* 0x0023b05201007387 */ /* 0x000fe80000100a00 */
[----:B------:R0:W-:Y:S01]  /*8c60*/  STL.64 [R1+0x23a8], R76 ;  /* 0x0023a84c01007387 */ /* 0x0001e20000100a00 */
[----:B------:R-:W-:Y:S01]  /*8c70*/  PRMT R79, RZ, 0x7610, R79 ;  /* 0x00007610ff4f7816 */ /* 0x000fe2000000004f */
[----:B------:R-:W-:-:S05]  /*8c80*/  IMAD.X R93, R8, 0x1, R85, P4 ;  /* 0x00000001085d7824 */ /* 0x000fca00020e0655 */
[----:B------:R-:W3:Y:S01]  /*8c90*/  @P2 LDG.E.U8 R78, desc[UR8][R92.64] ;  /* 0x000000085c4e2981 */ /* 0x000ee2000c1e1100 */
[----:B0-----:R-:W-:-:S05]  /*8ca0*/  IADD3 R76, P3, PT, R13, R86, RZ ;  /* 0x000000560d4c7210 */ /* 0x001fca0007f7e0ff */
[----:B------:R-:W-:Y:S01]  /*8cb0*/  IMAD.X R77, R8, 0x1, R87, P3 ;  /* 0x00000001084d7824 */ /* 0x000fe200018e0657 */
[----:B----4-:R0:W-:Y:S04]  /*8cc0*/  STL [R1+0x15c], R7 ;  /* 0x00015c0701007387 */ /* 0x0101e80000100800 */
[----:B------:R-:W4:Y:S04]  /*8cd0*/  @P2 LDG.E.U8 R79, desc[UR8][R76.64] ;  /* 0x000000084c4f2981 */ /* 0x000f28000c1e1100 */
[----:B------:R-:W-:Y:S01]  /*8ce0*/  STS.U8 [R30+UR4+0xc400], R6 ;  /* 0x00c400061e007988 */ /* 0x000fe20008000004 */
[----:B------:R-:W-:Y:S01]  /*8cf0*/  PRMT R15, RZ, 0x7610, R15 ;  /* 0x00007610ff0f7816 */ /* 0x000fe2000000000f */
[----:B0-----:R-:W0:Y:S02]  /*8d00*/  LDC R7, c[0x0][0x3c4] ;  /* 0x0000f100ff077b82 */ /* 0x001e240000000800 */
[----:B--2---:R-:W-:Y:S04]  /*8d10*/  STL [R1+0x158], R5 ;  /* 0x0001580501007387 */ /* 0x004fe80000100800 */
[----:B------:R2:W-:Y:S04]  /*8d20*/  STL.64 [R1+0x23a0], R76 ;  /* 0x0023a04c01007387 */ /* 0x0005e80000100a00 */
[----:B--2---:R-:W2:Y:S01]  /*8d30*/  LDL.LU.64 R76, [R1+0x2848] ;  /* 0x00284800014c7983 */ /* 0x004ea20000300a00 */
[----:B-1----:R-:W-:-:S05]  /*8d40*/  IMAD R6, R14, 0xa, RZ ;  /* 0x0000000a0e067824 */ /* 0x002fca00078e02ff */
[----:B------:R-:W-:Y:S02]  /*8d50*/  SHF.R.S32.HI R5, RZ, 0x1f, R6 ;  /* 0x0000001fff057819 */ /* 0x000fe40000011406 */
[----:B------:R-:W-:-:S05]  /*8d60*/  IADD3 R82, P3, PT, R6, R90, RZ ;  /* 0x0000005a06527210 */ /* 0x000fca0007f7e0ff */
[----:B------:R-:W-:Y:S01]  /*8d70*/  IMAD.X R83, R5, 0x1, R91, P3 ;  /* 0x0000000105537824 */ /* 0x000fe200018e065b */
[----:B------:R1:W-:Y:S04]  /*8d80*/  STL.64 [R1+0x2398], R92 ;  /* 0x0023985c01007387 */ /* 0x0003e80000100a00 */
[----:B------:R0:W2:Y:S04]  /*8d90*/  @P2 LDG.E.U8 R15, desc[UR8][R82.64] ;  /* 0x00000008520f2981 */ /* 0x0000a8000c1e1100 */
[----:B-1----:R-:W2:Y:S04]  /*8da0*/  LDL.LU R92, [R1+0x2840] ;  /* 0x00284000015c7983 */ /* 0x002ea80000300800 */
[----:B---3--:R1:W-:Y:S04]  /*8db0*/  STL [R1+0x150], R78 ;  /* 0x0001504e01007387 */ /* 0x0083e80000100800 */
[----:B----4-:R-:W-:Y:S04]  /*8dc0*/  STL [R1+0x154], R79 ;  /* 0x0001544f01007387 */ /* 0x010fe80000100800 */
[----:B------:R0:W-:Y:S01]  /*8dd0*/  STL.64 [R1+0x2390], R82 ;  /* 0x0023905201007387 */ /* 0x0001e20000100a00 */
[----:B-1----:R-:W-:-:S02]  /*8de0*/  IADD3 R78, P3, PT, R6, R88, RZ ;  /* 0x00000058064e7210 */ /* 0x002fc40007f7e0ff */
[----:B0-----:R-:W-:-:S03]  /*8df0*/  IADD3 R82, P4, PT, R6, R86, RZ ;  /* 0x0000005606527210 */ /* 0x001fc60007f9e0ff */
[C---:B------:R-:W-:Y:S02]  /*8e00*/  IMAD.X R79, R5.reuse, 0x1, R89, P3 ;  /* 0x00000001054f7824 */ /* 0x040fe400018e0659 */
[----:B------:R-:W-:Y:S01]  /*8e10*/  IMAD.X R83, R5, 0x1, R87, P4 ;  /* 0x0000000105537824 */ /* 0x000fe200020e0657 */
[----:B--2---:R-:W-:Y:S02]  /*8e20*/  PRMT R76, RZ, 0x7610, R76 ;  /* 0x00007610ff4c7816 */ /* 0x004fe4000000004c */
[----:B------:R-:W-:-:S04]  /*8e30*/  PRMT R77, RZ, 0x7610, R77 ;  /* 0x00007610ff4d7816 */ /* 0x000fc8000000004d */
[----:B------:R-:W2:Y:S04]  /*8e40*/  @P2 LDG.E.U8 R76, desc[UR8][R82.64] ;  /* 0x00000008524c2981 */ /* 0x000ea8000c1e1100 */
[----:B------:R0:W3:Y:S01]  /*8e50*/  @P2 LDG.E.U8 R77, desc[UR8][R78.64] ;  /* 0x000000084e4d2981 */ /* 0x0000e2000c1e1100 */
[----:B------:R-:W-:-:S03]  /*8e60*/  IMAD R7, R7, 0xb, RZ ;  /* 0x0000000b07077824 */ /* 0x000fc600078e02ff */
[----:B------:R1:W-:Y:S04]  /*8e70*/  STL [R1+0x14c], R15 ;  /* 0x00014c0f01007387 */ /* 0x0003e80000100800 */
[----:B------:R0:W-:Y:S04]  /*8e80*/  STL.64 [R1+0x2368], R78 ;  /* 0x0023684e01007387 */ /* 0x0001e80000100a00 */
[----:B------:R4:W-:Y:S01]  /*8e90*/  STL.64 [R1+0x2360], R82 ;  /* 0x0023605201007387 */ /* 0x0009e20000100a00 */
[----:B------:R-:W-:Y:S01]  /*8ea0*/  PRMT R14, RZ, 0x7610, R14 ;  /* 0x00007610ff0e7816 */ /* 0x000fe2000000000e */
[----:B-1----:R-:W1:Y:S01]  /*8eb0*/  LDC R15, c[0x0][0x3c4] ;  /* 0x0000f100ff0f7b82 */ /* 0x002e620000000800 */
[----:B0-----:R-:W-:-:S02]  /*8ec0*/  IADD3 R78, P3, PT, R6, R84, RZ ;  /* 0x00000054064e7210 */ /* 0x001fc40007f7e0ff */
[----:B------:R-:W-:Y:S02]  /*8ed0*/  SHF.R.S32.HI R6, RZ, 0x1f, R7 ;  /* 0x0000001fff067819 */ /* 0x000fe40000011407 */
[----:B----4-:R-:W-:Y:S01]  /*8ee0*/  IADD3 R82, P4, PT, R7, R90, RZ ;  /* 0x0000005a07527210 */ /* 0x010fe20007f9e0ff */
[----:B------:R-:W-:Y:S01]  /*8ef0*/  IMAD.X R79, R5, 0x1, R85, P3 ;  /* 0x00000001054f7824 */ /* 0x000fe200018e0655 */
[----:B------:R-:W-:-:S03]  /*8f00*/  PRMT R92, RZ, 0x7610, R92 ;  /* 0x00007610ff5c7816 */ /* 0x000fc6000000005c */
[----:B------:R-:W-:-:S03]  /*8f10*/  IMAD.X R83, R6, 0x1, R91, P4 ;  /* 0x0000000106537824 */ /* 0x000fc600020e065b */
[----:B------:R-:W4:Y:S04]  /*8f20*/  @P2 LDG.E.U8 R92, desc[UR8][R78.64] ;  /* 0x000000084e5c2981 */ /* 0x000f28000c1e1100 */
[----:B------:R-:W4:Y:S04]  /*8f30*/  @P2 LDG.E.U8 R14, desc[UR8][R82.64] ;  /* 0x00000008520e2981 */ /* 0x000f28000c1e1100 */
[----:B--2---:R-:W-:Y:S04]  /*8f40*/  STL [R1+0x144], R76 ;  /* 0x0001444c01007387 */ /* 0x004fe80000100800 */
[----:B---3--:R-:W-:Y:S04]  /*8f50*/  STL [R1+0x148], R77 ;  /* 0x0001484d01007387 */ /* 0x008fe80000100800 */
[----:B------:R0:W-:Y:S04]  /*8f60*/  STL.64 [R1+0x2358], R78 ;  /* 0x0023584e01007387 */ /* 0x0001e80000100a00 */
[----:B0-----:R-:W2:Y:S01]  /*8f70*/  LDL.LU.64 R78, [R1+0x2838] ;  /* 0x00283800014e7983 */ /* 0x001ea20000300a00 */
[----:B------:R-:W-:-:S02]  /*8f80*/  IADD3 R76, P3, PT, R7, R88, RZ ;  /* 0x00000058074c7210 */ /* 0x000fc40007f7e0ff */
[----:B------:R-:W-:-:S03]  /*8f90*/  PRMT R13, RZ, 0x7610, R13 ;  /* 0x00007610ff0d7816 */ /* 0x000fc6000000000d */
[----:B------:R-:W-:Y:S01]  /*8fa0*/  IMAD.X R77, R6, 0x1, R89, P3 ;  /* 0x00000001064d7824 */ /* 0x000fe200018e0659 */
[----:B------:R0:W-:Y:S04]  /*8fb0*/  STL.64 [R1+0x2350], R82 ;  /* 0x0023505201007387 */ /* 0x0001e80000100a00 */
[----:B------:R3:W3:Y:S04]  /*8fc0*/  @P2 LDG.E.U8 R13, desc[UR8][R76.64] ;  /* 0x000000084c0d2981 */ /* 0x0006e8000c1e1100 */
[----:B----4-:R4:W-:Y:S04]  /*8fd0*/  STL [R1+0x394], R14 ;  /* 0x0003940e01007387 */ /* 0x0109e80000100800 */
[----:B------:R-:W-:Y:S04]  /*8fe0*/  STL.64 [R1+0x2348], R76 ;  /* 0x0023484c01007387 */ /* 0x000fe80000100a00 */
[----:B------:R4:W-:Y:S01]  /*8ff0*/  STL [R1+0x140], R92 ;  /* 0x0001405c01007387 */ /* 0x0009e20000100800 */
[----:B0-----:R-:W-:Y:S01]  /*9000*/  IADD3 R82, P3, PT, R7, R86, RZ ;  /* 0x0000005607527210 */ /* 0x001fe20007f7e0ff */
[----:B-1----:R-:W-:Y:S01]  /*9010*/  IMAD R15, R15, 0xc, RZ ;  /* 0x0000000c0f0f7824 */ /* 0x002fe200078e02ff */
[----:B------:R-:W-:Y:S01]  /*9020*/  PRMT R16, RZ, 0x7610, R16 ;  /* 0x00007610ff107816 */ /* 0x000fe20000000010 */
[----:B----4-:R-:W0:Y:S01]  /*9030*/  LDC R14, c[0x0][0x3c4] ;  /* 0x0000f100ff0e7b82 */ /* 0x010e220000000800 */
[----:B------:R-:W-:-:S05]  /*9040*/  IADD3 R92, P4, PT, R7, R84, RZ ;  /* 0x00000054075c7210 */ /* 0x000fca0007f9e0ff */
[C---:B------:R-:W-:Y:S02]  /*9050*/  IMAD.X R93, R6.reuse, 0x1, R85, P4 ;  /* 0x00000001065d7824 */ /* 0x040fe400020e0655 */
[----:B------:R-:W-:Y:S01]  /*9060*/  IMAD.X R83, R6, 0x1, R87, P3 ;  /* 0x0000000106537824 */ /* 0x000fe200018e0657 */
[----:B--2---:R-:W-:Y:S02]  /*9070*/  PRMT R78, RZ, 0x7610, R78 ;  /* 0x00007610ff4e7816 */ /* 0x004fe4000000004e */
[----:B------:R-:W-:-:S04]  /*9080*/  PRMT R79, RZ, 0x7610, R79 ;  /* 0x00007610ff4f7816 */ /* 0x000fc8000000004f */
[----:B------:R-:W2:Y:S04]  /*9090*/  @P2 LDG.E.U8 R78, desc[UR8][R92.64] ;  /* 0x000000085c4e2981 */ /* 0x000ea8000c1e1100 */
[----:B------:R-:W4:Y:S01]  /*90a0*/  @P2 LDG.E.U8 R79, desc[UR8][R82.64] ;  /* 0x00000008524f2981 */ /* 0x000f22000c1e1100 */
[----:B---3--:R-:W-:-:S03]  /*90b0*/  IADD3 R76, P3, PT, R15, R90, RZ ;  /* 0x0000005a0f4c7210 */ /* 0x008fc60007f7e0ff */
[----:B------:R1:W-:Y:S04]  /*90c0*/  STL [R1+0x390], R13 ;  /* 0x0003900d01007387 */ /* 0x0003e80000100800 */
[----:B------:R3:W-:Y:S01]  /*90d0*/  STL.64 [R1+0x2340], R82 ;  /* 0x0023405201007387 */ /* 0x0007e20000100a00 */
[----:B-1----:R-:W-:-:S05]  /*90e0*/  SHF.R.S32.HI R13, RZ, 0x1f, R15 ;  /* 0x0000001fff0d7819 */ /* 0x002fca000001140f */
[----:B------:R-:W-:Y:S01]  /*90f0*/  IMAD.X R77, R13, 0x1, R91, P3 ;  /* 0x000000010d4d7824 */ /* 0x000fe200018e065b */
[----:B---3--:R-:W3:Y:S04]  /*9100*/  LDL.LU.64 R82, [R1+0x2830] ;  /* 0x0028300001527983 */ /* 0x008ee80000300a00 */
[----:B------:R-:W-:Y:S01]  /*9110*/  STL.64 [R1+0x2338], R92 ;  /* 0x0023385c01007387 */ /* 0x000fe20000100a00 */
[----:B------:R-:W-:-:S03]  /*9120*/  PRMT R6, RZ, 0x7610, R6 ;  /* 0x00007610ff067816 */ /* 0x000fc60000000006 */
[----:B------:R1:W3:Y:S01]  /*9130*/  @P2 LDG.E.U8 R16, desc[UR8][R76.64] ;  /* 0x000000084c102981 */ /* 0x0002e2000c1e1100 */
[----:B------:R-:W-:-:S03]  /*9140*/  PRMT R17, RZ, 0x7610, R17 ;  /* 0x00007610ff117816 */ /* 0x000fc60000000011 */
[----:B--2---:R2:W-:Y:S04]  /*9150*/  STL [R1+0x388], R78 ;  /* 0x0003884e01007387 */ /* 0x0045e80000100800 */
[----:B----4-:R4:W-:Y:S01]  /*9160*/  STL [R1+0x38c], R79 ;  /* 0x00038c4f01007387 */ /* 0x0109e20000100800 */
[----:B--2---:R-:W-:-:S05]  /*9170*/  IADD3 R78, P3, PT, R15, R88, RZ ;  /* 0x000000580f4e7210 */ /* 0x004fca0007f7e0ff */
[----:B----4-:R-:W-:-:S05]  /*9180*/  IMAD.X R79, R13, 0x1, R89, P3 ;  /* 0x000000010d4f7824 */ /* 0x010fca00018e0659 */
[----:B------:R2:W4:Y:S04]  /*9190*/  @P2 LDG.E.U8 R6, desc[UR8][R78.64] ;  /* 0x000000084e062981 */ /* 0x000528000c1e1100 */
[----:B------:R1:W-:Y:S02]  /*91a0*/  STL.64 [R1+0x2330], R76 ;  /* 0x0023304c01007387 */ /* 0x0003e40000100a00 */
[----:B-1----:R-:W-:-:S05]  /*91b0*/  IADD3 R76, P3, PT, R15, R86, RZ ;  /* 0x000000560f4c7210 */ /* 0x002fca0007f7e0ff */
[----:B------:R-:W-:-:S05]  /*91c0*/  IMAD.X R77, R13, 0x1, R87, P3 ;  /* 0x000000010d4d7824 */ /* 0x000fca00018e0657 */
[----:B------:R1:W4:Y:S04]  /*91d0*/  @P2 LDG.E.U8 R17, desc[UR8][R76.64] ;  /* 0x000000084c112981 */ /* 0x000328000c1e1100 */
[----:B---3--:R3:W-:Y:S01]  /*91e0*/  STL [R1+0x384], R16 ;  /* 0x0003841001007387 */ /* 0x0087e20000100800 */
[----:B0-----:R-:W-:Y:S01]  /*91f0*/  IMAD R14, R14, 0x18, RZ ;  /* 0x000000180e0e7824 */ /* 0x001fe200078e02ff */
[----:B---3--:R-:W0:Y:S02]  /*9200*/  LDC R16, c[0x0][0x3c4] ;  /* 0x0000f100ff107b82 */ /* 0x008e240000000800 */
[----:B------:R2:W-:Y:S02]  /*9210*/  STL.64 [R1+0x2328], R78 ;  /* 0x0023284e01007387 */ /* 0x0005e40000100a00 */
[----:B------:R-:W-:-:S02]  /*9220*/  IADD3 R92, P3, PT, R14, R90, RZ ;  /* 0x0000005a0e5c7210 */ /* 0x000fc40007f7e0ff */
[----:B------:R-:W-:Y:S02]  /*9230*/  PRMT R7, RZ, 0x7610, R7 ;  /* 0x00007610ff077816 */ /* 0x000fe40000000007 */
[----:B--2---:R-:W-:Y:S02]  /*9240*/  IADD3 R78, P4, PT, R14, R88, RZ ;  /* 0x000000580e4e7210 */ /* 0x004fe40007f9e0ff */
[----:B------:R-:W-:Y:S02]  /*9250*/  PRMT R8, RZ, 0x7610, R8 ;  /* 0x00007610ff087816 */ /* 0x000fe40000000008 */
[----:B------:R-:W-:Y:S01]  /*9260*/  PRMT R5, RZ, 0x7610, R5 ;  /* 0x00007610ff057816 */ /* 0x000fe20000000005 */
[----:B0-----:R-:W-:Y:S01]  /*9270*/  IMAD R16, R16, 0xd, RZ ;  /* 0x0000000d10107824 */ /* 0x001fe200078e02ff */
[----:B------:R-:W-:Y:S02]  /*9280*/  PRMT R18, RZ, 0x7610, R18 ;  /* 0x00007610ff127816 */ /* 0x000fe40000000012 */
[----:B------:R-:W-:-:S02]  /*9290*/  PRMT R82, RZ, 0x7610, R82 ;  /* 0x00007610ff527816 */ /* 0x000fc40000000052 */
[----:B------:R-:W-:Y:S01]  /*92a0*/  PRMT R83, RZ, 0x7610, R83 ;  /* 0x00007610ff537816 */ /* 0x000fe20000000053 */
[----:B----4-:R0:W-:Y:S04]  /*92b0*/  STL [R1+0x380], R6 ;  /* 0x0003800601007387 */ /* 0x0101e80000100800 */
[----:B------:R1:W-:Y:S01]  /*92c0*/  STL.64 [R1+0x2320], R76 ;  /* 0x0023204c01007387 */ /* 0x0003e20000100a00 */
[----:B0-----:R-:W-:-:S05]  /*92d0*/  SHF.R.S32.HI R6, RZ, 0x1f, R14 ;  /* 0x0000001fff067819 */ /* 0x001fca000001140e */
[----:B------:R-:W-:Y:S01]  /*92e0*/  IMAD.X R93, R6, 0x1, R91, P3 ;  /* 0x00000001065d7824 */ /* 0x000fe200018e065b */
[----:B-1----:R-:W-:Y:S01]  /*92f0*/  IADD3 R76, P3, PT, R14, R86, RZ ;  /* 0x000000560e4c7210 */ /* 0x002fe20007f7e0ff */
[----:B------:R-:W-:-:S03]  /*9300*/  IMAD.X R79, R6, 0x1, R89, P4 ;  /* 0x00000001064f7824 */ /* 0x000fc600020e0659 */
[----:B------:R-:W-:Y:S01]  /*9310*/  STL.64 [R1+0x2198], R92 ;  /* 0x0021985c01007387 */ /* 0x000fe20000100a00 */
[----:B------:R-:W-:-:S03]  /*9320*/  IMAD.X R77, R6, 0x1, R87, P3 ;  /* 0x00000001064d7824 */ /* 0x000fc600018e0657 */
[----:B------:R0:W-:Y:S04]  /*9330*/  STL.64 [R1+0x2190], R78 ;  /* 0x0021904e01007387 */ /* 0x0001e80000100a00 */
[----:B------:R0:W2:Y:S04]  /*9340*/  @P2 LDG.E.U8 R7, desc[UR8][R78.64] ;  /* 0x000000084e072981 */ /* 0x0000a8000c1e1100 */
[----:B------:R1:W3:Y:S04]  /*9350*/  @P2 LDG.E.U8 R8, desc[UR8][R92.64] ;  /* 0x000000085c082981 */ /* 0x0002e8000c1e1100 */
[----:B------:R4:W2:Y:S01]  /*9360*/  @P2 LDG.E.U8 R5, desc[UR8][R76.64] ;  /* 0x000000084c052981 */ /* 0x0008a2000c1e1100 */
[----:B0-----:R-:W-:-:S03]  /*9370*/  IADD3 R78, P3, PT, R14, R84, RZ ;  /* 0x000000540e4e7210 */ /* 0x001fc60007f7e0ff */
[----:B------:R4:W-:Y:S02]  /*9380*/  STL.64 [R1+0x2188], R76 ;  /* 0x0021884c01007387 */ /* 0x0009e40000100a00 */
[----:B------:R-:W-:Y:S01]  /*9390*/  IMAD.X R79, R6, 0x1, R85, P3 ;  /* 0x00000001064f7824 */ /* 0x000fe200018e0655 */
[----:B------:R-:W-:Y:S02]  /*93a0*/  PRMT R6, RZ, 0x7610, R6 ;  /* 0x00007610ff067816 */ /* 0x000fe40000000006 */
[----:B-1----:R-:W-:Y:S02]  /*93b0*/  IADD3 R92, P3, PT, R15, R84, RZ ;  /* 0x000000540f5c7210 */ /* 0x002fe40007f7e0ff */
[----:B------:R-:W-:Y:S01]  /*93c0*/  SHF.R.S32.HI R14, RZ, 0x1f, R16 ;  /* 0x0000001fff0e7819 */ /* 0x000fe20000011410 */
[----:B------:R0:W-:Y:S01]  /*93d0*/  STL [R1+0x37c], R17 ;  /* 0x00037c1101007387 */ /* 0x0001e20000100800 */
[----:B----4-:R-:W-:-:S03]  /*93e0*/  IADD3 R76, P4, PT, R16, R90, RZ ;  /* 0x0000005a104c7210 */ /* 0x010fc60007f9e0ff */
[----:B------:R1:W-:Y:S01]  /*93f0*/  STL.64 [R1+0x2180], R78 ;  /* 0x0021804e01007387 */ /* 0x0003e20000100a00 */
[----:B------:R-:W-:-:S03]  /*9400*/  IMAD.X R93, R13, 0x1, R85, P3 ;  /* 0x000000010d5d7824 */ /* 0x000fc600018e0655 */
[----:B------:R1:W4:Y:S01]  /*9410*/  @P2 LDG.E.U8 R6, desc[UR8][R78.64] ;  /* 0x000000084e062981 */ /* 0x000322000c1e1100 */
[----:B------:R-:W-:Y:S01]  /*9420*/  IMAD.X R77, R14, 0x1, R91, P4 ;  /* 0x000000010e4d7824 */ /* 0x000fe200020e065b */
[----:B------:R-:W-:Y:S01]  /*9430*/  PRMT R15, RZ, 0x7610, R15 ;  /* 0x00007610ff0f7816 */ /* 0x000fe2000000000f */
[----:B0-----:R-:W0:Y:S01]  /*9440*/  LDC R17, c[0x0][0x3c4] ;  /* 0x0000f100ff117b82 */ /* 0x001e220000000800 */
[----:B------:R-:W-:Y:S01]  /*9450*/  STL.64 [R1+0x2318], R92 ;  /* 0x0023185c01007387 */ /* 0x000fe20000100a00 */
[----:B------:R-:W-:-:S03]  /*9460*/  PRMT R13, RZ, 0x7610, R13 ;  /* 0x00007610ff0d7816 */ /* 0x000fc6000000000d */
[----:B------:R-:W2:Y:S01]  /*9470*/  @P2 LDG.E.U8 R83, desc[UR8][R92.64] ;  /* 0x000000085c532981 */ /* 0x000ea2000c1e1100 */
[----:B-1----:R-:W-:-:S03]  /*9480*/  IADD3 R78, P3, PT, R16, R88, RZ ;  /* 0x00000058104e7210 */ /* 0x002fc60007f7e0ff */
[----:B------:R1:W-:Y:S02]  /*9490*/  STL.64 [R1+0x2310], R76 ;  /* 0x0023104c01007387 */ /* 0x0003e40000100a00 */
[----:B------:R-:W-:Y:S02]  /*94a0*/  IMAD.X R79, R14, 0x1, R89, P3 ;  /* 0x000000010e4f7824 */ /* 0x000fe400018e0659 */
[----:B------:R1:W2:Y:S04]  /*94b0*/  @P2 LDG.E.U8 R18, desc[UR8][R76.64] ;  /* 0x000000084c122981 */ /* 0x0002a8000c1e1100 */
[----:B------:R1:W3:Y:S02]  /*94c0*/  @P2 LDG.E.U8 R15, desc[UR8][R78.64] ;  /* 0x000000084e0f2981 */ /* 0x0002e4000c1e1100 */
[----:B-1----:R-:W-:-:S05]  /*94d0*/  IADD3 R76, P3, PT, R16, R86, RZ ;  /* 0x00000056104c7210 */ /* 0x002fca0007f7e0ff */
[----:B------:R-:W-:Y:S01]  /*94e0*/  IMAD.X R77, R14, 0x1, R87, P3 ;  /* 0x000000010e4d7824 */ /* 0x000fe200018e0657 */
[----:B------:R1:W-:Y:S04]  /*94f0*/  STL.64 [R1+0x2308], R78 ;  /* 0x0023084e01007387 */ /* 0x0003e80000100a00 */
[----:B------:R-:W4:Y:S01]  /*9500*/  @P2 LDG.E.U8 R13, desc[UR8][R76.64] ;  /* 0x000000084c0d2981 */ /* 0x000f22000c1e1100 */
[----:B-1----:R-:W-:-:S05]  /*9510*/  IADD3 R78, P3, PT, R16, R84, RZ ;  /* 0x00000054104e7210 */ /* 0x002fca0007f7e0ff */
[----:B------:R-:W-:-:S05]  /*9520*/  IMAD.X R79, R14, 0x1, R85, P3 ;  /* 0x000000010e4f7824 */ /* 0x000fca00018e0655 */
[----:B------:R-:W4:Y:S01]  /*9530*/  @P2 LDG.E.U8 R82, desc[UR8][R78.64] ;  /* 0x000000084e522981 */ /* 0x000f22000c1e1100 */
[----:B------:R-:W-:Y:S02]  /*9540*/  PRMT R16, RZ, 0x7610, R16 ;  /* 0x00007610ff107816 */ /* 0x000fe40000000010 */
[----:B------:R-:W-:Y:S01]  /*9550*/  PRMT R14, RZ, 0x7610, R14 ;  /* 0x00007610ff0e7816 */ /* 0x000fe2000000000e */
[----:B--2---:R1:W-:Y:S04]  /*9560*/  STL [R1+0x378], R18 ;  /* 0x0003781201007387 */ /* 0x0043e80000100800 */
[----:B---3--:R0:W-:Y:S04]  /*9570*/  STL [R1+0x374], R15 ;  /* 0x0003740f01007387 */ /* 0x0081e80000100800 */
[----:B------:R2:W-:Y:S01]  /*9580*/  STL.64 [R1+0x2300], R76 ;  /* 0x0023004c01007387 */ /* 0x0005e20000100a00 */
[----:B-1----:R-:W1:Y:S01]  /*9590*/  LDC R18, c[0x0][0x3c4] ;  /* 0x0000f100ff127b82 */ /* 0x002e620000000800 */
[----:B0-----:R-:W-:-:S05]  /*95a0*/  IMAD R15, R17, 0xe, RZ ;  /* 0x0000000e110f7824 */ /* 0x001fca00078e02ff */
[C---:B------:R-:W-:Y:S01]  /*95b0*/  IADD3 R92, P3, PT, R15.reuse, R90, RZ ;  /* 0x0000005a0f5c7210 */ /* 0x040fe20007f7e0ff */
[----:B----4-:R0:W-:Y:S01]  /*95c0*/  STL [R1+0x370], R13 ;  /* 0x0003700d01007387 */ /* 0x0101e20000100800 */
[----:B--2---:R-:W-:Y:S02]  /*95d0*/  IADD3 R76, P4, PT, R15, R88, RZ ;  /* 0x000000580f4c7210 */ /* 0x004fe40007f9e0ff */
[----:B0-----:R-:W-:Y:S01]  /*95e0*/  SHF.R.S32.HI R13, RZ, 0x1f, R15 ;  /* 0x0000001fff0d7819 */ /* 0x001fe2000001140f */
[----:B------:R0:W-:Y:S04]  /*95f0*/  STL.64 [R1+0x22f8], R78 ;  /* 0x0022f84e01007387 */ /* 0x0001e80000100a00 */
[C---:B------:R-:W-:Y:S02]  /*9600*/  IMAD.X R93, R13.reuse, 0x1, R91, P3 ;  /* 0x000000010d5d7824 */ /* 0x040fe400018e065b */
[----:B------:R-:W-:Y:S01]  /*9610*/  IMAD.X R77, R13, 0x1, R89, P4 ;  /* 0x000000010d4d7824 */ /* 0x000fe200020e0659 */
[----:B------:R-:W-:-:S04]  /*9620*/  PRMT R17, RZ, 0x7610, R17 ;  /* 0x00007610ff117816 */ /* 0x000fc80000000011 */
[----:B------:R2:W3:Y:S04]  /*9630*/  @P2 LDG.E.U8 R16, desc[UR8][R76.64] ;  /* 0x000000084c102981 */ /* 0x0004e8000c1e1100 */
[----:B0-----:R-:W4:Y:S04]  /*9640*/  LDL.LU.64 R78, [R1+0x2828] ;  /* 0x00282800014e7983 */ /* 0x001f280000300a00 */
[----:B------:R-:W-:Y:S04]  /*9650*/  STL.64 [R1+0x22f0], R92 ;  /* 0x0022f05c01007387 */ /* 0x000fe80000100a00 */
[----:B------:R0:W-:Y:S04]  /*9660*/  STL [R1+0x34c], R82 ;  /* 0x00034c5201007387 */ /* 0x0001e80000100800 */
[----:B------:R1:W-:Y:S04]  /*9670*/  STL [R1+0x350], R83 ;  /* 0x0003505301007387 */ /* 0x0003e80000100800 */
[----:B------:R2:W4:Y:S01]  /*9680*/  @P2 LDG.E.U8 R17, desc[UR8][R92.64] ;  /* 0x000000085c112981 */ /* 0x000522000c1e1100 */
[----:B0-----:R-:W-:-:S05]  /*9690*/  IADD3 R82, P3, PT, R15, R86, RZ ;  /* 0x000000560f527210 */ /* 0x001fca0007f7e0ff */
[----:B-1----:R-:W-:-:S05]  /*96a0*/  IMAD.X R83, R13, 0x1, R87, P3 ;  /* 0x000000010d537824 */ /* 0x002fca00018e0657 */
[----:B------:R-:W4:Y:S04]  /*96b0*/  @P2 LDG.E.U8 R14, desc[UR8][R82.64] ;  /* 0x00000008520e2981 */ /* 0x000f28000c1e1100 */
[----:B------:R2:W-:Y:S02]  /*96c0*/  STL.64 [R1+0x22e8], R76 ;  /* 0x0022e84c01007387 */ /* 0x0005e40000100a00 */
[----:B--2---:R-:W-:Y:S02]  /*96d0*/  IADD3 R76, P3, PT, R15, R84, RZ ;  /* 0x000000540f4c7210 */ /* 0x004fe40007f7e0ff */
[----:B------:R-:W-:-:S03]  /*96e0*/  PRMT R15, RZ, 0x7610, R15 ;  /* 0x00007610ff0f7816 */ /* 0x000fc6000000000f */
[----:B------:R-:W-:Y:S01]  /*96f0*/  IMAD.X R77, R13, 0x1, R85, P3 ;  /* 0x000000010d4d7824 */ /* 0x000fe200018e0655 */
[----:B------:R-:W-:Y:S01]  /*9700*/  PRMT R13, RZ, 0x7610, R13 ;  /* 0x00007610ff0d7816 */ /* 0x000fe2000000000d */
[----:B---3--:R0:W-:Y:S02]  /*9710*/  STL [R1+0x368], R16 ;  /* 0x0003681001007387 */ /* 0x0081e40000100800 */
[----:B0-----:R-:W-:Y:S01]  /*9720*/  IMAD R16, R18, 0xf, RZ ;  /* 0x0000000f12107824 */ /* 0x001fe200078e02ff */
[----:B----4-:R-:W-:-:S04]  /*9730*/  PRMT R79, RZ, 0x7610, R79 ;  /* 0x00007610ff4f7816 */ /* 0x010fc8000000004f */
[C---:B------:R-:W-:Y:S02]  /*9740*/  IADD3 R92, P3, PT, R16.reuse, R88, RZ ;  /* 0x00000058105c7210 */ /* 0x040fe40007f7e0ff */
[----:B------:R-:W2:Y:S04]  /*9750*/  @P2 LDG.E.U8 R79, desc[UR8][R76.64] ;  /* 0x000000084c4f2981 */ /* 0x000ea8000c1e1100 */
[----:B------:R0:W-:Y:S04]  /*9760*/  STL [R1+0x36c], R17 ;  /* 0x00036c1101007387 */ /* 0x0001e80000100800 */
[----:B------:R1:W-:Y:S01]  /*9770*/  STL.64 [R1+0x22e0], R82 ;  /* 0x0022e05201007387 */ /* 0x0003e20000100a00 */
[----:B0-----:R-:W0:Y:S03]  /*9780*/  LDC R17, c[0x0][0x3c4] ;  /* 0x0000f100ff117b82 */ /* 0x001e260000000800 */
[----:B------:R3:W-:Y:S01]  /*9790*/  STL [R1+0x364], R14 ;  /* 0x0003640e01007387 */ /* 0x0007e20000100800 */
[----:B-1----:R-:W-:-:S02]  /*97a0*/  IADD3 R82, P4, PT, R16, R90, RZ ;  /* 0x0000005a10527210 */ /* 0x002fc40007f9e0ff */
[----:B---3--:R-:W-:Y:S01]  /*97b0*/  SHF.R.S32.HI R14, RZ, 0x1f, R16 ;  /* 0x0000001fff0e7819 */ /* 0x008fe20000011410 */
[----:B------:R1:W-:Y:S04]  /*97c0*/  STL.64 [R1+0x22d8], R76 ;  /* 0x0022d84c01007387 */ /* 0x0003e80000100a00 */
[C---:B------:R-:W-:Y:S02]  /*97d0*/  IMAD.X R83, R14.reuse, 0x1, R91, P4 ;  /* 0x000000010e537824 */ /* 0x040fe400020e065b */
[----:B------:R-:W-:-:S03]  /*97e0*/  IMAD.X R93, R14, 0x1, R89, P3 ;  /* 0x000000010e5d7824 */ /* 0x000fc600018e0659 */
[----:B------:R3:W4:Y:S04]  /*97f0*/  @P2 LDG.E.U8 R15, desc[UR8][R82.64] ;  /* 0x00000008520f2981 */ /* 0x000728000c1e1100 */
[----:B-1----:R-:W2:Y:S04]  /*9800*/  LDL.LU.64 R76, [R1+0x2820] ;  /* 0x00282000014c7983 */ /* 0x002ea80000300a00 */
[----:B------:R1:W2:Y:S04]  /*9810*/  @P2 LDG.E.U8 R13, desc[UR8][R92.64] ;  /* 0x000000085c0d2981 */ /* 0x0002a8000c1e1100 */
[----:B------:R3:W-:Y:S04]  /*9820*/  STL.64 [R1+0x22d0], R82 ;  /* 0x0022d05201007387 */ /* 0x0007e80000100a00 */
[----:B------:R1:W-:Y:S01]  /*9830*/  STL.64 [R1+0x22c8], R92 ;  /* 0x0022c85c01007387 */ /* 0x0003e20000100a00 */
[----:B---3--:R-:W-:-:S02]  /*9840*/  IADD3 R82, P3, PT, R16, R86, RZ ;  /* 0x0000005610527210 */ /* 0x008fc40007f7e0ff */
[----:B-1----:R-:W-:-:S03]  /*9850*/  IADD3 R92, P4, PT, R16, R84, RZ ;  /* 0x00000054105c7210 */ /* 0x002fc60007f9e0ff */
[C---:B------:R-:W-:Y:S02]  /*9860*/  IMAD.X R83, R14.reuse, 0x1, R87, P3 ;  /* 0x000000010e537824 */ /* 0x040fe400018e0657 */
[----:B------:R-:W-:Y:S01]  /*9870*/  IMAD.X R93, R14, 0x1, R85, P4 ;  /* 0x000000010e5d7824 */ /* 0x000fe200020e0655 */
[----:B------:R-:W-:Y:S01]  /*9880*/  STS.U8 [R30+UR4+0x800], R4 ;  /* 0x000800041e007988 */ /* 0x000fe20008000004 */
[----:B------:R-:W-:-:S03]  /*9890*/  PRMT R78, RZ, 0x7610, R78 ;  /* 0x00007610ff4e7816 */ /* 0x000fc6000000004e */
[----:B----4-:R1:W-:Y:S01]  /*98a0*/  STL [R1+0x360], R15 ;  /* 0x0003600f01007387 */ /* 0x0103e20000100800 */
[----:B--2---:R-:W-:-:S03]  /*98b0*/  PRMT R77, RZ, 0x7610, R77 ;  /* 0x00007610ff4d7816 */ /* 0x004fc6000000004d */
[----:B------:R-:W-:Y:S01]  /*98c0*/  STL.64 [R1+0x22c0], R82 ;  /* 0x0022c05201007387 */ /* 0x000fe20000100a00 */
[----:B------:R-:W-:-:S03]  /*98d0*/  PRMT R76, RZ, 0x7610, R76 ;  /* 0x00007610ff4c7816 */ /* 0x000fc6000000004c */
[----:B------:R0:W-:Y:S01]  /*98e0*/  STL [R1+0x35c], R13 ;  /* 0x00035c0d01007387 */ /* 0x0001e20000100800 */
[----:B-1----:R-:W1:Y:S03]  /*98f0*/  LDC R15, c[0x0][0x3c4] ;  /* 0x0000f100ff0f7b82 */ /* 0x002e660000000800 */
[----:B------:R-:W2:Y:S04]  /*9900*/  @P2 LDG.E.U8 R77, desc[UR8][R82.64] ;  /* 0x00000008524d2981 */ /* 0x000ea8000c1e1100 */
[----:B------:R3:W4:Y:S01]  /*9910*/  @P2 LDG.E.U8 R76, desc[UR8][R92.64] ;  /* 0x000000085c4c2981 */ /* 0x000722000c1e1100 */
[----:B0-----:R-:W-:-:S03]  /*9920*/  IMAD R13, R17, 0x11, RZ ;  /* 0x00000011110d7824 */ /* 0x001fc600078e02ff */
[----:B------:R-:W2:Y:S02]  /*9930*/  LDL.LU.64 R82, [R1+0x2818] ;  /* 0x0028180001527983 */ /* 0x000ea40000300a00 */
[----:B------:R-:W-:Y:S02]  /*9940*/  SHF.R.S32.HI R4, RZ, 0x1f, R13 ;  /* 0x0000001fff047819 */ /* 0x000fe4000001140d */
[----:B------:R3:W-:Y:S02]  /*9950*/  STL.64 [R1+0x22b8], R92 ;  /* 0x0022b85c01007387 */ /* 0x0007e40000100a00 */
[----:B---3--:R-:W-:-:S05]  /*9960*/  IADD3 R92, P3, PT, R13, R90, RZ ;  /* 0x0000005a0d5c7210 */ /* 0x008fca0007f7e0ff */
[----:B------:R-:W-:-:S05]  /*9970*/  IMAD.X R93, R4, 0x1, R91, P3 ;  /* 0x00000001045d7824 */ /* 0x000fca00018e065b */
[----:B------:R0:W3:Y:S04]  /*9980*/  @P2 LDG.E.U8 R78, desc[UR8][R92.64] ;  /* 0x000000085c4e2981 */ /* 0x0000e8000c1e1100 */
[----:B------:R0:W-:Y:S04]  /*9990*/  STS.U8 [R30+UR4+0x8800], R0 ;  /* 0x008800001e007988 */ /* 0x0001e80008000004 */
[----:B------:R1:W-:Y:S01]  /*99a0*/  STS.U8 [R30+UR4+0x4800], R3 ;  /* 0x004800031e007988 */ /* 0x0003e20008000004 */
[----:B0-----:R-:W-:Y:S02]  /*99b0*/  PRMT R0, RZ, 0x7610, R0 ;  /* 0x00007610ff007816 */ /* 0x001fe40000000000 */
[----:B-1----:R-:W-:Y:S01]  /*99c0*/  PRMT R3, RZ, 0x7610, R3 ;  /* 0x00007610ff037816 */ /* 0x002fe20000000003 */
[----:B----4-:R0:W-:Y:S04]  /*99d0*/  STL [R1+0x354], R76 ;  /* 0x0003544c01007387 */ /* 0x0101e80000100800 */
[----:B--2---:R1:W-:Y:S01]  /*99e0*/  STL [R1+0x358], R77 ;  /* 0x0003584d01007387 */ /* 0x0043e20000100800 */
[----:B0-----:R-:W-:-:S03]  /*99f0*/  IADD3 R76, P4, PT, R13, R88, RZ ;  /* 0x000000580d4c7210 */ /* 0x001fc60007f9e0ff */
[----:B------:R-:W-:Y:S02]  /*9a00*/  STL [R1+0x348], R79 ;  /* 0x0003484f01007387 */ /* 0x000fe40000100800 */
[----:B-1----:R-:W-:Y:S02]  /*9a10*/  IMAD.X R77, R4, 0x1, R89, P4 ;  /* 0x00000001044d7824 */ /* 0x002fe400020e0659 */
[----:B------:R0:W-:Y:S04]  /*9a20*/  STL.64 [R1+0x2290], R92 ;  /* 0x0022905c01007387 */ /* 0x0001e80000100a00 */
[----:B------:R1:W-:Y:S04]  /*9a30*/  STL.64 [R1+0x2288], R76 ;  /* 0x0022884c01007387 */ /* 0x0003e80000100a00 */
[----:B------:R1:W2:Y:S01]  /*9a40*/  @P2 LDG.E.U8 R3, desc[UR8][R76.64] ;  /* 0x000000084c032981 */ /* 0x0002a2000c1e1100 */
[----:B0-----:R-:W-:-:S03]  /*9a50*/  IMAD.MOV.U32 R93, RZ, RZ, R0 ;  /* 0x000000ffff5d7224 */ /* 0x001fc600078e0000 */
[----:B---3--:R0:W-:Y:S01]  /*9a60*/  STL [R1+0x13c], R78 ;  /* 0x00013c4e01007387 */ /* 0x0081e20000100800 */
[----:B-1----:R-:W-:Y:S01]  /*9a70*/  IMAD.MOV.U32 R77, RZ, RZ, R93 ;  /* 0x000000ffff4d7224 */ /* 0x002fe200078e005d */
[----:B0-----:R-:W-:-:S05]  /*9a80*/  IADD3 R78, P3, PT, R13, R86, RZ ;  /* 0x000000560d4e7210 */ /* 0x001fca0007f7e0ff */
[----:B------:R-:W-:-:S05]  /*9a90*/  IMAD.X R79, R4, 0x1, R87, P3 ;  /* 0x00000001044f7824 */ /* 0x000fca00018e0657 */
[----:B------:R-:W3:Y:S04]  /*9aa0*/  @P2 LDG.E.U8 R77, desc[UR8][R78.64] ;  /* 0x000000084e4d2981 */ /* 0x000ee8000c1e1100 */
[----:B------:R0:W-:Y:S01]  /*9ab0*/  STS.U8 [R30+UR4+0xc800], R2 ;  /* 0x00c800021e007988 */ /* 0x0001e20008000004 */
[----:B------:R-:W-:Y:S02]  /*9ac0*/  IADD3 R92, P4, PT, R13, R84, RZ ;  /* 0x000000540d5c7210 */ /* 0x000fe40007f9e0ff */
[----:B------:R-:W-:Y:S01]  /*9ad0*/  PRMT R83, RZ, 0x7610, R83 ;  /* 0x00007610ff537816 */ /* 0x000fe20000000053 */
[----:B0-----:R-:W-:Y:S01]  /*9ae0*/  IMAD R2, R15, 0x12, RZ ;  /* 0x000000120f027824 */ /* 0x001fe200078e02ff */
[----:B------:R-:W-:Y:S01]  /*9af0*/  PRMT R15, RZ, 0x7610, R15 ;  /* 0x00007610ff0f7816 */ /* 0x000fe2000000000f */
[----:B------:R-:W-:-:S03]  /*9b00*/  IMAD.X R93, R4, 0x1, R85, P4 ;  /* 0x00000001045d7824 */ /* 0x000fc600020e0655 */
[----:B------:R-:W-:Y:S02]  /*9b10*/  IADD3 R76, P3, PT, R2, R90, RZ ;  /* 0x0000005a024c7210 */ /* 0x000fe40007f7e0ff */
[----:B------:R0:W4:Y:S01]  /*9b20*/  @P2 LDG.E.U8 R83, desc[UR8][R92.64] ;  /* 0x000000085c532981 */ /* 0x000122000c1e1100 */
[----:B------:R-:W-:Y:S02]  /*9b30*/  PRMT R82, RZ, 0x7610, R82 ;  /* 0x00007610ff527816 */ /* 0x000fe40000000052 */
[----:B------:R-:W-:Y:S01]  /*9b40*/  PRMT R14, RZ, 0x7610, R14 ;  /* 0x00007610ff0e7816 */ /* 0x000fe2000000000e */
[----:B--2---:R1:W-:Y:S04]  /*9b50*/  STL [R1+0x138], R3 ;  /* 0x0001380301007387 */ /* 0x0043e80000100800 */
[----:B------:R2:W-:Y:S04]  /*9b60*/  STL.S16 [R1+0x124], R0 ;  /* 0x0001240001007387 */ /* 0x0005e80000100600 */
[----:B------:R0:W-:Y:S01]  /*9b70*/  STL.64 [R1+0x2280], R78 ;  /* 0x0022804e01007387 */ /* 0x0001e20000100a00 */
[----:B-1----:R-:W1:Y:S01]  /*9b80*/  LDC R3, c[0x0][0x3c4] ;  /* 0x0000f100ff037b82 */ /* 0x002e620000000800 */
[----:B--2---:R-:W-:-:S02]  /*9b90*/  SHF.R.S32.HI R0, RZ, 0x1f, R2 ;  /* 0x0000001fff007819 */ /* 0x004fc40000011402 */
[----:B0-----:R-:W2:Y:S04]  /*9ba0*/  LDL.LU.64 R78, [R1+0x2810] ;  /* 0x00281000014e7983 */ /* 0x001ea80000300a00 */
[----:B---3--:R0:W-:Y:S04]  /*9bb0*/  @P2 STL [R1+0x124], R77 ;  /* 0x0001244d01002387 */ /* 0x0081e80000100800 */
[----:B------:R3:W-:Y:S01]  /*9bc0*/  STL.64 [R1+0x2278], R92 ;  /* 0x0022785c01007387 */ /* 0x0007e20000100a00 */
[----:B0-----:R-:W-:-:S05]  /*9bd0*/  IMAD.X R77, R0, 0x1, R91, P3 ;  /* 0x00000001004d7824 */ /* 0x001fca00018e065b */
[----:B------:R0:W-:Y:S01]  /*9be0*/  STL.64 [R1+0x2270], R76 ;  /* 0x0022704c01007387 */ /* 0x0001e20000100a00 */
[----:B---3--:R-:W-:-:S03]  /*9bf0*/  IADD3 R92, P3, PT, R2, R88, RZ ;  /* 0x00000058025c7210 */ /* 0x008fc60007f7e0ff */
[----:B------:R0:W3:Y:S02]  /*9c00*/  @P2 LDG.E.U8 R15, desc[UR8][R76.64] ;  /* 0x000000084c0f2981 */ /* 0x0000e4000c1e1100 */
[----:B------:R-:W-:-:S05]  /*9c10*/  IMAD.X R93, R0, 0x1, R89, P3 ;  /* 0x00000001005d7824 */ /* 0x000fca00018e0659 */
[----:B------:R1:W4:Y:S01]  /*9c20*/  @P2 LDG.E.U8 R82, desc[UR8][R92.64] ;  /* 0x000000085c522981 */ /* 0x000322000c1e1100 */
[----:B0-----:R-:W-:-:S05]  /*9c30*/  IADD3 R76, P4, PT, R2, R86, RZ ;  /* 0x00000056024c7210 */ /* 0x001fca0007f9e0ff */
[----:B------:R-:W-:-:S05]  /*9c40*/  IMAD.X R77, R0, 0x1, R87, P4 ;  /* 0x00000001004d7824 */ /* 0x000fca00020e0657 */
[----:B------:R-:W4:Y:S04]  /*9c50*/  @P2 LDG.E.U8 R14, desc[UR8][R76.64] ;  /* 0x000000084c0e2981 */ /* 0x000f28000c1e1100 */
[----:B------:R1:W-:Y:S02]  /*9c60*/  STL.64 [R1+0x2268], R92 ;  /* 0x0022685c01007387 */ /* 0x0003e40000100a00 */
[----:B-1----:R-:W-:-:S05]  /*9c70*/  IADD3 R92, P3, PT, R2, R84, RZ ;  /* 0x00000054025c7210 */ /* 0x002fca0007f7e0ff */
[----:B------:R-:W-:Y:S01]  /*9c80*/  IMAD.X R93, R0, 0x1, R85, P3 ;  /* 0x00000001005d7824 */ /* 0x000fe200018e0655 */
[----:B--2---:R-:W-:-:S06]  /*9c90*/  PRMT R79, RZ, 0x7610, R79 ;  /* 0x00007610ff4f7816 */ /* 0x004fcc000000004f */
[----:B------:R-:W2:Y:S04]  /*9ca0*/  @P2 LDG.E.U8 R79, desc[UR8][R92.64] ;  /* 0x000000085c4f2981 */ /* 0x000ea8000c1e1100 */
[----:B---3--:R0:W-:Y:S04]  /*9cb0*/  STL [R1+0x11c], R15 ;  /* 0x00011c0f01007387 */ /* 0x0081e80000100800 */
[----:B------:R-:W-:Y:S04]  /*9cc0*/  STL.64 [R1+0x2260], R76 ;  /* 0x0022604c01007387 */ /* 0x000fe80000100a00 */
[----:B----4-:R1:W-:Y:S01]  /*9cd0*/  STL [R1+0x118], R82 ;  /* 0x0001185201007387 */ /* 0x0103e20000100800 */
[----:B------:R-:W-:Y:S01]  /*9ce0*/  IMAD R3, R3, 0x13, RZ ;  /* 0x0000001303037824 */ /* 0x000fe200078e02ff */
[----:B------:R-:W-:Y:S01]  /*9cf0*/  PRMT R78, RZ, 0x7610, R78 ;  /* 0x00007610ff4e7816 */ /* 0x000fe2000000004e */
[----:B0-----:R-:W0:Y:S01]  /*9d00*/  LDC R15, c[0x0][0x3c4] ;  /* 0x0000f100ff0f7b82 */ /* 0x001e220000000800 */
[----:B------:R-:W-:Y:S04]  /*9d10*/  STL [R1+0x120], R83 ;  /* 0x0001205301007387 */ /* 0x000fe80000100800 */
[----:B------:R3:W-:Y:S04]  /*9d20*/  STL [R1+0x114], R14 ;  /* 0x0001140e01007387 */ /* 0x0007e80000100800 */
[----:B------:R4:W-:Y:S01]  /*9d30*/  STL.64 [R1+0x2258], R92 ;  /* 0x0022585c01007387 */ /* 0x0009e20000100a00 */
[----:B------:R-:W-:-:S02]  /*9d40*/  SHF.R.S32.HI R2, RZ, 0x1f, R3 ;  /* 0x0000001fff027819 */ /* 0x000fc40000011403 */
[C---:B-1----:R-:W-:Y:S02]  /*9d50*/  IADD3 R82, P4, PT, R3.reuse, R90, RZ ;  /* 0x0000005a03527210 */ /* 0x042fe40007f9e0ff */
[----:B------:R-:W-:Y:S01]  /*9d60*/  IADD3 R76, P5, PT, R3, R88, RZ ;  /* 0x00000058034c7210 */ /* 0x000fe20007fbe0ff */
[----:B---3--:R-:W1:Y:S01]  /*9d70*/  LDC R14, c[0x0][0x3c4] ;  /* 0x0000f100ff0e7b82 */ /* 0x008e620000000800 */
[----:B----4-:R-:W3:Y:S01]  /*9d80*/  LDL.LU R92, [R1+0x2808] ;  /* 0x00280800015c7983 */ /* 0x010ee20000300800 */
[C---:B------:R-:W-:Y:S01]  /*9d90*/  IMAD.X R83, R2.reuse, 0x1, R91, P4 ;  /* 0x0000000102537824 */ /* 0x040fe200020e065b */
[----:B------:R-:W-:Y:S01]  /*9da0*/  PRMT R13, RZ, 0x7610, R13 ;  /* 0x00007610ff0d7816 */ /* 0x000fe2000000000d */
[----:B------:R-:W-:-:S03]  /*9db0*/  IMAD.X R77, R2, 0x1, R89, P5 ;  /* 0x00000001024d7824 */ /* 0x000fc600028e0659 */
[----:B------:R4:W2:Y:S04]  /*9dc0*/  @P2 LDG.E.U8 R78, desc[UR8][R82.64] ;  /* 0x00000008524e2981 */ /* 0x0008a8000c1e1100 */
[----:B------:R-:W2:Y:S04]  /*9dd0*/  @P2 LDG.E.U8 R13, desc[UR8][R76.64] ;  /* 0x000000084c0d2981 */ /* 0x000ea8000c1e1100 */
[----:B------:R4:W-:Y:S02]  /*9de0*/  STL.64 [R1+0x2250], R82 ;  /* 0x0022505201007387 */ /* 0x0009e40000100a00 */
[----:B----4-:R-:W-:-:S05]  /*9df0*/  IADD3 R82, P3, PT, R3, R86, RZ ;  /* 0x0000005603527210 */ /* 0x010fca0007f7e0ff */
[----:B------:R-:W-:Y:S01]  /*9e00*/  IMAD.X R83, R2, 0x1, R87, P3 ;  /* 0x0000000102537824 */ /* 0x000fe200018e0657 */
[----:B---3--:R-:W-:-:S06]  /*9e10*/  PRMT R92, RZ, 0x7610, R92 ;  /* 0x00007610ff5c7816 */ /* 0x008fcc000000005c */
[----:B------:R-:W3:Y:S01]  /*9e20*/  @P2 LDG.E.U8 R92, desc[UR8][R82.64] ;  /* 0x00000008525c2981 */ /* 0x000ee2000c1e1100 */
[----:B0-----:R-:W-:-:S03]  /*9e30*/  IMAD R15, R15, 0x14, RZ ;  /* 0x000000140f0f7824 */ /* 0x001fc600078e02ff */
[----:B------:R-:W-:Y:S04]  /*9e40*/  STL.64 [R1+0x2248], R76 ;  /* 0x0022484c01007387 */ /* 0x000fe80000100a00 */
[----:B--2---:R0:W-:Y:S01]  /*9e50*/  STL [R1+0x324], R78 ;  /* 0x0003244e01007387 */ /* 0x0041e20000100800 */
[----:B------:R-:W-:-:S03]  /*9e60*/  PRMT R16, RZ, 0x7610, R16 ;  /* 0x00007610ff107816 */ /* 0x000fc60000000010 */
[----:B------:R2:W-:Y:S01]  /*9e70*/  STL [R1+0x110], R79 ;  /* 0x0001104f01007387 */ /* 0x0005e20000100800 */
[----:B0-----:R-:W-:-:S03]  /*9e80*/  IADD3 R78, P4, PT, R3, R84, RZ ;  /* 0x00000054034e7210 */ /* 0x001fc60007f9e0ff */
[----:B------:R0:W-:Y:S01]  /*9e90*/  STL [R1+0x314], R13 ;  /* 0x0003140d01007387 */ /* 0x0001e20000100800 */
[----:B------:R-:W-:Y:S01]  /*9ea0*/  IADD3 R76, P3, PT, R15, R90, RZ ;  /* 0x0000005a0f4c7210 */ /* 0x000fe20007f7e0ff */
[----:B--2---:R-:W-:Y:S01]  /*9eb0*/  IMAD.X R79, R2, 0x1, R85, P4 ;  /* 0x00000001024f7824 */ /* 0x004fe200020e0655 */
[----:B------:R-:W-:-:S04]  /*9ec0*/  PRMT R4, RZ, 0x7610, R4 ;  /* 0x00007610ff047816 */ /* 0x000fc80000000004 */
[----:B------:R2:W4:Y:S01]  /*9ed0*/  @P2 LDG.E.U8 R16, desc[UR8][R78.64] ;  /* 0x000000084e102981 */ /* 0x000522000c1e1100 */
[----:B0-----:R-:W-:-:S05]  /*9ee0*/  SHF.R.S32.HI R13, RZ, 0x1f, R15 ;  /* 0x0000001fff0d7819 */ /* 0x001fca000001140f */
[----:B------:R-:W-:-:S05]  /*9ef0*/  IMAD.X R77, R13, 0x1, R91, P3 ;  /* 0x000000010d4d7824 */ /* 0x000fca00018e065b */
[----:B------:R-:W4:Y:S04]  /*9f00*/  @P2 LDG.E.U8 R4, desc[UR8][R76.64] ;  /* 0x000000084c042981 */ /* 0x000f28000c1e1100 */
[----:B------:R0:W-:Y:S04]  /*9f10*/  STL.64 [R1+0x2240], R82 ;  /* 0x0022405201007387 */ /* 0x0001e80000100a00 */
[----:B0-----:R-:W4:Y:S04]  /*9f20*/  LDL.LU.64 R82, [R1+0x2800] ;  /* 0x0028000001527983 */ /* 0x001f280000300a00 */
[----:B------:R-:W-:Y:S01]  /*9f30*/  STL.64 [R1+0x2238], R78 ;  /* 0x0022384e01007387 */ /* 0x000fe20000100a00 */
[----:B------:R-:W-:-:S02]  /*9f40*/  PRMT R17, RZ, 0x7610, R17 ;  /* 0x00007610ff117816 */ /* 0x000fc40000000011 */
[----:B------:R-:W-:Y:S01]  /*9f50*/  PRMT R18, RZ, 0x7610, R18 ;  /* 0x00007610ff127816 */ /* 0x000fe20000000012 */
[----:B---3--:R0:W-:Y:S02]  /*9f60*/  STL [R1+0x310], R92 ;  /* 0x0003105c01007387 */ /* 0x0081e40000100800 */
[----:B0-----:R-:W-:-:S05]  /*9f70*/  IADD3 R92, P3, PT, R15, R88, RZ ;  /* 0x000000580f5c7210 */ /* 0x001fca0007f7e0ff */
[----:B------:R-:W-:Y:S01]  /*9f80*/  IMAD.X R93, R13, 0x1, R89, P3 ;  /* 0x000000010d5d7824 */ /* 0x000fe200018e0659 */
[----:B--2---:R-:W-:-:S04]  /*9f90*/  IADD3 R78, P3, PT, R15, R86, RZ ;  /* 0x000000560f4e7210 */ /* 0x004fc80007f7e0ff */
[----:B------:R0:W2:Y:S01]  /*9fa0*/  @P2 LDG.E.U8 R18, desc[UR8][R92.64] ;  /* 0x000000085c122981 */ /* 0x0000a2000c1e1100 */
[----:B------:R-:W-:-:S05]  /*9fb0*/  IMAD.X R79, R13, 0x1, R87, P3 ;  /* 0x000000010d4f7824 */ /* 0x000fca00018e0657 */
[----:B------:R3:W2:Y:S01]  /*9fc0*/  @P2 LDG.E.U8 R17, desc[UR8][R78.64] ;  /* 0x000000084e112981 */ /* 0x0006a2000c1e1100 */
[----:B-1----:R-:W-:-:S03]  /*9fd0*/  IMAD.SHL.U32 R14, R14, 0x20, RZ ;  /* 0x000000200e0e7824 */ /* 0x002fc600078e00ff */
[----:B------:R-:W-:Y:S04]  /*9fe0*/  STL.64 [R1+0x2230], R76 ;  /* 0x0022304c01007387 */ /* 0x000fe80000100a00 */
[----:B----4-:R1:W-:Y:S04]  /*9ff0*/  STL [R1+0x30c], R16 ;  /* 0x00030c1001007387 */ /* 0x0103e80000100800 */
[----:B------:R4:W-:Y:S01]  /*a000*/  STL [R1+0x334], R4 ;  /* 0x0003340401007387 */ /* 0x0009e20000100800 */
[----:B-1----:R-:W1:Y:S03]  /*a010*/  LDC R16, c[0x0][0x3c4] ;  /* 0x0000f100ff107b82 */ /* 0x002e660000000800 */
[----:B------:R0:W-:Y:S01]  /*a020*/  STL.64 [R1+0x2228], R92 ;  /* 0x0022285c01007387 */ /* 0x0001e20000100a00 */
[----:B------:R-:W-:-:S02]  /*a030*/  IADD3 R76, P4, PT, R14, R90, RZ ;  /* 0x0000005a0e4c7210 */ /* 0x000fc40007f9e0ff */
[----:B----4-:R-:W-:Y:S02]  /*a040*/  SHF.R.S32.HI R4, RZ, 0x1f, R14 ;  /* 0x0000001fff047819 */ /* 0x010fe4000001140e */
[----:B------:R-:W-:Y:S01]  /*a050*/  PRMT R0, RZ, 0x7610, R0 ;  /* 0x00007610ff007816 */ /* 0x000fe20000000000 */
[----:B------:R3:W-:Y:S01]  /*a060*/  STL.64 [R1+0x2220], R78 ;  /* 0x0022204e01007387 */ /* 0x0007e20000100a00 */
[----:B0-----:R-:W-:Y:S01]  /*a070*/  IADD3 R92, P3, PT, R14, R88, RZ ;  /* 0x000000580e5c7210 */ /* 0x001fe20007f7e0ff */
[----:B------:R-:W-:-:S04]  /*a080*/  IMAD.X R77, R4, 0x1, R91, P4 ;  /* 0x00000001044d7824 */ /* 0x000fc800020e065b */
[----:B------:R-:W-:Y:S01]  /*a090*/  IMAD.X R93, R4, 0x1, R89, P3 ;  /* 0x00000001045d7824 */ /* 0x000fe200018e0659 */
[----:B------:R0:W4:Y:S01]  /*a0a0*/  @P2 LDG.E.U8 R0, desc[UR8][R76.64] ;  /* 0x000000084c002981 */ /* 0x000122000c1e1100 */
[----:B---3--:R-:W-:Y:S02]  /*a0b0*/  IADD3 R78, P3, PT, R14, R86, RZ ;  /* 0x000000560e4e7210 */ /* 0x008fe40007f7e0ff */
[----:B------:R-:W-:Y:S01]  /*a0c0*/  PRMT R3, RZ, 0x7610, R3 ;  /* 0x00007610ff037816 */ /* 0x000fe20000000003 */
[----:B------:R0:W-:Y:S02]  /*a0d0*/  STL.64 [R1+0x2098], R76 ;  /* 0x0020984c01007387 */ /* 0x0001e40000100a00 */
[----:B------:R-:W-:Y:S02]  /*a0e0*/  IMAD.X R79, R4, 0x1, R87, P3 ;  /* 0x00000001044f7824 */ /* 0x000fe400018e0657 */
[----:B------:R-:W-:Y:S01]  /*a0f0*/  STL.64 [R1+0x2090], R92 ;  /* 0x0020905c01007387 */ /* 0x000fe20000100a00 */
[----:B0-----:R-:W-:-:S03]  /*a100*/  IADD3 R76, P4, PT, R14, R84, RZ ;  /* 0x000000540e4c7210 */ /* 0x001fc60007f9e0ff */
[----:B------:R0:W-:Y:S01]  /*a110*/  STL.64 [R1+0x2088], R78 ;  /* 0x0020884e01007387 */ /* 0x0001e20000100a00 */
[----:B-1----:R-:W-:Y:S02]  /*a120*/  IMAD R16, R16, 0x15, RZ ;  /* 0x0000001510107824 */ /* 0x002fe400078e02ff */
[----:B------:R-:W-:Y:S01]  /*a130*/  IMAD.X R77, R4, 0x1, R85, P4 ;  /* 0x00000001044d7824 */ /* 0x000fe200020e0655 */
[----:B------:R-:W-:Y:S01]  /*a140*/  PRMT R4, RZ, 0x7610, R4 ;  /* 0x00007610ff047816 */ /* 0x000fe20000000004 */
[----:B------:R0:W3:Y:S01]  /*a150*/  @P2 LDG.E.U8 R3, desc[UR8][R78.64] ;  /* 0x000000084e032981 */ /* 0x0000e2000c1e1100 */
[----:B------:R-:W-:Y:S02]  /*a160*/  PRMT R20, RZ, 0x7610, R20 ;  /* 0x00007610ff147816 */ /* 0x000fe40000000014 */
[----:B------:R-:W-:Y:S01]  /*a170*/  SHF.R.S32.HI R14, RZ, 0x1f, R16 ;  /* 0x0000001fff0e7819 */ /* 0x000fe20000011410 */
[----:B------:R1:W-:Y:S04]  /*a180*/  STL.64 [R1+0x2080], R76 ;  /* 0x0020804c01007387 */ /* 0x0003e80000100a00 */
[----:B------:R1:W3:Y:S01]  /*a190*/  @P2 LDG.E.U8 R4, desc[UR8][R76.64] ;  /* 0x000000084c042981 */ /* 0x0002e2000c1e1100 */
[----:B0-----:R-:W-:-:S02]  /*a1a0*/  IADD3 R78, P3, PT, R15, R84, RZ ;  /* 0x000000540f4e7210 */ /* 0x001fc40007f7e0ff */
[----:B------:R-:W-:Y:S01]  /*a1b0*/  PRMT R19, RZ, 0x7610, R19 ;  /* 0x00007610ff137816 */ /* 0x000fe20000000013 */
[----:B------:R-:W0:Y:S02]  /*a1c0*/  LDC R15, c[0x0][0x3c4] ;  /* 0x0000f100ff0f7b82 */ /* 0x000e240000000800 */
[----:B------:R-:W-:Y:S01]  /*a1d0*/  IMAD.X R79, R13, 0x1, R85, P3 ;  /* 0x000000010d4f7824 */ /* 0x000fe200018e0655 */
[----:B-1----:R-:W-:-:S04]  /*a1e0*/  IADD3 R76, P4, PT, R16, R90, RZ ;  /* 0x0000005a104c7210 */ /* 0x002fc80007f9e0ff */
[----:B------:R1:W3:Y:S01]  /*a1f0*/  @P2 LDG.E.U8 R20, desc[UR8][R78.64] ;  /* 0x000000084e142981 */ /* 0x0002e2000c1e1100 */
[----:B------:R-:W-:Y:S01]  /*a200*/  IMAD.X R77, R14, 0x1, R91, P4 ;  /* 0x000000010e4d7824 */ /* 0x000fe200020e065b */
[----:B------:R-:W-:-:S04]  /*a210*/  PRMT R21, RZ, 0x7610, R21 ;  /* 0x00007610ff157816 */ /* 0x000fc80000000015 */
[----:B------:R0:W3:Y:S01]  /*a220*/  @P2 LDG.E.U8 R19, desc[UR8][R76.64] ;  /* 0x000000084c132981 */ /* 0x0000e2000c1e1100 */
[----:B------:R-:W-:-:S03]  /*a230*/  PRMT R13, RZ, 0x7610, R13 ;  /* 0x00007610ff0d7816 */ /* 0x000fc6000000000d */
[----:B--2---:R2:W-:Y:S04]  /*a240*/  STL [R1+0x32c], R17 ;  /* 0x00032c1101007387 */ /* 0x0045e80000100800 */
[----:B------:R0:W-:Y:S04]  /*a250*/  STL [R1+0x330], R18 ;  /* 0x0003301201007387 */ /* 0x0001e80000100800 */
[----:B------:R1:W-:Y:S01]  /*a260*/  STL.64 [R1+0x2218], R78 ;  /* 0x0022184e01007387 */ /* 0x0003e20000100a00 */
[----:B--2---:R-:W2:Y:S03]  /*a270*/  LDC R17, c[0x0][0x3c4] ;  /* 0x0000f100ff117b82 */ /* 0x004ea60000000800 */
[----:B------:R1:W-:Y:S01]  /*a280*/  STL.64 [R1+0x2210], R76 ;  /* 0x0022104c01007387 */ /* 0x0003e20000100a00 */
[----:B------:R-:W-:-:S02]  /*a290*/  PRMT R2, RZ, 0x7610, R2 ;  /* 0x00007610ff027816 */ /* 0x000fc40000000002 */
[----:B------:R-:W-:Y:S02]  /*a2a0*/  PRMT R83, RZ, 0x7610, R83 ;  /* 0x00007610ff537816 */ /* 0x000fe40000000053 */
[----:B0-----:R-:W0:Y:S02]  /*a2b0*/  LDC R18, c[0x0][0x3c4] ;  /* 0x0000f100ff127b82 */ /* 0x001e240000000800 */
[----:B------:R4:W2:Y:S01]  /*a2c0*/  @P2 LDG.E.U8 R2, desc[UR8][R92.64] ;  /* 0x000000085c022981 */ /* 0x0008a2000c1e1100 */
[----:B-1----:R-:W-:-:S05]  /*a2d0*/  IADD3 R78, P3, PT, R16, R88, RZ ;  /* 0x00000058104e7210 */ /* 0x002fca0007f7e0ff */
[----:B------:R-:W-:Y:S01]  /*a2e0*/  IMAD.X R79, R14, 0x1, R89, P3 ;  /* 0x000000010e4f7824 */ /* 0x000fe200018e0659 */
[----:B------:R-:W-:-:S04]  /*a2f0*/  IADD3 R76, P3, PT, R16, R86, RZ ;  /* 0x00000056104c7210 */ /* 0x000fc80007f7e0ff */
[----:B------:R1:W2:Y:S01]  /*a300*/  @P2 LDG.E.U8 R21, desc[UR8][R78.64] ;  /* 0x000000084e152981 */ /* 0x0002a2000c1e1100 */
[----:B------:R-:W-:-:S05]  /*a310*/  IMAD.X R77, R14, 0x1, R87, P3 ;  /* 0x000000010e4d7824 */ /* 0x000fca00018e0657 */
[----:B------:R-:W2:Y:S01]  /*a320*/  @P2 LDG.E.U8 R13, desc[UR8][R76.64] ;  /* 0x000000084c0d2981 */ /* 0x000ea2000c1e1100 */
[----:B----4-:R-:W-:-:S03]  /*a330*/  IADD3 R92, P3, PT, R90, R15, RZ ;  /* 0x0000000f5a5c7210 */ /* 0x010fc60007f7e0ff */
[----:B---3--:R3:W-:Y:S04]  /*a340*/  STL [R1+0x344], R19 ;  /* 0x0003441301007387 */ /* 0x0087e80000100800 */
[----:B------:R1:W-:Y:S04]  /*a350*/  STL.64 [R1+0x2208], R78 ;  /* 0x0022084e01007387 */ /* 0x0003e80000100a00 */
[----:B------:R4:W-:Y:S01]  /*a360*/  STL [R1+0x328], R20 ;  /* 0x0003281401007387 */ /* 0x0009e20000100800 */
[----:B------:R-:W-:Y:S01]  /*a370*/  PRMT R82, RZ, 0x7610, R82 ;  /* 0x00007610ff527816 */ /* 0x000fe20000000052 */
[----:B---3--:R-:W3:Y:S01]  /*a380*/  LDC R19, c[0x0][0x3c4] ;  /* 0x0000f100ff137b82 */ /* 0x008ee20000000800 */
[----:B-1----:R-:W-:-:S02]  /*a390*/  IADD3 R78, P4, PT, R16, R84, RZ ;  /* 0x00000054104e7210 */ /* 0x002fc40007f9e0ff */
[----:B------:R-:W-:-:S05]  /*a3a0*/  PRMT R12, RZ, 0x7610, R12 ;  /* 0x00007610ff0c7816 */ /* 0x000fca000000000c */
[----:B----4-:R-:W1:Y:S01]  /*a3b0*/  LDC R20, c[0x0][0x3c4] ;  /* 0x0000f100ff147b82 */ /* 0x010e620000000800 */
[----:B------:R-:W-:Y:S01]  /*a3c0*/  IMAD.X R79, R14, 0x1, R85, P4 ;  /* 0x000000010e4f7824 */ /* 0x000fe200020e0655 */
[----:B------:R-:W-:Y:S02]  /*a3d0*/  PRMT R14, RZ, 0x7610, R14 ;  /* 0x00007610ff0e7816 */ /* 0x000fe4000000000e */
[----:B------:R-:W-:Y:S01]  /*a3e0*/  PRMT R10, RZ, 0x7610, R10 ;  /* 0x00007610ff0a7816 */ /* 0x000fe2000000000a */
[----:B------:R-:W4:Y:S04]  /*a3f0*/  @P2 LDG.E.U8 R12, desc[UR8][R90.64] ;  /* 0x000000085a0c2981 */ /* 0x000f28000c1e1100 */
[----:B------:R-:W3:Y:S04]  /*a400*/  @P2 LDG.E.U8 R83, desc[UR8][R78.64] ;  /* 0x000000084e532981 */ /* 0x000ee8000c1e1100 */
[----:B------:R-:W3:Y:S04]  /*a410*/  @P2 LDG.E.U8 R10, desc[UR8][R88.64] ;  /* 0x00000008580a2981 */ /* 0x000ee8000c1e1100 */
[----:B--2---:R2:W-:Y:S04]  /*a420*/  STL [R1+0x340], R21 ;  /* 0x0003401501007387 */ /* 0x0045e80000100800 */
[----:B------:R-:W-:Y:S04]  /*a430*/  STL.64 [R1+0x2200], R76 ;  /* 0x0022004c01007387 */ /* 0x000fe80000100a00 */
[----:B------:R0:W-:Y:S01]  /*a440*/  STL [R1+0x33c], R13 ;  /* 0x00033c0d01007387 */ /* 0x0001e20000100800 */
[----:B--2---:R-:W2:Y:S01]  /*a450*/  LDC R21, c[0x0][0x3c4] ;  /* 0x0000f100ff157b82 */ /* 0x004ea20000000800 */
[----:B0-----:R-:W-:-:S05]  /*a460*/  SHF.R.S32.HI R13, RZ, 0x1f, R17 ;  /* 0x0000001fff0d7819 */ /* 0x001fca0000011411 */
[----:B------:R-:W-:-:S05]  /*a470*/  IMAD.X R93, R13, 0x1, R91, P3 ;  /* 0x000000010d5d7824 */ /* 0x000fca00018e065b */
[----:B------:R0:W2:Y:S01]  /*a480*/  @P2 LDG.E.U8 R14, desc[UR8][R92.64] ;  /* 0x000000085c0e2981 */ /* 0x0000a2000c1e1100 */
[----:B------:R-:W-:-:S03]  /*a490*/  IADD3 R76, P4, PT, R88, R18, RZ ;  /* 0x00000012584c7210 */ /* 0x000fc60007f9e0ff */
[----:B------:R0:W-:Y:S02]  /*a4a0*/  STL.64 [R1+0x21f8], R78 ;  /* 0x0021f84e01007387 */ /* 0x0001e40000100a00 */
[----:B------:R-:W-:Y:S02]  /*a4b0*/  IMAD.X R77, R13, 0x1, R89, P4 ;  /* 0x000000010d4d7824 */ /* 0x000fe400020e0659 */
[----:B0-----:R-:W4:Y:S04]  /*a4c0*/  LDL.LU.64 R78, [R1+0x27f8] ;  /* 0x0027f800014e7983 */ /* 0x001f280000300a00 */
[----:B------:R0:W-:Y:S02]  /*a4d0*/  STL.64 [R1+0x2388], R92 ;  /* 0x0023885c01007387 */ /* 0x0001e40000100a00 */
[----:B0-----:R-:W-:-:S06]  /*a4e0*/  IMAD.MOV.U32 R93, RZ, RZ, R82 ;  /* 0x000000ffff5d7224 */ /* 0x001fcc00078e0052 */
[----:B------:R-:W4:Y:S04]  /*a4f0*/  @P2 LDG.E.U8 R93, desc[UR8][R76.64] ;  /* 0x000000084c5d2981 */ /* 0x000f28000c1e1100 */
[----:B--2---:R0:W-:Y:S04]  /*a500*/  STL [R1+0x134], R14 ;  /* 0x0001340e01007387 */ /* 0x0041e80000100800 */
[----:B------:R2:W-:Y:S04]  /*a510*/  STL.64 [R1+0x2380], R76 ;  /* 0x0023804c01007387 */ /* 0x0005e80000100a00 */
[----:B------:R1:W-:Y:S01]  /*a520*/  STL.S16 [R1+0x130], R82 ;  /* 0x0001305201007387 */ /* 0x0003e20000100600 */
[----:B---3--:R-:W-:Y:S01]  /*a530*/  IADD3 R92, P3, PT, R86, R19, RZ ;  /* 0x00000013565c7210 */ /* 0x008fe20007f7e0ff */
[----:B0-----:R-:W0:Y:S02]  /*a540*/  LDC R14, c[0x0][0x3c4] ;  /* 0x0000f100ff0e7b82 */ /* 0x001e240000000800 */
[----:B------:R3:W-:Y:S04]  /*a550*/  STL [R1+0x338], R83 ;  /* 0x0003385301007387 */ /* 0x0007e80000100800 */
[----:B--2---:R-:W2:Y:S01]  /*a560*/  LDL.LU.64 R76, [R1+0x27f0] ;  /* 0x0027f000014c7983 */ /* 0x004ea20000300a00 */
[----:B-1----:R-:W-:-:S02]  /*a570*/  IADD3 R82, P4, PT, R84, R20, RZ ;  /* 0x0000001454527210 */ /* 0x002fc40007f9e0ff */
[----:B----4-:R-:W-:-:S03]  /*a580*/  PRMT R79, RZ, 0x7610, R79 ;  /* 0x00007610ff4f7816 */ /* 0x010fc6000000004f */
[C---:B---3--:R-:W-:Y:S01]  /*a590*/  IMAD.X R83, R13.reuse, 0x1, R85, P4 ;  /* 0x000000010d537824 */ /* 0x048fe200020e0655 */
[----:B------:R-:W-:Y:S04]  /*a5a0*/  STS.U8 [R30+UR4], R12 ;  /* 0x0000000c1e007988 */ /* 0x000fe80008000004 */
[----:B------:R1:W-:Y:S02]  /*a5b0*/  @P2 STL [R1+0x130], R93 ;  /* 0x0001305d01002387 */ /* 0x0003e40000100800 */
[----:B-1----:R-:W-:Y:S02]  /*a5c0*/  IMAD.X R93, R13, 0x1, R87, P3 ;  /* 0x000000010d5d7824 */ /* 0x002fe400018e0657 */
[----:B------:R-:W-:-:S03]  /*a5d0*/  IMAD R13, R21, 0x16, RZ ;  /* 0x00000016150d7824 */ /* 0x000fc600078e02ff */
[----:B------:R1:W-:Y:S02]  /*a5e0*/  STL.64 [R1+0x2378], R92 ;  /* 0x0023785c01007387 */ /* 0x0003e40000100a00 */
[----:B------:R-:W-:Y:S02]  /*a5f0*/  SHF.R.S32.HI R12, RZ, 0x1f, R13 ;  /* 0x0000001fff0c7819 */ /* 0x000fe4000001140d */
[----:B------:R-:W-:Y:S04]  /*a600*/  STL.64 [R1+0x2370], R82 ;  /* 0x0023705201007387 */ /* 0x000fe80000100a00 */
[----:B------:R1:W3:Y:S04]  /*a610*/  @P2 LDG.E.U8 R79, desc[UR8][R92.64] ;  /* 0x000000085c4f2981 */ /* 0x0002e8000c1e1100 */
[----:B------:R4:W-:Y:S01]  /*a620*/  STS.U8 [R30+UR4+0x4000], R10 ;  /* 0x0040000a1e007988 */ /* 0x0009e20008000004 */
[----:B-1----:R-:W-:-:S02]  /*a630*/  IADD3 R92, P4, PT, R13, R88, RZ ;  /* 0x000000580d5c7210 */ /* 0x002fc40007f9e0ff */
[----:B----4-:R-:W-:-:S03]  /*a640*/  PRMT R10, RZ, 0x7610, R10 ;  /* 0x00007610ff0a7816 */ /* 0x010fc6000000000a */
[----:B------:R-:W-:Y:S01]  /*a650*/  IMAD.X R93, R12, 0x1, R89, P4 ;  /* 0x000000010c5d7824 */ /* 0x000fe200020e0659 */
[----:B--2---:R-:W-:-:S06]  /*a660*/  PRMT R77, RZ, 0x7610, R77 ;  /* 0x00007610ff4d7816 */ /* 0x004fcc000000004d */
[----:B------:R1:W2:Y:S01]  /*a670*/  @P2 LDG.E.U8 R77, desc[UR8][R82.64] ;  /* 0x00000008524d2981 */ /* 0x0002a2000c1e1100 */
[----:B------:R-:W-:-:S06]  /*a680*/  PRMT R76, RZ, 0x7610, R76 ;  /* 0x00007610ff4c7816 */ /* 0x000fcc000000004c */
[----:B------:R-:W4:Y:S01]  /*a690*/  @P2 LDG.E.U8 R76, desc[UR8][R92.64] ;  /* 0x000000085c4c2981 */ /* 0x000f22000c1e1100 */
[----:B-1----:R-:W-:-:S05]  /*a6a0*/  IADD3 R82, P3, PT, R13, R90, RZ ;  /* 0x0000005a0d527210 */ /* 0x002fca0007f7e0ff */
[----:B------:R-:W-:-:S05]  /*a6b0*/  IMAD.X R83, R12, 0x1, R91, P3 ;  /* 0x000000010c537824 */ /* 0x000fca00018e065b */
[----:B------:R1:W2:Y:S01]  /*a6c0*/  @P2 LDG.E.U8 R10, desc[UR8][R82.64] ;  /* 0x00000008520a2981 */ /* 0x0002a2000c1e1100 */
[----:B------:R-:W-:-:S03]  /*a6d0*/  PRMT R9, RZ, 0x7610, R9 ;  /* 0x00007610ff097816 */ /* 0x000fc60000000009 */
[----:B------:R1:W-:Y:S01]  /*a6e0*/  STL.64 [R1+0x21d8], R82 ;  /* 0x0021d85201007387 */ /* 0x0003e20000100a00 */
[----:B------:R-:W-:Y:S02]  /*a6f0*/  PRMT R11, RZ, 0x7610, R11 ;  /* 0x00007610ff0b7816 */ /* 0x000fe4000000000b */
[----:B------:R-:W-:Y:S01]  /*a700*/  PRMT R78, RZ, 0x7610, R78 ;  /* 0x00007610ff4e7816 */ /* 0x000fe2000000004e */
[----:B------:R-:W3:Y:S04]  /*a710*/  @P2 LDG.E.U8 R9, desc[UR8][R84.64] ;  /* 0x0000000854092981 */ /* 0x000ee8000c1e1100 */
[----:B------:R-:W3:Y:S01]  /*a720*/  @P2 LDG.E.U8 R11, desc[UR8][R86.64] ;  /* 0x00000008560b2981 */ /* 0x000ee2000c1e1100 */
[----:B-1----:R-:W-:-:S05]  /*a730*/  IADD3 R82, P3, PT, R13, R86, RZ ;  /* 0x000000560d527210 */ /* 0x002fca0007f7e0ff */
[----:B------:R-:W-:-:S05]  /*a740*/  IMAD.X R83, R12, 0x1, R87, P3 ;  /* 0x000000010c537824 */ /* 0x000fca00018e0657 */
[----:B------:R-:W3:Y:S04]  /*a750*/  @P2 LDG.E.U8 R78, desc[UR8][R82.64] ;  /* 0x00000008524e2981 */ /* 0x000ee8000c1e1100 */
[----:B--2---:R-:W-:Y:S04]  /*a760*/  STL [R1+0x320], R10 ;  /* 0x0003200a01007387 */ /* 0x004fe80000100800 */
[----:B------:R-:W-:Y:S04]  /*a770*/  STL.64 [R1+0x21d0], R92 ;  /* 0x0021d05c01007387 */ /* 0x000fe80000100a00 */
[----:B----4-:R-:W-:Y:S04]  /*a780*/  STL [R1+0x2f4], R76 ;  /* 0x0002f44c01007387 */ /* 0x010fe80000100800 */
[----:B------:R-:W-:Y:S04]  /*a790*/  STL [R1+0x128], R77 ;  /* 0x0001284d01007387 */ /* 0x000fe80000100800 */
[----:B------:R1:W-:Y:S04]  /*a7a0*/  STL.64 [R1+0x21c8], R82 ;  /* 0x0021c85201007387 */ /* 0x0003e80000100a00 */
[----:B-1----:R-:W2:Y:S01]  /*a7b0*/  LDL.LU.64 R82, [R1+0x27e8] ;  /* 0x0027e80001527983 */ /* 0x002ea20000300a00 */
[----:B0-----:R-:W-:Y:S01]  /*a7c0*/  IMAD R10, R14, 0x17, RZ ;  /* 0x000000170e0a7824 */ /* 0x001fe200078e02ff */
[----:B------:R-:W-:-:S02]  /*a7d0*/  IADD3 R76, P3, PT, R13, R84, RZ ;  /* 0x000000540d4c7210 */ /* 0x000fc40007f7e0ff */
[----:B---3--:R0:W-:Y:S02]  /*a7e0*/  STS.U8 [R30+UR4+0xc000], R9 ;  /* 0x00c000091e007988 */ /* 0x0081e40008000004 */
[----:B------:R-:W-:Y:S02]  /*a7f0*/  IADD3 R92, P4, PT, R10, R90, RZ ;  /* 0x0000005a0a5c7210 */ /* 0x000fe40007f9e0ff */
[----:B------:R1:W-:Y:S01]  /*a800*/  STS.U8 [R30+UR4+0x8000], R11 ;  /* 0x0080000b1e007988 */ /* 0x0003e20008000004 */
[----:B------:R-:W-:Y:S01]  /*a810*/  IMAD.X R77, R12, 0x1, R85, P3 ;  /* 0x000000010c4d7824 */ /* 0x000fe200018e0655 */
[----:B0-----:R-:W-:Y:S02]  /*a820*/  SHF.R.S32.HI R9, RZ, 0x1f, R10 ;  /* 0x0000001fff097819 */ /* 0x001fe4000001140a */
[----:B-1----:R-:W-:-:S03]  /*a830*/  PRMT R30, RZ, 0x7610, R30 ;  /* 0x00007610ff1e7816 */ /* 0x002fc6000000001e */
[----:B------:R-:W-:Y:S01]  /*a840*/  IMAD.X R93, R9, 0x1, R91, P4 ;  /* 0x00000001095d7824 */ /* 0x000fe200020e065b */
[----:B------:R-:W-:Y:S01]  /*a850*/  STL [R1+0x12c], R79 ;  /* 0x00012c4f01007387 */ /* 0x000fe20000100800 */
[----:B------:R-:W0:Y:S03]  /*a860*/  LDC R11, c[0x0][0x3c4] ;  /* 0x0000f100ff0b7b82 */ /* 0x000e260000000800 */
[----:B------:R-:W3:Y:S04]  /*a870*/  @P2 LDG.E.U8 R30, desc[UR8][R76.64] ;  /* 0x000000084c1e2981 */ /* 0x000ee8000c1e1100 */
[----:B------:R1:W-:Y:S04]  /*a880*/  STL.64 [R1+0x21c0], R76 ;  /* 0x0021c04c01007387 */ /* 0x0003e80000100a00 */
[----:B------:R4:W-:Y:S04]  /*a890*/  STL [R1+0x2f0], R78 ;  /* 0x0002f04e01007387 */ /* 0x0009e80000100800 */
[----:B-1----:R-:W3:Y:S01]  /*a8a0*/  LDL.LU.64 R76, [R1+0x27e0] ;  /* 0x0027e000014c7983 */ /* 0x002ee20000300a00 */
[----:B--2---:R-:W-:-:S06]  /*a8b0*/  PRMT R82, RZ, 0x7610, R82 ;  /* 0x00007610ff527816 */ /* 0x004fcc0000000052 */
[----:B------:R1:W2:Y:S01]  /*a8c0*/  @P2 LDG.E.U8 R82, desc[UR8][R92.64] ;  /* 0x000000085c522981 */ /* 0x0002a2000c1e1100 */
[----:B----4-:R-:W-:Y:S02]  /*a8d0*/  IADD3 R78, P3, PT, R10, R88, RZ ;  /* 0x000000580a4e7210 */ /* 0x010fe40007f7e0ff */
[----:B------:R-:W-:-:S03]  /*a8e0*/  PRMT R83, RZ, 0x7610, R83 ;  /* 0x00007610ff537816 */ /* 0x000fc60000000053 */
[C---:B------:R-:W-:Y:S01]  /*a8f0*/  IMAD.X R79, R9.reuse, 0x1, R89, P3 ;  /* 0x00000001094f7824 */ /* 0x040fe200018e0659 */
[----:B---3--:R-:W-:Y:S04]  /*a900*/  STL [R1+0x2ec], R30 ;  /* 0x0002ec1e01007387 */ /* 0x008fe80000100800 */
[----:B------:R1:W-:Y:S02]  /*a910*/  STL.64 [R1+0x21b8], R92 ;  /* 0x0021b85c01007387 */ /* 0x0003e40000100a00 */
[----:B-1----:R-:W-:Y:S02]  /*a920*/  IADD3 R92, P4, PT, R10, R84, RZ ;  /* 0x000000540a5c7210 */ /* 0x002fe40007f9e0ff */
[----:B------:R-:W-:Y:S02]  /*a930*/  PRMT R76, RZ, 0x7610, R76 ;  /* 0x00007610ff4c7816 */ /* 0x000fe4000000004c */
[----:B------:R-:W-:Y:S01]  /*a940*/  PRMT R77, RZ, 0x7610, R77 ;  /* 0x00007610ff4d7816 */ /* 0x000fe2000000004d */
[----:B------:R-:W-:-:S05]  /*a950*/  IMAD.X R93, R9, 0x1, R85, P4 ;  /* 0x00000001095d7824 */ /* 0x000fca00020e0655 */
[----:B------:R-:W3:Y:S04]  /*a960*/  @P2 LDG.E.U8 R76, desc[UR8][R92.64] ;  /* 0x000000085c4c2981 */ /* 0x000ee8000c1e1100 */
[----:B--2---:R1:W-:Y:S02]  /*a970*/  STL [R1+0x31c], R82 ;  /* 0x00031c5201007387 */ /* 0x0043e40000100800 */
[----:B-1----:R-:W-:Y:S01]  /*a980*/  IADD3 R82, P3, PT, R10, R86, RZ ;  /* 0x000000560a527210 */ /* 0x002fe20007f7e0ff */
[----:B------:R-:W-:Y:S01]  /*a990*/  IMAD.MOV.U32 R10, RZ, RZ, R83 ;  /* 0x000000ffff0a7224 */ /* 0x000fe200078e0053 */
[----:B------:R1:W-:Y:S05]  /*a9a0*/  STL.64 [R1+0x21b0], R78 ;  /* 0x0021b04e01007387 */ /* 0x0003ea0000100a00 */
[----:B------:R-:W2:Y:S04]  /*a9b0*/  @P2 LDG.E.U8 R10, desc[UR8][R78.64] ;  /* 0x000000084e0a2981 */ /* 0x000ea8000c1e1100 */
[----:B------:R4:W-:Y:S01]  /*a9c0*/  STL.S16 [R1+0x318], R83 ;  /* 0x0003185301007387 */ /* 0x0009e20000100600 */
[----:B------:R-:W3:Y:S03]  /*a9d0*/  S2R R30, SR_TID.X ;  /* 0x00000000001e7919 */ /* 0x000ee60000002100 */
[----:B-1----:R-:W2:Y:S01]  /*a9e0*/  LDL.LU.64 R78, [R1+0x27d8] ;  /* 0x0027d800014e7983 */ /* 0x002ea20000300a00 */
[----:B----4-:R-:W-:-:S05]  /*a9f0*/  IMAD.X R83, R9, 0x1, R87, P3 ;  /* 0x0000000109537824 */ /* 0x010fca00018e0657 */
[----:B------:R-:W4:Y:S01]  /*aa00*/  @P2 LDG.E.U8 R77, desc[UR8][R82.64] ;  /* 0x00000008524d2981 */ /* 0x000f22000c1e1100 */
[----:B0-----:R-:W-:-:S03]  /*aa10*/  IMAD R9, R11, 0x19, RZ ;  /* 0x000000190b097824 */ /* 0x001fc600078e02ff */
[----:B------:R0:W-:Y:S01]  /*aa20*/  STL.64 [R1+0x21a8], R82 ;  /* 0x0021a85201007387 */ /* 0x0001e20000100a00 */
[----:B------:R-:W-:-:S03]  /*aa30*/  PRMT R13, RZ, 0x7610, R13 ;  /* 0x00007610ff0d7816 */ /* 0x000fc6000000000d */
[----:B0-----:R-:W4:Y:S01]  /*aa40*/  LDL.LU R82, [R1+0x27d0] ;  /* 0x0027d00001527983 */ /* 0x001f220000300800 */
[----:B---3--:R-:W-:-:S05]  /*aa50*/  LOP3.LUT R30, R30, 0x7f, RZ, 0xc0, !PT ;  /* 0x0000007f1e1e7812 */ /* 0x008fca00078ec0ff */
[----:B------:R0:W-:Y:S02]  /*aa60*/  STS.U8 [R30+UR4+0xc00], R8 ;  /* 0x000c00081e007988 */ /* 0x0001e40008000004 */
[----:B0-----:R-:W-:Y:S02]  /*aa70*/  SHF.R.S32.HI R8, RZ, 0x1f, R9 ;  /* 0x0000001fff087819 */ /* 0x001fe40000011409 */
[----:B------:R0:W-:Y:S01]  /*aa80*/  STS.U8 [R30+UR4+0x8c00], R5 ;  /* 0x008c00051e007988 */ /* 0x0001e20008000004 */
[----:B------:R-:W-:Y:S02]  /*aa90*/  PRMT R11, RZ, 0x7610, R11 ;  /* 0x00007610ff0b7816 */ /* 0x000fe4000000000b */
[----:B0-----:R-:W-:Y:S01]  /*aaa0*/  PRMT R5, RZ, 0x7610, R5 ;  /* 0x00007610ff057816 */ /* 0x001fe20000000005 */
[----:B--2---:R0:W-:Y:S04]  /*aab0*/  @P2 STL [R1+0x318], R10 ;  /* 0x0003180a01002387 */ /* 0x0041e80000100800 */
[----:B------:R1:W-:Y:S04]  /*aac0*/  STL.64 [R1+0x21a0], R92 ;  /* 0x0021a05c01007387 */ /* 0x0003e80000100a00 */
[----:B------:R2:W-:Y:S01]  /*aad0*/  STL [R1+0x2f8], R76 ;  /* 0x0002f84c01007387 */ /* 0x0005e20000100800 */
[----:B0-----:R-:W0:Y:S01]  /*aae0*/  LDC R10, c[0x0][0x3c4] ;  /* 0x0000f100ff0a7b82 */ /* 0x001e220000000800 */
[----:B-1----:R-:W-:-:S05]  /*aaf0*/  IADD3 R92, P3, PT, R9, R90, RZ ;  /* 0x0000005a095c7210 */ /* 0x002fca0007f7e0ff */
[----:B------:R-:W-:Y:S01]  /*ab00*/  IMAD.X R93, R8, 0x1, R91, P3 ;  /* 0x00000001085d7824 */ /* 0x000fe200018e065b */
[----:B----4-:R1:W-:Y:S01]  /*ab10*/  STL [R1+0x2fc], R77 ;  /* 0x0002fc4d01007387 */ /* 0x0103e20000100800 */
[----:B--2---:R-:W-:-:S03]  /*ab20*/  IADD3 R76, P4, PT, R9, R88, RZ ;  /* 0x00000058094c7210 */ /* 0x004fc60007f9e0ff */
[----:B------:R2:W-:Y:S04]  /*ab30*/  STL.64 [R1+0x2178], R92 ;  /* 0x0021785c01007387 */ /* 0x0005e80000100a00 */
[----:B------:R2:W3:Y:S01]  /*ab40*/  @P2 LDG.E.U8 R13, desc[UR8][R92.64] ;  /* 0x000000085c0d2981 */ /* 0x0004e2000c1e1100 */
[----:B-1----:R-:W-:-:S05]  /*ab50*/  IMAD.X R77, R8, 0x1, R89, P4 ;  /* 0x00000001084d7824 */ /* 0x002fca00020e0659 */
[----:B------:R1:W4:Y:S01]  /*ab60*/  @P2 LDG.E.U8 R11, desc[UR8][R76.64] ;  /* 0x000000084c0b2981 */ /* 0x000322000c1e1100 */
[----:B--2---:R-:W-:-:S05]  /*ab70*/  IADD3 R92, P3, PT, R9, R86, RZ ;  /* 0x00000056095c7210 */ /* 0x004fca0007f7e0ff */
[----:B------:R-:W-:-:S05]  /*ab80*/  IMAD.X R93, R8, 0x1, R87, P3 ;  /* 0x00000001085d7824 */ /* 0x000fca00018e0657 */
[----:B------:R-:W2:Y:S04]  /*ab90*/  @P2 LDG.E.U8 R5, desc[UR8][R92.64] ;  /* 0x000000085c052981 */ /* 0x000ea8000c1e1100 */
[----:B------:R1:W-:Y:S01]  /*aba0*/  STL.64 [R1+0x2170], R76 ;  /* 0x0021704c01007387 */ /* 0x0003e20000100a00 */
[----:B------:R-:W-:-:S03]  /*abb0*/  PRMT R12, RZ, 0x7610, R12 ;  /* 0x00007610ff0c7816 */ /* 0x000fc6000000000c */
[----:B------:R0:W-:Y:S01]  /*abc0*/  STS.U8 [R30+UR4+0xcc00], R6 ;  /* 0x00cc00061e007988 */ /* 0x0001e20008000004 */
[----:B-1----:R-:W-:Y:S01]  /*abd0*/  IADD3 R76, P4, PT, R9, R84, RZ ;  /* 0x00000054094c7210 */ /* 0x002fe20007f9e0ff */
[----:B0-----:R-:W-:Y:S01]  /*abe0*/  IMAD R6, R10, 0x1a, RZ ;  /* 0x0000001a0a067824 */ /* 0x001fe200078e02ff */
[----:B------:R-:W-:Y:S01]  /*abf0*/  PRMT R9, RZ, 0x7610, R9 ;  /* 0x00007610ff097816 */ /* 0x000fe20000000009 */
[----:B------:R-:W0:Y:S02]  /*ac00*/  LDC R10, c[0x0][0x3c4] ;  /* 0x0000f100ff0a7b82 */ /* 0x000e240000000800 */
[----:B------:R-:W-:-:S05]  /*ac10*/  IMAD.X R77, R8, 0x1, R85, P4 ;  /* 0x00000001084d7824 */ /* 0x000fca00020e0655 */
[----:B------:R1:W3:Y:S04]  /*ac20*/  @P2 LDG.E.U8 R12, desc[UR8][R76.64] ;  /* 0x000000084c0c2981 */ /* 0x0002e8000c1e1100 */
[----:B----4-:R4:W-:Y:S04]  /*ac30*/  STL [R1+0xfc], R11 ;  /* 0x0000fc0b01007387 */ /* 0x0109e80000100800 */
[----:B------:R-:W-:Y:S01]  /*ac40*/  STL.64 [R1+0x2168], R92 ;  /* 0x0021685c01007387 */ /* 0x000fe20000100a00 */
[----:B----4-:R-:W4:Y:S03]  /*ac50*/  LDC R11, c[0x0][0x3c4] ;  /* 0x0000f100ff0b7b82 */ /* 0x010f260000000800 */
[----:B--2---:R2:W-:Y:S04]  /*ac60*/  STL [R1+0xf8], R5 ;  /* 0x0000f80501007387 */ /* 0x0045e80000100800 */
[----:B------:R1:W-:Y:S01]  /*ac70*/  STL.64 [R1+0x2160], R76 ;  /* 0x0021604c01007387 */ /* 0x0003e20000100a00 */
[----:B--2---:R-:W-:-:S02]  /*ac80*/  SHF.R.S32.HI R5, RZ, 0x1f, R6 ;  /* 0x0000001fff057819 */ /* 0x004fc40000011406 */
[----:B-1----:R-:W-:-:S05]  /*ac90*/  IADD3 R76, P4, PT, R6, R88, RZ ;  /* 0x00000058064c7210 */ /* 0x002fca0007f9e0ff */
[----:B------:R-:W-:-:S05]  /*aca0*/  IMAD.X R77, R5, 0x1, R89, P4 ;  /* 0x00000001054d7824 */ /* 0x000fca00020e0659 */
[----:B------:R-:W2:Y:S01]  /*acb0*/  @P2 LDG.E.U8 R9, desc[UR8][R76.64] ;  /* 0x000000084c092981 */ /* 0x000ea2000c1e1100 */
[----:B------:R-:W-:-:S03]  /*acc0*/  IADD3 R92, P3, PT, R6, R90, RZ ;  /* 0x0000005a065c7210 */ /* 0x000fc60007f7e0ff */
[----:B---3--:R1:W-:Y:S02]  /*acd0*/  STL [R1+0xf4], R12 ;  /* 0x0000f40c01007387 */ /* 0x0083e40000100800 */
[----:B------:R-:W-:Y:S01]  /*ace0*/  IMAD.X R93, R5, 0x1, R91, P3 ;  /* 0x00000001055d7824 */ /* 0x000fe200018e065b */
[----:B------:R-:W-:Y:S01]  /*acf0*/  PRMT R8, RZ, 0x7610, R8 ;  /* 0x00007610ff087816 */ /* 0x000fe20000000008 */
[----:B------:R3:W-:Y:S01]  /*ad00*/  STL [R1+0x100], R13 ;  /* 0x0001000d01007387 */ /* 0x0007e20000100800 */
[----:B-1----:R-:W-:Y:S01]  /*ad10*/  IADD3 R12, P3, PT, R6, R86, RZ ;  /* 0x00000056060c7210 */ /* 0x002fe20007f7e0ff */
[----:B----4-:R-:W-:Y:S01]  /*ad20*/  IMAD R11, R11, 0x1b, RZ ;  /* 0x0000001b0b0b7824 */ /* 0x010fe200078e02ff */
[----:B------:R-:W-:-:S03]  /*ad30*/  PRMT R79, RZ, 0x7610, R79 ;  /* 0x00007610ff4f7816 */ /* 0x000fc6000000004f */
[----:B---3--:R-:W-:Y:S01]  /*ad40*/  IMAD.X R13, R5, 0x1, R87, P3 ;  /* 0x00000001050d7824 */ /* 0x008fe200018e0657 */
[----:B------:R-:W-:Y:S04]  /*ad50*/  STL.64 [R1+0x2158], R92 ;  /* 0x0021585c01007387 */ /* 0x000fe80000100a00 */
[----:B------:R-:W-:Y:S04]  /*ad60*/  STL.64 [R1+0x2150], R76 ;  /* 0x0021504c01007387 */ /* 0x000fe80000100a00 */
[----:B------:R1:W-:Y:S04]  /*ad70*/  STL.64 [R1+0x2148], R12 ;  /* 0x0021480c01007387 */ /* 0x0003e80000100a00 */
[----:B------:R1:W3:Y:S01]  /*ad80*/  @P2 LDG.E.U8 R8, desc[UR8][R12.64] ;  /* 0x000000080c082981 */ /* 0x0002e2000c1e1100 */
[----:B------:R-:W-:-:S03]  /*ad90*/  PRMT R69, RZ, 0x7610, R69 ;  /* 0x00007610ff457816 */ /* 0x000fc60000000045 */
[----:B------:R4:W3:Y:S01]  /*ada0*/  @P2 LDG.E.U8 R79, desc[UR8][R92.64] ;  /* 0x000000085c4f2981 */ /* 0x0008e2000c1e1100 */
[----:B-1----:R-:W-:Y:S02]  /*adb0*/  IADD3 R12, P4, PT, R11, R90, RZ ;  /* 0x0000005a0b0c7210 */ /* 0x002fe40007f9e0ff */
[----:B----4-:R-:W-:Y:S02]  /*adc0*/  IADD3 R92, P3, PT, R6, R84, RZ ;  /* 0x00000054065c7210 */ /* 0x010fe40007f7e0ff */
[----:B------:R-:W-:-:S03]  /*add0*/  PRMT R78, RZ, 0x7610, R78 ;  /* 0x00007610ff4e7816 */ /* 0x000fc6000000004e */
[----:B------:R-:W-:-:S05]  /*ade0*/  IMAD.X R93, R5, 0x1, R85, P3 ;  /* 0x00000001055d7824 */ /* 0x000fca00018e0655 */
[----:B------:R1:W4:Y:S04]  /*adf0*/  @P2 LDG.E.U8 R78, desc[UR8][R92.64] ;  /* 0x000000085c4e2981 */ /* 0x000328000c1e1100 */
[----:B--2---:R2:W-:Y:S02]  /*ae00*/  STL [R1+0xec], R9 ;  /* 0x0000ec0901007387 */ /* 0x0045e40000100800 */
[----:B--2---:R-:W-:-:S05]  /*ae10*/  SHF.R.S32.HI R9, RZ, 0x1f, R11 ;  /* 0x0000001fff097819 */ /* 0x004fca000001140b */
[----:B------:R-:W-:-:S05]  /*ae20*/  IMAD.X R13, R9, 0x1, R91, P4 ;  /* 0x00000001090d7824 */ /* 0x000fca00020e065b */
[----:B------:R2:W4:Y:S01]  /*ae30*/  @P2 LDG.E.U8 R69, desc[UR8][R12.64] ;  /* 0x000000080c452981 */ /* 0x000522000c1e1100 */
[----:B0-----:R-:W-:-:S05]  /*ae40*/  IMAD R10, R10, 0x28, RZ ;  /* 0x000000280a0a7824 */ /* 0x001fca00078e02ff */
[----:B------:R-:W-:Y:S01]  /*ae50*/  IADD3 R76, P3, PT, R10, R90, RZ ;  /* 0x0000005a0a4c7210 */ /* 0x000fe20007f7e0ff */
[----:B---3--:R0:W-:Y:S01]  /*ae60*/  STL [R1+0xe8], R8 ;  /* 0x0000e80801007387 */ /* 0x0081e20000100800 */
[----:B------:R-:W-:-:S03]  /*ae70*/  PRMT R5, RZ, 0x7610, R5 ;  /* 0x00007610ff057816 */ /* 0x000fc60000000005 */
[----:B------:R1:W-:Y:S01]  /*ae80*/  STL.64 [R1+0x2140], R92 ;  /* 0x0021405c01007387 */ /* 0x0003e20000100a00 */
[----:B0-----:R-:W-:-:S03]  /*ae90*/  SHF.R.S32.HI R8, RZ, 0x1f, R10 ;  /* 0x0000001fff087819 */ /* 0x001fc6000001140a */
[----:B------:R2:W-:Y:S02]  /*aea0*/  STL.64 [R1+0x2138], R12 ;  /* 0x0021380c01007387 */ /* 0x0005e40000100a00 */
[----:B------:R-:W-:Y:S01]  /*aeb0*/  IMAD.X R77, R8, 0x1, R91, P3 ;  /* 0x00000001084d7824 */ /* 0x000fe200018e065b */
[----:B-1----:R-:W-:-:S04]  /*aec0*/  IADD3 R92, P3, PT, R10, R88, RZ ;  /* 0x000000580a5c7210 */ /* 0x002fc80007f7e0ff */
[----:B------:R0:W3:Y:S01]  /*aed0*/  @P2 LDG.E.U8 R5, desc[UR8][R76.64] ;  /* 0x000000084c052981 */ /* 0x0000e2000c1e1100 */
[----:B------:R-:W-:Y:S01]  /*aee0*/  IMAD.X R93, R8, 0x1, R89, P3 ;  /* 0x00000001085d7824 */ /* 0x000fe200018e0659 */
[----:B------:R-:W-:Y:S01]  /*aef0*/  PRMT R68, RZ, 0x7610, R68 ;  /* 0x00007610ff447816 */ /* 0x000fe20000000044 */
[----:B--2---:R-:W1:Y:S01]  /*af00*/  LDC R12, c[0x0][0x3c4] ;  /* 0x0000f100ff0c7b82 */ /* 0x004e620000000800 */
[----:B------:R2:W-:Y:S01]  /*af10*/  STS.U8 [R30+UR4+0x4c00], R7 ;  /* 0x004c00071e007988 */ /* 0x0005e20008000004 */
[----:B------:R-:W-:-:S06]  /*af20*/  PRMT R6, RZ, 0x7610, R6 ;  /* 0x00007610ff067816 */ /* 0x000fcc0000000006 */
[----:B------:R-:W3:Y:S01]  /*af30*/  @P2 LDG.E.U8 R6, desc[UR8][R92.64] ;  /* 0x000000085c062981 */ /* 0x000ee2000c1e1100 */
[----:B------:R-:W-:Y:S01]  /*af40*/  PRMT R81, RZ, 0x7610, R81 ;  /* 0x00007610ff517816 */ /* 0x000fe20000000051 */
[----:B------:R-:W0:Y:S01]  /*af50*/  LDC R13, c[0x0][0x3c4] ;  /* 0x0000f100ff0d7b82 */ /* 0x000e220000000800 */
[----:B--2---:R-:W-:Y:S01]  /*af60*/  PRMT R7, RZ, 0x7610, R7 ;  /* 0x00007610ff077816 */ /* 0x004fe20000000007 */
[----:B----4-:R-:W-:Y:S04]  /*af70*/  STL [R1+0x2610], R69 ;  /* 0x0026104501007387 */ /* 0x010fe80000100800 */
[----:B------:R0:W-:Y:S04]  /*af80*/  STL.64 [R1+0x1f98], R76 ;  /* 0x001f984c01007387 */ /* 0x0001e80000100a00 */
[----:B------:R-:W-:Y:S04]  /*af90*/  STL [R1+0xf0], R79 ;  /* 0x0000f04f01007387 */ /* 0x000fe80000100800 */
[----:B------:R2:W-:Y:S01]  /*afa0*/  STL [R1+0xe4], R78 ;  /* 0x0000e44e01007387 */ /* 0x0005e20000100800 */
[----:B0-----:R-:W-:-:S02]  /*afb0*/  IADD3 R76, P4, PT, R10, R84, RZ ;  /* 0x000000540a4c7210 */ /* 0x001fc40007f9e0ff */
[----:B--2---:R-:W-:-:S03]  /*afc0*/  IADD3 R78, P3, PT, R10, R86, RZ ;  /* 0x000000560a4e7210 */ /* 0x004fc60007f7e0ff */
[C---:B------:R-:W-:Y:S02]  /*afd0*/  IMAD.X R77, R8.reuse, 0x1, R85, P4 ;  /* 0x00000001084d7824 */ /* 0x040fe400020e0655 */
[----:B------:R-:W-:Y:S01]  /*afe0*/  IMAD.X R79, R8, 0x1, R87, P3 ;  /* 0x00000001084f7824 */ /* 0x000fe200018e0657 */
[----:B------:R-:W-:Y:S01]  /*aff0*/  PRMT R8, RZ, 0x7610, R8 ;  /* 0x00007610ff087816 */ /* 0x000fe20000000008 */
[----:B------:R-:W-:Y:S04]  /*b000*/  STL.64 [R1+0x1f90], R92 ;  /* 0x001f905c01007387 */ /* 0x000fe80000100a00 */
[----:B------:R0:W-:Y:S04]  /*b010*/  STL.64 [R1+0x1f88], R78 ;  /* 0x001f884e01007387 */ /* 0x0001e80000100a00 */
[----:B------:R0:W2:Y:S04]  /*b020*/  @P2 LDG.E.U8 R7, desc[UR8][R78.64] ;  /* 0x000000084e072981 */ /* 0x0000a8000c1e1100 */
[----:B------:R4:W-:Y:S04]  /*b030*/  STL.64 [R1+0x1f80], R76 ;  /* 0x001f804c01007387 */ /* 0x0009e80000100a00 */
[----:B------:R4:W2:Y:S01]  /*b040*/  @P2 LDG.E.U8 R8, desc[UR8][R76.64] ;  /* 0x000000084c082981 */ /* 0x0008a2000c1e1100 */
[----:B0-----:R-:W-:-:S02]  /*b050*/  IADD3 R78, P3, PT, R11, R88, RZ ;  /* 0x000000580b4e7210 */ /* 0x001fc40007f7e0ff */
[----:B------:R-:W-:-:S03]  /*b060*/  PRMT R10, RZ, 0x7610, R10 ;  /* 0x00007610ff0a7816 */ /* 0x000fc6000000000a */
[----:B------:R-:W-:Y:S01]  /*b070*/  IMAD.X R79, R9, 0x1, R89, P3 ;  /* 0x00000001094f7824 */ /* 0x000fe200018e0659 */
[----:B----4-:R-:W-:-:S04]  /*b080*/  IADD3 R76, P4, PT, R11, R86, RZ ;  /* 0x000000560b4c7210 */ /* 0x010fc80007f9e0ff */
[----:B------:R0:W4:Y:S01]  /*b090*/  @P2 LDG.E.U8 R68, desc[UR8][R78.64] ;  /* 0x000000084e442981 */ /* 0x000122000c1e1100 */
[----:B------:R-:W-:-:S05]  /*b0a0*/  IMAD.X R77, R9, 0x1, R87, P4 ;  /* 0x00000001094d7824 */ /* 0x000fca00020e0657 */
[----:B------:R-:W2:Y:S01]  /*b0b0*/  @P2 LDG.E.U8 R10, desc[UR8][R76.64] ;  /* 0x000000084c0a2981 */ /* 0x000ea2000c1e1100 */
[----:B------:R-:W-:Y:S01]  /*b0c0*/  IADD3 R92, P3, PT, R11, R84, RZ ;  /* 0x000000540b5c7210 */ /* 0x000fe20007f7e0ff */
[----:B-1----:R-:W-:Y:S02]  /*b0d0*/  IMAD R12, R12, 0x1c, RZ ;  /* 0x0000001c0c0c7824 */ /* 0x002fe400078e02ff */
[----:B------:R0:W-:Y:S02]  /*b0e0*/  STL.64 [R1+0x2130], R78 ;  /* 0x0021304e01007387 */ /* 0x0001e40000100a00 */
[----:B------:R-:W-:Y:S01]  /*b0f0*/  IMAD.X R93, R9, 0x1, R85, P3 ;  /* 0x00000001095d7824 */ /* 0x000fe200018e0655 */
[----:B------:R-:W-:-:S04]  /*b100*/  PRMT R11, RZ, 0x7610, R11 ;  /* 0x00007610ff0b7816 */ /* 0x000fc8000000000b */
[----:B------:R-:W3:Y:S01]  /*b110*/  @P2 LDG.E.U8 R81, desc[UR8][R92.64] ;  /* 0x000000085c512981 */ /* 0x000ee2000c1e1100 */
[----:B------:R-:W-:Y:S02]  /*b120*/  PRMT R9, RZ, 0x7610, R9 ;  /* 0x00007610ff097816 */ /* 0x000fe40000000009 */
[C---:B0-----:R-:W-:Y:S01]  /*b130*/  IADD3 R78, P3, PT, R12.reuse, R88, RZ ;  /* 0x000000580c4e7210 */ /* 0x041fe20007f7e0ff */
[----:B----4-:R-:W-:Y:S04]  /*b140*/  STL [R1+0x2614], R68 ;  /* 0x0026144401007387 */ /* 0x010fe80000100800 */
[----:B------:R0:W-:Y:S04]  /*b150*/  STL.64 [R1+0x2128], R76 ;  /* 0x0021284c01007387 */ /* 0x0001e80000100a00 */
[----:B--2---:R1:W-:Y:S01]  /*b160*/  STL [R1+0x10c], R10 ;  /* 0x00010c0a01007387 */ /* 0x0043e20000100800 */
[----:B0-----:R-:W-:-:S02]  /*b170*/  IADD3 R76, P4, PT, R12, R90, RZ ;  /* 0x0000005a0c4c7210 */ /* 0x001fc40007f9e0ff */
[----:B-1----:R-:W-:-:S05]  /*b180*/  SHF.R.S32.HI R10, RZ, 0x1f, R12 ;  /* 0x0000001fff0a7819 */ /* 0x002fca000001140c */
[C---:B------:R-:W-:Y:S02]  /*b190*/  IMAD.X R77, R10.reuse, 0x1, R91, P4 ;  /* 0x000000010a4d7824 */ /* 0x040fe400020e065b */
[----:B------:R-:W-:-:S03]  /*b1a0*/  IMAD.X R79, R10, 0x1, R89, P3 ;  /* 0x000000010a4f7824 */ /* 0x000fc600018e0659 */
[----:B------:R0:W2:Y:S04]  /*b1b0*/  @P2 LDG.E.U8 R11, desc[UR8][R76.64] ;  /* 0x000000084c0b2981 */ /* 0x0000a8000c1e1100 */
[----:B------:R-:W4:Y:S04]  /*b1c0*/  @P2 LDG.E.U8 R9, desc[UR8][R78.64] ;  /* 0x000000084e092981 */ /* 0x000f28000c1e1100 */
[----:B------:R-:W-:Y:S04]  /*b1d0*/  STL.64 [R1+0x2120], R92 ;  /* 0x0021205c01007387 */ /* 0x000fe80000100a00 */
[----:B---3--:R-:W-:Y:S04]  /*b1e0*/  STL [R1+0x2608], R81 ;  /* 0x0026085101007387 */ /* 0x008fe80000100800 */
[----:B------:R0:W-:Y:S01]  /*b1f0*/  STL.64 [R1+0x2118], R76 ;  /* 0x0021184c01007387 */ /* 0x0001e20000100a00 */
[----:B------:R-:W-:-:S02]  /*b200*/  PRMT R82, RZ, 0x7610, R82 ;  /* 0x00007610ff527816 */ /* 0x000fc40000000052 */
[----:B0-----:R-:W-:-:S05]  /*b210*/  IADD3 R76, P3, PT, R12, R86, RZ ;  /* 0x000000560c4c7210 */ /* 0x001fca0007f7e0ff */
[----:B------:R-:W-:-:S05]  /*b220*/  IMAD.X R77, R10, 0x1, R87, P3 ;  /* 0x000000010a4d7824 */ /* 0x000fca00018e0657 */
[----:B------:R-:W3:Y:S04]  /*b230*/  @P2 LDG.E.U8 R82, desc[UR8][R76.64] ;  /* 0x000000084c522981 */ /* 0x000ee8000c1e1100 */
[----:B--2---:R-:W-:Y:S04]  /*b240*/  STL [R1+0x2b8], R11 ;  /* 0x0002b80b01007387 */ /* 0x004fe80000100800 */
[----:B------:R-:W-:Y:S04]  /*b250*/  STL.64 [R1+0x2110], R78 ;  /* 0x0021104e01007387 */ /* 0x000fe80000100a00 */
[----:B----4-:R-:W-:Y:S04]  /*b260*/  STL [R1+0x2b4], R9 ;  /* 0x0002b40901007387 */ /* 0x010fe80000100800 */
[----:B------:R0:W-:Y:S04]  /*b270*/  STL.64 [R1+0x2108], R76 ;  /* 0x0021084c01007387 */ /* 0x0001e80000100a00 */
[----:B0-----:R-:W2:Y:S01]  /*b280*/  LDL.LU.64 R76, [R1+0x27c8] ;  /* 0x0027c800014c7983 */ /* 0x001ea20000300a00 */
[----:B------:R-:W-:Y:S01]  /*b290*/  IADD3 R92, P3, PT, R12, R84, RZ ;  /* 0x000000540c5c7210 */ /* 0x000fe20007f7e0ff */
[----:B------:R-:W-:Y:S01]  /*b2a0*/  IMAD R11, R13, 0x1d, RZ ;  /* 0x0000001d0d0b7824 */ /* 0x000fe200078e02ff */
[----:B------:R-:W-:Y:S01]  /*b2b0*/  PRMT R12, RZ, 0x7610, R12 ;  /* 0x00007610ff0c7816 */ /* 0x000fe2000000000c */
[----:B------:R-:W0:Y:S02]  /*b2c0*/  LDC R13, c[0x0][0x3c4] ;  /* 0x0000f100ff0d7b82 */ /* 0x000e240000000800 */
[----:B------:R-:W-:Y:S01]  /*b2d0*/  IMAD.X R93, R10, 0x1, R85, P3 ;  /* 0x000000010a5d7824 */ /* 0x000fe200018e0655 */
[----:B------:R-:W-:-:S02]  /*b2e0*/  SHF.R.S32.HI R9, RZ, 0x1f, R11 ;  /* 0x0000001fff097819 */ /* 0x000fc4000001140b */
[----:B------:R-:W-:Y:S02]  /*b2f0*/  IADD3 R78, P4, PT, R11, R90, RZ ;  /* 0x0000005a0b4e7210 */ /* 0x000fe40007f9e0ff */
[----:B------:R-:W-:Y:S03]  /*b300*/  STL.64 [R1+0x2100], R92 ;  /* 0x0021005c01007387 */ /* 0x000fe60000100a00 */
[----:B------:R-:W-:Y:S01]  /*b310*/  IMAD.X R79, R9, 0x1, R91, P4 ;  /* 0x00000001094f7824 */ /* 0x000fe200020e065b */
[----:B---3--:R1:W-:Y:S01]  /*b320*/  STL [R1+0x2b0], R82 ;  /* 0x0002b05201007387 */ /* 0x0083e20000100800 */
[----:B------:R-:W-:-:S03]  /*b330*/  PRMT R10, RZ, 0x7610, R10 ;  /* 0x00007610ff0a7816 */ /* 0x000fc6000000000a */
[----:B------:R3:W4:Y:S01]  /*b340*/  @P2 LDG.E.U8 R12, desc[UR8][R78.64] ;  /* 0x000000084e0c2981 */ /* 0x000722000c1e1100 */
[----:B-1----:R-:W-:-:S05]  /*b350*/  IADD3 R82, P3, PT, R11, R88, RZ ;  /* 0x000000580b527210 */ /* 0x002fca0007f7e0ff */
[----:B------:R-:W-:-:S05]  /*b360*/  IMAD.X R83, R9, 0x1, R89, P3 ;  /* 0x0000000109537824 */ /* 0x000fca00018e0659 */
[----:B------:R-:W4:Y:S01]  /*b370*/  @P2 LDG.E.U8 R10, desc[UR8][R82.64] ;  /* 0x00000008520a2981 */ /* 0x000f22000c1e1100 */
[----:B--2---:R-:W-:-:S06]  /*b380*/  PRMT R77, RZ, 0x7610, R77 ;  /* 0x00007610ff4d7816 */ /* 0x004fcc000000004d */
[----:B------:R-:W2:Y:S01]  /*b390*/  @P2 LDG.E.U8 R77, desc[UR8][R92.64] ;  /* 0x000000085c4d2981 */ /* 0x000ea2000c1e1100 */
[----:B------:R-:W-:-:S03]  /*b3a0*/  PRMT R76, RZ, 0x7610, R76 ;  /* 0x00007610ff4c7816 */ /* 0x000fc6000000004c */
[----:B------:R-:W2:Y:S04]  /*b3b0*/  LDL.LU R92, [R1+0x27c0] ;  /* 0x0027c000015c7983 */ /* 0x000ea80000300800 */
[----:B------:R3:W-:Y:S02]  /*b3c0*/  STL.64 [R1+0x20f8], R78 ;  /* 0x0020f84e01007387 */ /* 0x0007e40000100a00 */
[----:B---3--:R-:W-:-:S05]  /*b3d0*/  IADD3 R78, P3, PT, R11, R86, RZ ;  /* 0x000000560b4e7210 */ /* 0x008fca0007f7e0ff */
[----:B------:R-:W-:-:S05]  /*b3e0*/  IMAD.X R79, R9, 0x1, R87, P3 ;  /* 0x00000001094f7824 */ /* 0x000fca00018e0657 */
[----:B------:R1:W3:Y:S04]  /*b3f0*/  @P2 LDG.E.U8 R76, desc[UR8][R78.64] ;  /* 0x000000084e4c2981 */ /* 0x0002e8000c1e1100 */
[----:B------:R0:W-:Y:S04]  /*b400*/  STL.64 [R1+0x20f0], R82 ;  /* 0x0020f05201007387 */ /* 0x0001e80000100a00 */
[----:B----4-:R4:W-:Y:S04]  /*b410*/  STL [R1+0x2c8], R12 ;  /* 0x0002c80c01007387 */ /* 0x0109e80000100800 */
[----:B------:R1:W-:Y:S01]  /*b420*/  STL [R1+0x2c4], R10 ;  /* 0x0002c40a01007387 */ /* 0x0003e20000100800 */
[----:B0-----:R-:W-:-:S03]  /*b430*/  IADD3 R82, P3, PT, R11, R84, RZ ;  /* 0x000000540b527210 */ /* 0x001fc60007f7e0ff */
[----:B------:R0:W-:Y:S01]  /*b440*/  STL.64 [R1+0x20e8], R78 ;  /* 0x0020e84e01007387 */ /* 0x0001e20000100a00 */
[----:B----4-:R-:W4:Y:S01]  /*b450*/  LDC R12, c[0x0][0x3c4] ;  /* 0x0000f100ff0c7b82 */ /* 0x010f220000000800 */
[----:B------:R-:W-:Y:S02]  /*b460*/  IMAD.X R83, R9, 0x1, R85, P3 ;  /* 0x0000000109537824 */ /* 0x000fe400018e0655 */
[----:B-1----:R-:W-:Y:S01]  /*b470*/  IMAD R10, R13, 0x1e, RZ ;  /* 0x0000001e0d0a7824 */ /* 0x002fe200078e02ff */
[----:B------:R-:W-:-:S04]  /*b480*/  PRMT R11, RZ, 0x7610, R11 ;  /* 0x00007610ff0b7816 */ /* 0x000fc8000000000b */
[----:B------:R-:W-:Y:S02]  /*b490*/  SHF.R.S32.HI R9, RZ, 0x1f, R10 ;  /* 0x0000001fff097819 */ /* 0x000fe4000001140a */
[----:B0-----:R-:W-:-:S05]  /*b4a0*/  IADD3 R78, P4, PT, R10, R88, RZ ;  /* 0x000000580a4e7210 */ /* 0x001fca0007f9e0ff */
[----:B------:R-:W-:-:S05]  /*b4b0*/  IMAD.X R79, R9, 0x1, R89, P4 ;  /* 0x00000001094f7824 */ /* 0x000fca00020e0659 */
[----:B------:R-:W4:Y:S01]  /*b4c0*/  @P2 LDG.E.U8 R11, desc[UR8][R78.64] ;  /* 0x000000084e0b2981 */ /* 0x000f22000c1e1100 */
[----:B--2---:R-:W-:-:S06]  /*b4d0*/  PRMT R92, RZ, 0x7610, R92 ;  /* 0x00007610ff5c7816 */ /* 0x004fcc000000005c */
[----:B------:R-:W2:Y:S04]  /*b4e0*/  @P2 LDG.E.U8 R92, desc[UR8][R82.64] ;  /* 0x00000008525c2981 */ /* 0x000ea8000c1e1100 */
[----:B---3--:R-:W-:Y:S04]  /*b4f0*/  STL [R1+0x2c0], R76 ;  /* 0x0002c04c01007387 */ /* 0x008fe80000100800 */
[----:B------:R-:W-:Y:S04]  /*b500*/  STL [R1+0x2ac], R77 ;  /* 0x0002ac4d01007387 */ /* 0x000fe80000100800 */
[----:B------:R0:W-:Y:S04]  /*b510*/  STL.64 [R1+0x20e0], R82 ;  /* 0x0020e05201007387 */ /* 0x0001e80000100a00 */
[----:B0-----:R-:W3:Y:S01]  /*b520*/  LDL.LU.64 R82, [R1+0x27b8] ;  /* 0x0027b80001527983 */ /* 0x001ee20000300a00 */
[----:B------:R-:W-:-:S05]  /*b530*/  IADD3 R76, P3, PT, R10, R90, RZ ;  /* 0x0000005a0a4c7210 */ /* 0x000fca0007f7e0ff */
[----:B------:R-:W-:-:S05]  /*b540*/  IMAD.X R77, R9, 0x1, R91, P3 ;  /* 0x00000001094d7824 */ /* 0x000fca00018e065b */
[----:B------:R-:W-:Y:S04]  /*b550*/  STL.64 [R1+0x20d8], R76 ;  /* 0x0020d84c01007387 */ /* 0x000fe80000100a00 */
[----:B--2---:R0:W-:Y:S02]  /*b560*/  STL [R1+0x2bc], R92 ;  /* 0x0002bc5c01007387 */ /* 0x0041e40000100800 */
[----:B0-----:R-:W-:-:S05]  /*b570*/  IADD3 R92, P3, PT, R10, R86, RZ ;  /* 0x000000560a5c7210 */ /* 0x001fca0007f7e0ff */
[----:B------:R-:W-:Y:S01]  /*b580*/  IMAD.X R93, R9, 0x1, R87, P3 ;  /* 0x00000001095d7824 */ /* 0x000fe200018e0657 */
[----:B---3--:R-:W-:Y:S02]  /*b590*/  PRMT R83, RZ, 0x7610, R83 ;  /* 0x00007610ff537816 */ /* 0x008fe40000000053 */
[----:B------:R-:W-:-:S04]  /*b5a0*/  PRMT R82, RZ, 0x7610, R82 ;  /* 0x00007610ff527816 */ /* 0x000fc80000000052 */
[----:B------:R-:W2:Y:S04]  /*b5b0*/  @P2 LDG.E.U8 R83, desc[UR8][R76.64] ;  /* 0x000000084c532981 */ /* 0x000ea8000c1e1100 */
[----:B------:R-:W3:Y:S04]  /*b5c0*/  @P2 LDG.E.U8 R82, desc[UR8][R92.64] ;  /* 0x000000085c522981 */ /* 0x000ee8000c1e1100 */
[----:B------:R-:W2:Y:S04]  /*b5d0*/  LDL.LU.64 R76, [R1+0x27b0] ;  /* 0x0027b000014c7983 */ /* 0x000ea80000300a00 */
[----:B------:R-:W-:Y:S04]  /*b5e0*/  STL.64 [R1+0x20d0], R78 ;  /* 0x0020d04e01007387 */ /* 0x000fe80000100a00 */
[----:B----4-:R-:W-:Y:S04]  /*b5f0*/  STL [R1+0x2d4], R11 ;  /* 0x0002d40b01007387 */ /* 0x010fe80000100800 */
[----:B------:R0:W-:Y:S04]  /*b600*/  STL.64 [R1+0x20c8], R92 ;  /* 0x0020c85c01007387 */ /* 0x0001e80000100a00 */
[----:B0-----:R-:W4:Y:S01]  /*b610*/  LDL.LU R93, [R1+0x27a8] ;  /* 0x0027a800015d7983 */ /* 0x001f220000300800 */
[----:B------:R-:W-:-:S05]  /*b620*/  IADD3 R78, P3, PT, R10, R84, RZ ;  /* 0x000000540a4e7210 */ /* 0x000fca0007f7e0ff */
[----:B------:R-:W-:Y:S01]  /*b630*/  IMAD.X R79, R9, 0x1, R85, P3 ;  /* 0x00000001094f7824 */ /* 0x000fe200018e0655 */
[----:B---3--:R-:W-:Y:S04]  /*b640*/  STL [R1+0x2d0], R82 ;  /* 0x0002d05201007387 */ /* 0x008fe80000100800 */
[----:B--2---:R0:W-:Y:S01]  /*b650*/  STL [R1+0x2d8], R83 ;  /* 0x0002d85301007387 */ /* 0x0041e20000100800 */
[----:B----4-:R-:W-:-:S05]  /*b660*/  PRMT R93, RZ, 0x7610, R93 ;  /* 0x00007610ff5d7816 */ /* 0x010fca000000005d */
[----:B0-----:R-:W-:-:S06]  /*b670*/  IMAD.MOV.U32 R83, RZ, RZ, R93 ;  /* 0x000000ffff537224 */ /* 0x001fcc00078e005d */
[----:B------:R-:W2:Y:S01]  /*b680*/  @P2 LDG.E.U8 R83, desc[UR8][R78.64] ;  /* 0x000000084e532981 */ /* 0x000ea2000c1e1100 */
[----:B------:R-:W-:Y:S01]  /*b690*/  IMAD R11, R12, 0x1f, RZ ;  /* 0x0000001f0c0b7824 */ /* 0x000fe200078e02ff */
        /* <DEDUP_REMOVED lines=10> */
[----:B------:R-:W3:Y:S04]  /*b740*/  @P2 LDG.E.U8 R77, desc[UR8][R92.64] ;  /* 0x000000085c4d2981 */ /* 0x000ee8000c1e1100 */
[----:B--2---:R1:W-:Y:S02]  /*b750*/  @P2 STL [R1+0x2cc], R83 ;  /* 0x0002cc5301002387 */ /* 0x0043e40000100800 */
[----:B-1----:R-:W-:-:S05]  /*b760*/  IMAD.X R83, R10, 0x1, R89, P3 ;  /* 0x000000010a537824 */ /* 0x002fca00018e0659 */
[----:B------:R-:W2:Y:S04]  /*b770*/  @P2 LDG.E.U8 R76, desc[UR8][R82.64] ;  /* 0x00000008524c2981 */ /* 0x000ea8000c1e1100 */
[----:B------:R-:W-:Y:S04]  /*b780*/  STL.64 [R1+0x20b8], R92 ;  /* 0x0020b85c01007387 */ /* 0x000fe80000100a00 */
[----:B------:R1:W-:Y:S01]  /*b790*/  STL.64 [R1+0x20b0], R82 ;  /* 0x0020b05201007387 */ /* 0x0003e20000100a00 */
[----:B------:R-:W-:-:S03]  /*b7a0*/  PRMT R9, RZ, 0x7610, R9 ;  /* 0x00007610ff097816 */ /* 0x000fc60000000009 */
[----:B-1----:R-:W4:Y:S04]  /*b7b0*/  LDL.LU.64 R82, [R1+0x2798] ;  /* 0x0027980001527983 */ /* 0x002f280000300a00 */
[----:B--2---:R1:W-:Y:S04]  /*b7c0*/  STL [R1+0x2e4], R76 ;  /* 0x0002e44c01007387 */ /* 0x0043e80000100800 */
[----:B---3--:R2:W-:Y:S01]  /*b7d0*/  STL [R1+0x2e8], R77 ;  /* 0x0002e84d01007387 */ /* 0x0085e20000100800 */
[----:B-1----:R-:W-:-:S05]  /*b7e0*/  IADD3 R76, P4, PT, R11, R84, RZ ;  /* 0x000000540b4c7210 */ /* 0x002fca0007f9e0ff */
[----:B--2---:R-:W-:-:S05]  /*b7f0*/  IMAD.X R77, R10, 0x1, R85, P4 ;  /* 0x000000010a4d7824 */ /* 0x004fca00020e0655 */
[----:B------:R1:W2:Y:S01]  /*b800*/  @P2 LDG.E.U8 R9, desc[UR8][R76.64] ;  /* 0x000000084c092981 */ /* 0x0002a2000c1e1100 */
[----:B------:R-:W-:Y:S02]  /*b810*/  IADD3 R92, P3, PT, R11, R86, RZ ;  /* 0x000000560b5c7210 */ /* 0x000fe40007f7e0ff */
[----:B----4-:R-:W-:Y:S01]  /*b820*/  PRMT R78, RZ, 0x7610, R78 ;  /* 0x00007610ff4e7816 */ /* 0x010fe2000000004e */
[----:B------:R-:W-:Y:S01]  /*b830*/  STS.U8 [R30+UR4+0x9000], R3 ;  /* 0x009000031e007988 */ /* 0x000fe20008000004 */
[----:B------:R-:W-:Y:S01]  /*b840*/  PRMT R79, RZ, 0x7610, R79 ;  /* 0x00007610ff4f7816 */ /* 0x000fe2000000004f */
[----:B------:R-:W-:Y:S01]  /*b850*/  IMAD.X R93, R10, 0x1, R87, P3 ;  /* 0x000000010a5d7824 */ /* 0x000fe200018e0657 */
[----:B------:R-:W-:Y:S01]  /*b860*/  PRMT R83, RZ, 0x7610, R83 ;  /* 0x00007610ff537816 */ /* 0x000fe20000000053 */
[----:B0-----:R-:W-:Y:S01]  /*b870*/  IMAD R10, R12, 0x21, RZ ;  /* 0x000000210c0a7824 */ /* 0x001fe200078e02ff */
[----:B------:R-:W-:Y:S01]  /*b880*/  PRMT R82, RZ, 0x7610, R82 ;  /* 0x00007610ff527816 */ /* 0x000fe20000000052 */
[----:B------:R-:W0:Y:S01]  /*b890*/  LDC R11, c[0x0][0x3c4] ;  /* 0x0000f100ff0b7b82 */ /* 0x000e220000000800 */
[----:B------:R-:W-:Y:S04]  /*b8a0*/  STL.64 [R1+0x20a8], R92 ;  /* 0x0020a85c01007387 */ /* 0x000fe80000100a00 */
[----:B------:R1:W-:Y:S04]  /*b8b0*/  STL.64 [R1+0x20a0], R76 ;  /* 0x0020a04c01007387 */ /* 0x0003e80000100a00 */
[----:B------:R3:W4:Y:S01]  /*b8c0*/  @P2 LDG.E.U8 R79, desc[UR8][R92.64] ;  /* 0x000000085c4f2981 */ /* 0x000722000c1e1100 */
[----:B-1----:R-:W-:-:S03]  /*b8d0*/  IADD3 R76, P3, PT, R10, R90, RZ ;  /* 0x0000005a0a4c7210 */ /* 0x002fc60007f7e0ff */
[----:B--2---:R1:W-:Y:S02]  /*b8e0*/  STL [R1+0x2dc], R9 ;  /* 0x0002dc0901007387 */ /* 0x0043e40000100800 */
[----:B-1----:R-:W-:-:S05]  /*b8f0*/  SHF.R.S32.HI R9, RZ, 0x1f, R10 ;  /* 0x0000001fff097819 */ /* 0x002fca000001140a */
[----:B------:R-:W-:-:S05]  /*b900*/  IMAD.X R77, R9, 0x1, R91, P3 ;  /* 0x00000001094d7824 */ /* 0x000fca00018e065b */
[----:B------:R-:W2:Y:S01]  /*b910*/  @P2 LDG.E.U8 R78, desc[UR8][R76.64] ;  /* 0x000000084c4e2981 */ /* 0x000ea2000c1e1100 */
[----:B---3--:R-:W-:-:S03]  /*b920*/  IADD3 R92, P3, PT, R10, R88, RZ ;  /* 0x000000580a5c7210 */ /* 0x008fc60007f7e0ff */
[----:B------:R1:W-:Y:S02]  /*b930*/  STL.64 [R1+0x2078], R76 ;  /* 0x0020784c01007387 */ /* 0x0003e40000100a00 */
[----:B------:R-:W-:Y:S01]  /*b940*/  IMAD.X R93, R9, 0x1, R89, P3 ;  /* 0x00000001095d7824 */ /* 0x000fe200018e0659 */
[----:B------:R-:W-:-:S04]  /*b950*/  PRMT R3, RZ, 0x7610, R3 ;  /* 0x00007610ff037816 */ /* 0x000fc80000000003 */
[----:B------:R3:W3:Y:S04]  /*b960*/  @P2 LDG.E.U8 R83, desc[UR8][R92.64] ;  /* 0x000000085c532981 */ /* 0x0006e8000c1e1100 */
[----:B-1----:R-:W3:Y:S01]  /*b970*/  LDL.LU.64 R76, [R1+0x2790] ;  /* 0x00279000014c7983 */ /* 0x002ee20000300a00 */
[----:B0-----:R-:W-:Y:S01]  /*b980*/  IMAD R11, R11, 0x22, RZ ;  /* 0x000000220b0b7824 */ /* 0x001fe200078e02ff */
[----:B------:R-:W-:Y:S02]  /*b990*/  PRMT R12, RZ, 0x7610, R12 ;  /* 0x00007610ff0c7816 */ /* 0x000fe4000000000c */
[----:B--2---:R0:W-:Y:S04]  /*b9a0*/  STL [R1+0xdc], R78 ;  /* 0x0000dc4e01007387 */ /* 0x0041e80000100800 */
[----:B----4-:R1:W-:Y:S04]  /*b9b0*/  STL [R1+0x2e0], R79 ;  /* 0x0002e04f01007387 */ /* 0x0103e80000100800 */
[----:B------:R3:W-:Y:S01]  /*b9c0*/  STL.64 [R1+0x2070], R92 ;  /* 0x0020705c01007387 */ /* 0x0007e20000100a00 */
[----:B0-----:R-:W-:-:S05]  /*b9d0*/  IADD3 R78, P4, PT, R10, R86, RZ ;  /* 0x000000560a4e7210 */ /* 0x001fca0007f9e0ff */
[----:B-1----:R-:W-:Y:S01]  /*b9e0*/  IMAD.X R79, R9, 0x1, R87, P4 ;  /* 0x00000001094f7824 */ /* 0x002fe200020e0657 */
[----:B---3--:R-:W-:-:S04]  /*b9f0*/  IADD3 R92, P3, PT, R10, R84, RZ ;  /* 0x000000540a5c7210 */ /* 0x008fc80007f7e0ff */
[----:B------:R0:W2:Y:S01]  /*ba00*/  @P2 LDG.E.U8 R3, desc[UR8][R78.64] ;  /* 0x000000084e032981 */ /* 0x0000a2000c1e1100 */
[----:B------:R-:W-:-:S05]  /*ba10*/  IMAD.X R93, R9, 0x1, R85, P3 ;  /* 0x00000001095d7824 */ /* 0x000fca00018e0655 */
[----:B------:R-:W3:Y:S01]  /*ba20*/  @P2 LDG.E.U8 R82, desc[UR8][R92.64] ;  /* 0x000000085c522981 */ /* 0x000ee2000c1e1100 */
[----:B------:R-:W-:-:S03]  /*ba30*/  SHF.R.S32.HI R10, RZ, 0x1f, R11 ;  /* 0x0000001fff0a7819 */ /* 0x000fc6000001140b */
[----:B------:R0:W-:Y:S02]  /*ba40*/  STL.64 [R1+0x2068], R78 ;  /* 0x0020684e01007387 */ /* 0x0001e40000100a00 */
[----:B0-----:R-:W-:-:S05]  /*ba50*/  IADD3 R78, P4, PT, R11, R90, RZ ;  /* 0x0000005a0b4e7210 */ /* 0x001fca0007f9e0ff */
[----:B------:R-:W-:-:S05]  /*ba60*/  IMAD.X R79, R10, 0x1, R91, P4 ;  /* 0x000000010a4f7824 */ /* 0x000fca00020e065b */
[----:B------:R-:W4:Y:S04]  /*ba70*/  @P2 LDG.E.U8 R12, desc[UR8][R78.64] ;  /* 0x000000084e0c2981 */ /* 0x000f28000c1e1100 */
[----:B------:R-:W-:Y:S01]  /*ba80*/  STL.64 [R1+0x2060], R92 ;  /* 0x0020605c01007387 */ /* 0x000fe20000100a00 */
[----:B------:R-:W-:-:S03]  /*ba90*/  PRMT R13, RZ, 0x7610, R13 ;  /* 0x00007610ff0d7816 */ /* 0x000fc6000000000d */
[----:B------:R0:W-:Y:S02]  /*baa0*/  STS.U8 [R30+UR4+0x1000], R0 ;  /* 0x001000001e007988 */ /* 0x0001e40008000004 */
[----:B0-----:R-:W0:Y:S02]  /*bab0*/  LDC R0, c[0x0][0x3c4] ;  /* 0x0000f100ff007b82 */ /* 0x001e240000000800 */
[----:B--2---:R-:W-:Y:S04]  /*bac0*/  STL [R1+0xd4], R3 ;  /* 0x0000d40301007387 */ /* 0x004fe80000100800 */
[----:B---3--:R1:W-:Y:S04]  /*bad0*/  STL [R1+0xd0], R82 ;  /* 0x0000d05201007387 */ /* 0x0083e80000100800 */
[----:B------:R2:W-:Y:S01]  /*bae0*/  STL [R1+0xd8], R83 ;  /* 0x0000d85301007387 */ /* 0x0005e20000100800 */
[----:B-1----:R-:W-:-:S05]  /*baf0*/  IADD3 R82, P3, PT, R11, R88, RZ ;  /* 0x000000580b527210 */ /* 0x002fca0007f7e0ff */
[----:B--2---:R-:W-:-:S05]  /*bb00*/  IMAD.X R83, R10, 0x1, R89, P3 ;  /* 0x000000010a537824 */ /* 0x004fca00018e0659 */
[----:B------:R1:W2:Y:S01]  /*bb10*/  @P2 LDG.E.U8 R13, desc[UR8][R82.64] ;  /* 0x00000008520d2981 */ /* 0x0002a2000c1e1100 */
[----:B0-----:R-:W-:-:S03]  /*bb20*/  IMAD R3, R0, 0x30, RZ ;  /* 0x0000003000037824 */ /* 0x001fc600078e02ff */
[----:B------:R-:W-:Y:S04]  /*bb30*/  STL.64 [R1+0x2058], R78 ;  /* 0x0020584e01007387 */ /* 0x000fe80000100a00 */
[----:B----4-:R0:W-:Y:S01]  /*bb40*/  STL [R1+0xcc], R12 ;  /* 0x0000cc0c01007387 */ /* 0x0101e20000100800 */
[----:B------:R-:W-:Y:S01]  /*bb50*/  SHF.R.S32.HI R9, RZ, 0x1f, R3 ;  /* 0x0000001fff097819 */ /* 0x000fe20000011403 */
[----:B0-----:R-:W0:Y:S01]  /*bb60*/  LDC R12, c[0x0][0x3c4] ;  /* 0x0000f100ff0c7b82 */ /* 0x001e220000000800 */
[C---:B------:R-:W-:Y:S02]  /*bb70*/  IADD3 R78, P4, PT, R3.reuse, R90, RZ ;  /* 0x0000005a034e7210 */ /* 0x040fe40007f9e0ff */
[----:B------:R-:W-:Y:S02]  /*bb80*/  PRMT R0, RZ, 0x7610, R0 ;  /* 0x00007610ff007816 */ /* 0x000fe40000000000 */
[----:B------:R-:W-:Y:S01]  /*bb90*/  IADD3 R92, P3, PT, R3, R88, RZ ;  /* 0x00000058035c7210 */ /* 0x000fe20007f7e0ff */
[C---:B------:R-:W-:Y:S01]  /*bba0*/  IMAD.X R79, R9.reuse, 0x1, R91, P4 ;  /* 0x00000001094f7824 */ /* 0x040fe200020e065b */
[----:B------:R3:W-:Y:S03]  /*bbb0*/  STS.U8 [R30+UR4+0x5000], R2 ;  /* 0x005000021e007988 */ /* 0x0007e60008000004 */
[----:B------:R-:W-:Y:S01]  /*bbc0*/  IMAD.X R93, R9, 0x1, R89, P3 ;  /* 0x00000001095d7824 */ /* 0x000fe200018e0659 */
[----:B------:R1:W-:Y:S04]  /*bbd0*/  STL.64 [R1+0x2050], R82 ;  /* 0x0020505201007387 */ /* 0x0003e80000100a00 */
[----:B------:R4:W-:Y:S01]  /*bbe0*/  STL.64 [R1+0x1e98], R78 ;  /* 0x001e984e01007387 */ /* 0x0009e20000100a00 */
[----:B---3--:R-:W-:-:S03]  /*bbf0*/  PRMT R2, RZ, 0x7610, R2 ;  /* 0x00007610ff027816 */ /* 0x008fc60000000002 */
[----:B------:R4:W3:Y:S01]  /*bc00*/  @P2 LDG.E.U8 R0, desc[UR8][R78.64] ;  /* 0x000000084e002981 */ /* 0x0008e2000c1e1100 */
[----:B-1----:R-:W-:-:S03]  /*bc10*/  IADD3 R82, P4, PT, R3, R86, RZ ;  /* 0x0000005603527210 */ /* 0x002fc60007f9e0ff */
[----:B------:R1:W-:Y:S01]  /*bc20*/  STS.U8 [R30+UR4+0xd000], R4 ;  /* 0x00d000041e007988 */ /* 0x0003e20008000004 */
[----:B0-----:R-:W-:-:S03]  /*bc30*/  IMAD R12, R12, 0x23, RZ ;  /* 0x000000230c0c7824 */ /* 0x001fc600078e02ff */
[----:B------:R0:W-:Y:S01]  /*bc40*/  STL.64 [R1+0x1e90], R92 ;  /* 0x001e905c01007387 */ /* 0x0001e20000100a00 */
[----:B----4-:R-:W-:Y:S01]  /*bc50*/  IADD3 R78, P3, PT, R3, R84, RZ ;  /* 0x00000054034e7210 */ /* 0x010fe20007f7e0ff */
[C---:B------:R-:W-:Y:S01]  /*bc60*/  IMAD.X R83, R9.reuse, 0x1, R87, P4 ;  /* 0x0000000109537824 */ /* 0x040fe200020e0657 */
[----:B------:R-:W-:Y:S01]  /*bc70*/  PRMT R3, RZ, 0x7610, R3 ;  /* 0x00007610ff037816 */ /* 0x000fe20000000003 */
[----:B------:R0:W4:Y:S01]  /*bc80*/  @P2 LDG.E.U8 R2, desc[UR8][R92.64] ;  /* 0x000000085c022981 */ /* 0x000122000c1e1100 */
[----:B-1----:R-:W-:Y:S01]  /*bc90*/  PRMT R4, RZ, 0x7610, R4 ;  /* 0x00007610ff047816 */ /* 0x002fe20000000004 */
[----:B------:R-:W-:Y:S02]  /*bca0*/  IMAD.X R79, R9, 0x1, R85, P3 ;  /* 0x00000001094f7824 */ /* 0x000fe400018e0655 */
[----:B------:R1:W-:Y:S04]  /*bcb0*/  STL.64 [R1+0x1e88], R82 ;  /* 0x001e885201007387 */ /* 0x0003e80000100a00 */
[----:B------:R1:W3:Y:S01]  /*bcc0*/  @P2 LDG.E.U8 R3, desc[UR8][R82.64] ;  /* 0x0000000852032981 */ /* 0x0002e2000c1e1100 */
[----:B0-----:R-:W-:-:S03]  /*bcd0*/  IADD3 R92, P3, PT, R11, R86, RZ ;  /* 0x000000560b5c7210 */ /* 0x001fc60007f7e0ff */
[----:B------:R0:W-:Y:S01]  /*bce0*/  STL.64 [R1+0x1e80], R78 ;  /* 0x001e804e01007387 */ /* 0x0001e20000100a00 */
[----:B------:R-:W-:Y:S01]  /*bcf0*/  SHF.R.S32.HI R9, RZ, 0x1f, R12 ;  /* 0x0000001fff097819 */ /* 0x000fe2000001140c */
[C---:B------:R-:W-:Y:S02]  /*bd00*/  IMAD.X R93, R10.reuse, 0x1, R87, P3 ;  /* 0x000000010a5d7824 */ /* 0x040fe400018e0657 */
[----:B------:R0:W3:Y:S01]  /*bd10*/  @P2 LDG.E.U8 R4, desc[UR8][R78.64] ;  /* 0x000000084e042981 */ /* 0x0000e2000c1e1100 */
[----:B-1----:R-:W-:Y:S02]  /*bd20*/  IADD3 R82, P4, PT, R11, R84, RZ ;  /* 0x000000540b527210 */ /* 0x002fe40007f9e0ff */
[----:B------:R-:W-:Y:S02]  /*bd30*/  PRMT R14, RZ, 0x7610, R14 ;  /* 0x00007610ff0e7816 */ /* 0x000fe4000000000e */
[----:B------:R-:W-:Y:S01]  /*bd40*/  PRMT R11, RZ, 0x7610, R11 ;  /* 0x00007610ff0b7816 */ /* 0x000fe2000000000b */
[----:B------:R-:W-:Y:S01]  /*bd50*/  IMAD.X R83, R10, 0x1, R85, P4 ;  /* 0x000000010a537824 */ /* 0x000fe200020e0655 */
[----:B0-----:R-:W-:-:S04]  /*bd60*/  IADD3 R78, P3, PT, R12, R90, RZ ;  /* 0x0000005a0c4e7210 */ /* 0x001fc80007f7e0ff */
[----:B------:R0:W3:Y:S01]  /*bd70*/  @P2 LDG.E.U8 R14, desc[UR8][R82.64] ;  /* 0x00000008520e2981 */ /* 0x0000e2000c1e1100 */
[----:B------:R-:W-:Y:S01]  /*bd80*/  IMAD.X R79, R9, 0x1, R91, P3 ;  /* 0x00000001094f7824 */ /* 0x000fe200018e065b */
[----:B------:R-:W-:-:S04]  /*bd90*/  PRMT R80, RZ, 0x7610, R80 ;  /* 0x00007610ff507816 */ /* 0x000fc80000000050 */
[----:B------:R1:W4:Y:S01]  /*bda0*/  @P2 LDG.E.U8 R11, desc[UR8][R78.64] ;  /* 0x000000084e0b2981 */ /* 0x000322000c1e1100 */
[----:B------:R-:W-:-:S03]  /*bdb0*/  PRMT R10, RZ, 0x7610, R10 ;  /* 0x00007610ff0a7816 */ /* 0x000fc6000000000a */
[----:B--2---:R2:W-:Y:S04]  /*bdc0*/  STL [R1+0xc8], R13 ;  /* 0x0000c80d01007387 */ /* 0x0045e80000100800 */
[----:B------:R-:W-:Y:S04]  /*bdd0*/  STL.64 [R1+0x2048], R92 ;  /* 0x0020485c01007387 */ /* 0x000fe80000100a00 */
[----:B------:R0:W-:Y:S01]  /*bde0*/  STL.64 [R1+0x2040], R82 ;  /* 0x0020405201007387 */ /* 0x0001e20000100a00 */
[----:B--2---:R-:W2:Y:S03]  /*bdf0*/  LDC R13, c[0x0][0x3c4] ;  /* 0x0000f100ff0d7b82 */ /* 0x004ea60000000800 */
[----:B------:R1:W-:Y:S01]  /*be00*/  STL.64 [R1+0x2038], R78 ;  /* 0x0020384e01007387 */ /* 0x0003e20000100a00 */
[----:B0-----:R-:W-:-:S02]  /*be10*/  IADD3 R82, P3, PT, R12, R88, RZ ;  /* 0x000000580c527210 */ /* 0x001fc40007f7e0ff */
[----:B-1----:R-:W-:-:S03]  /*be20*/  IADD3 R78, P4, PT, R12, R86, RZ ;  /* 0x000000560c4e7210 */ /* 0x002fc60007f9e0ff */
[C---:B------:R-:W-:Y:S02]  /*be30*/  IMAD.X R83, R9.reuse, 0x1, R89, P3 ;  /* 0x0000000109537824 */ /* 0x040fe400018e0659 */
[----:B------:R-:W-:-:S03]  /*be40*/  IMAD.X R79, R9, 0x1, R87, P4 ;  /* 0x00000001094f7824 */ /* 0x000fc600020e0657 */
[----:B------:R-:W2:Y:S04]  /*be50*/  @P2 LDG.E.U8 R80, desc[UR8][R82.64] ;  /* 0x0000000852502981 */ /* 0x000ea8000c1e1100 */
[----:B------:R-:W2:Y:S01]  /*be60*/  @P2 LDG.E.U8 R10, desc[UR8][R78.64] ;  /* 0x000000084e0a2981 */ /* 0x000ea2000c1e1100 */
[----:B------:R-:W-:-:S06]  /*be70*/  PRMT R77, RZ, 0x7610, R77 ;  /* 0x00007610ff4d7816 */ /* 0x000fcc000000004d */
[----:B------:R0:W2:Y:S01]  /*be80*/  @P2 LDG.E.U8 R77, desc[UR8][R92.64] ;  /* 0x000000085c4d2981 */ /* 0x0000a2000c1e1100 */
[----:B------:R-:W-:Y:S02]  /*be90*/  PRMT R81, RZ, 0x7610, R81 ;  /* 0x00007610ff517816 */ /* 0x000fe40000000051 */
[----:B0-----:R-:W-:-:S05]  /*bea0*/  IADD3 R92, P3, PT, R12, R84, RZ ;  /* 0x000000540c5c7210 */ /* 0x001fca0007f7e0ff */
[----:B------:R-:W-:Y:S01]  /*beb0*/  IMAD.X R93, R9, 0x1, R85, P3 ;  /* 0x00000001095d7824 */ /* 0x000fe200018e0655 */
[----:B------:R-:W-:-:S04]  /*bec0*/  PRMT R12, RZ, 0x7610, R12 ;  /* 0x00007610ff0c7816 */ /* 0x000fc8000000000c */
[----:B------:R-:W2:Y:S01]  /*bed0*/  @P2 LDG.E.U8 R81, desc[UR8][R92.64] ;  /* 0x000000085c512981 */ /* 0x000ea2000c1e1100 */
[----:B------:R-:W-:-:S03]  /*bee0*/  PRMT R9, RZ, 0x7610, R9 ;  /* 0x00007610ff097816 */ /* 0x000fc60000000009 */
[----:B---3--:R0:W-:Y:S04]  /*bef0*/  STL [R1+0xc0], R14 ;  /* 0x0000c00e01007387 */ /* 0x0081e80000100800 */
[----:B------:R-:W-:Y:S04]  /*bf00*/  STL.64 [R1+0x2030], R82 ;  /* 0x0020305201007387 */ /* 0x000fe80000100a00 */
[----:B----4-:R2:W-:Y:S01]  /*bf10*/  STL [R1+0xbc], R11 ;  /* 0x0000bc0b01007387 */ /* 0x0105e20000100800 */
[----:B------:R-:W-:Y:S01]  /*bf20*/  PRMT R76, RZ, 0x7610, R76 ;  /* 0x00007610ff4c7816 */ /* 0x000fe2000000004c */
[----:B0-----:R-:W0:Y:S01]  /*bf30*/  LDC R14, c[0x0][0x3c4] ;  /* 0x0000f100ff0e7b82 */ /* 0x001e220000000800 */
[----:B--2---:R-:W-:-:S07]  /*bf40*/  IMAD R11, R13, 0x24, RZ ;  /* 0x000000240d0b7824 */ /* 0x004fce00078e02ff */
[----:B------:R-:W1:Y:S01]  /*bf50*/  LDC R13, c[0x0][0x3c4] ;  /* 0x0000f100ff0d7b82 */ /* 0x000e620000000800 */
[C---:B------:R-:W-:Y:S01]  /*bf60*/  IADD3 R82, P3, PT, R11.reuse, R88, RZ ;  /* 0x000000580b527210 */ /* 0x040fe20007f7e0ff */
[----:B------:R-:W-:Y:S04]  /*bf70*/  STL [R1+0x2618], R80 ;  /* 0x0026185001007387 */ /* 0x000fe80000100800 */
[----:B------:R2:W-:Y:S04]  /*bf80*/  STL.64 [R1+0x2028], R78 ;  /* 0x0020284e01007387 */ /* 0x0005e80000100a00 */
[----:B------:R3:W-:Y:S01]  /*bf90*/  STL [R1+0xb4], R10 ;  /* 0x0000b40a01007387 */ /* 0x0007e20000100800 */
[----:B--2---:R-:W-:-:S02]  /*bfa0*/  IADD3 R78, P4, PT, R11, R90, RZ ;  /* 0x0000005a0b4e7210 */ /* 0x004fc40007f9e0ff */
[----:B---3--:R-:W-:-:S05]  /*bfb0*/  SHF.R.S32.HI R10, RZ, 0x1f, R11 ;  /* 0x0000001fff0a7819 */ /* 0x008fca000001140b */
[C---:B------:R-:W-:Y:S02]  /*bfc0*/  IMAD.X R79, R10.reuse, 0x1, R91, P4 ;  /* 0x000000010a4f7824 */ /* 0x040fe400020e065b */
[----:B------:R-:W-:-:S03]  /*bfd0*/  IMAD.X R83, R10, 0x1, R89, P3 ;  /* 0x000000010a537824 */ /* 0x000fc600018e0659 */
[----:B------:R2:W3:Y:S04]  /*bfe0*/  @P2 LDG.E.U8 R12, desc[UR8][R78.64] ;  /* 0x000000084e0c2981 */ /* 0x0004e8000c1e1100 */
[----:B------:R-:W4:Y:S04]  /*bff0*/  @P2 LDG.E.U8 R9, desc[UR8][R82.64] ;  /* 0x0000000852092981 */ /* 0x000f28000c1e1100 */
[----:B------:R-:W-:Y:S04]  /*c000*/  STL.64 [R1+0x2020], R92 ;  /* 0x0020205c01007387 */ /* 0x000fe80000100a00 */
[----:B------:R-:W-:Y:S04]  /*c010*/  STL [R1+0xc4], R77 ;  /* 0x0000c44d01007387 */ /* 0x000fe80000100800 */
[----:B------:R-:W-:Y:S04]  /*c020*/  STL [R1+0x261c], R81 ;  /* 0x00261c5101007387 */ /* 0x000fe80000100800 */
[----:B------:R2:W-:Y:S02]  /*c030*/  STL.64 [R1+0x2018], R78 ;  /* 0x0020184e01007387 */ /* 0x0005e40000100a00 */
[----:B--2---:R-:W-:-:S05]  /*c040*/  IADD3 R78, P3, PT, R11, R86, RZ ;  /* 0x000000560b4e7210 */ /* 0x004fca0007f7e0ff */
[----:B------:R-:W-:-:S05]  /*c050*/  IMAD.X R79, R10, 0x1, R87, P3 ;  /* 0x000000010a4f7824 */ /* 0x000fca00018e0657 */
[----:B------:R-:W2:Y:S04]  /*c060*/  @P2 LDG.E.U8 R76, desc[UR8][R78.64] ;  /* 0x000000084e4c2981 */ /* 0x000ea8000c1e1100 */
[----:B---3--:R-:W-:Y:S04]  /*c070*/  STL [R1+0x278], R12 ;  /* 0x0002780c01007387 */ /* 0x008fe80000100800 */
[----:B------:R-:W-:Y:S04]  /*c080*/  STL.64 [R1+0x2010], R82 ;  /* 0x0020105201007387 */ /* 0x000fe80000100a00 */
[----:B----4-:R-:W-:Y:S04]  /*c090*/  STL [R1+0x274], R9 ;  /* 0x0002740901007387 */ /* 0x010fe80000100800 */
[----:B------:R3:W-:Y:S04]  /*c0a0*/  STL.64 [R1+0x2008], R78 ;  /* 0x0020084e01007387 */ /* 0x0007e80000100a00 */
[----:B---3--:R-:W3:Y:S01]  /*c0b0*/  LDL.LU.64 R78, [R1+0x2788] ;  /* 0x00278800014e7983 */ /* 0x008ee20000300a00 */
[----:B------:R-:W-:Y:S01]  /*c0c0*/  IADD3 R92, P3, PT, R11, R84, RZ ;  /* 0x000000540b5c7210 */ /* 0x000fe20007f7e0ff */
[----:B0-----:R-:W-:-:S04]  /*c0d0*/  IMAD R12, R14, 0x25, RZ ;  /* 0x000000250e0c7824 */ /* 0x001fc800078e02ff */
[----:B------:R-:W-:Y:S01]  /*c0e0*/  IMAD.X R93, R10, 0x1, R85, P3 ;  /* 0x000000010a5d7824 */ /* 0x000fe200018e0655 */
[----:B------:R-:W-:Y:S02]  /*c0f0*/  SHF.R.S32.HI R9, RZ, 0x1f, R12 ;  /* 0x0000001fff097819 */ /* 0x000fe4000001140c */
[----:B------:R-:W-:Y:S02]  /*c100*/  IADD3 R82, P4, PT, R12, R90, RZ ;  /* 0x0000005a0c527210 */ /* 0x000fe40007f9e0ff */
[----:B------:R-:W-:Y:S01]  /*c110*/  STL.64 [R1+0x2000], R92 ;  /* 0x0020005c01007387 */ /* 0x000fe20000100a00 */
[----:B------:R-:W-:Y:S02]  /*c120*/  PRMT R11, RZ, 0x7610, R11 ;  /* 0x00007610ff0b7816 */ /* 0x000fe4000000000b */
[----:B------:R-:W-:Y:S01]  /*c130*/  IMAD.X R83, R9, 0x1, R91, P4 ;  /* 0x0000000109537824 */ /* 0x000fe200020e065b */
[----:B--2---:R0:W-:Y:S01]  /*c140*/  STL [R1+0x270], R76 ;  /* 0x0002704c01007387 */ /* 0x0041e20000100800 */
[----:B------:R-:W-:-:S03]  /*c150*/  PRMT R10, RZ, 0x7610, R10 ;  /* 0x00007610ff0a7816 */ /* 0x000fc6000000000a */
[----:B------:R2:W4:Y:S01]  /*c160*/  @P2 LDG.E.U8 R11, desc[UR8][R82.64] ;  /* 0x00000008520b2981 */ /* 0x000522000c1e1100 */
[----:B0-----:R-:W-:-:S05]  /*c170*/  IADD3 R76, P3, PT, R12, R88, RZ ;  /* 0x000000580c4c7210 */ /* 0x001fca0007f7e0ff */
[----:B------:R-:W-:-:S05]  /*c180*/  IMAD.X R77, R9, 0x1, R89, P3 ;  /* 0x00000001094d7824 */ /* 0x000fca00018e0659 */
[----:B------:R0:W4:Y:S01]  /*c190*/  @P2 LDG.E.U8 R10, desc[UR8][R76.64] ;  /* 0x000000084c0a2981 */ /* 0x000122000c1e1100 */
[----:B---3--:R-:W-:-:S06]  /*c1a0*/  PRMT R79, RZ, 0x7610, R79 ;  /* 0x00007610ff4f7816 */ /* 0x008fcc000000004f */
[----:B------:R3:W3:Y:S01]  /*c1b0*/  @P2 LDG.E.U8 R79, desc[UR8][R92.64] ;  /* 0x000000085c4f2981 */ /* 0x0006e2000c1e1100 */
[----:B------:R-:W-:-:S03]  /*c1c0*/  PRMT R78, RZ, 0x7610, R78 ;  /* 0x00007610ff4e7816 */ /* 0x000fc6000000004e */
[----:B------:R-:W3:Y:S04]  /*c1d0*/  LDL.LU R92, [R1+0x2780] ;  /* 0x00278000015c7983 */ /* 0x000ee80000300800 */
[----:B------:R2:W-:Y:S02]  /*c1e0*/  STL.64 [R1+0x1ff8], R82 ;  /* 0x001ff85201007387 */ /* 0x0005e40000100a00 */
[----:B--2---:R-:W-:-:S05]  /*c1f0*/  IADD3 R82, P3, PT, R12, R86, RZ ;  /* 0x000000560c527210 */ /* 0x004fca0007f7e0ff */
[----:B------:R-:W-:-:S05]  /*c200*/  IMAD.X R83, R9, 0x1, R87, P3 ;  /* 0x0000000109537824 */ /* 0x000fca00018e0657 */
[----:B------:R-:W2:Y:S04]  /*c210*/  @P2 LDG.E.U8 R78, desc[UR8][R82.64] ;  /* 0x00000008524e2981 */ /* 0x000ea8000c1e1100 */
[----:B------:R0:W-:Y:S04]  /*c220*/  STL.64 [R1+0x1ff0], R76 ;  /* 0x001ff04c01007387 */ /* 0x0001e80000100a00 */
[----:B----4-:R4:W-:Y:S01]  /*c230*/  STL [R1+0x288], R11 ;  /* 0x0002880b01007387 */ /* 0x0109e20000100800 */
[----:B0-----:R-:W-:-:S03]  /*c240*/  IADD3 R76, P3, PT, R12, R84, RZ ;  /* 0x000000540c4c7210 */ /* 0x001fc60007f7e0ff */
[----:B------:R1:W-:Y:S01]  /*c250*/  STL [R1+0x284], R10 ;  /* 0x0002840a01007387 */ /* 0x0003e20000100800 */
[----:B----4-:R-:W0:Y:S01]  /*c260*/  LDC R11, c[0x0][0x3c4] ;  /* 0x0000f100ff0b7b82 */ /* 0x010e220000000800 */
[----:B------:R-:W-:Y:S02]  /*c270*/  IMAD.X R77, R9, 0x1, R85, P3 ;  /* 0x00000001094d7824 */ /* 0x000fe400018e0655 */
[----:B------:R-:W-:Y:S01]  /*c280*/  STL.64 [R1+0x1fe8], R82 ;  /* 0x001fe85201007387 */ /* 0x000fe20000100a00 */
[----:B-1----:R-:W-:-:S03]  /*c290*/  IMAD R10, R13, 0x26, RZ ;  /* 0x000000260d0a7824 */ /* 0x002fc600078e02ff */
[----:B------:R1:W-:Y:S02]  /*c2a0*/  STL.64 [R1+0x1fe0], R76 ;  /* 0x001fe04c01007387 */ /* 0x0003e40000100a00 */
[----:B------:R-:W-:Y:S02]  /*c2b0*/  SHF.R.S32.HI R9, RZ, 0x1f, R10 ;  /* 0x0000001fff097819 */ /* 0x000fe4000001140a */
[----:B------:R-:W-:Y:S02]  /*c2c0*/  PRMT R12, RZ, 0x7610, R12 ;  /* 0x00007610ff0c7816 */ /* 0x000fe4000000000c */
[----:B---3--:R-:W-:-:S06]  /*c2d0*/  PRMT R92, RZ, 0x7610, R92 ;  /* 0x00007610ff5c7816 */ /* 0x008fcc000000005c */
[----:B------:R-:W3:Y:S04]  /*c2e0*/  @P2 LDG.E.U8 R92, desc[UR8][R76.64] ;  /* 0x000000084c5c2981 */ /* 0x000ee8000c1e1100 */
[----:B--2---:R2:W-:Y:S04]  /*c2f0*/  STL [R1+0x280], R78 ;  /* 0x0002804e01007387 */ /* 0x0045e80000100800 */
[----:B------:R4:W-:Y:S04]  /*c300*/  STL [R1+0x26c], R79 ;  /* 0x00026c4f01007387 */ /* 0x0009e80000100800 */
[----:B-1----:R-:W3:Y:S01]  /*c310*/  LDL.LU.64 R76, [R1+0x2778] ;  /* 0x00277800014c7983 */ /* 0x002ee20000300a00 */
[----:B--2---:R-:W-:-:S05]  /*c320*/  IADD3 R78, P4, PT, R10, R88, RZ ;  /* 0x000000580a4e7210 */ /* 0x004fca0007f9e0ff */
[----:B----4-:R-:W-:-:S05]  /*c330*/  IMAD.X R79, R9, 0x1, R89, P4 ;  /* 0x00000001094f7824 */ /* 0x010fca00020e0659 */
[----:B------:R-:W2:Y:S01]  /*c340*/  @P2 LDG.E.U8 R12, desc[UR8][R78.64] ;  /* 0x000000084e0c2981 */ /* 0x000ea2000c1e1100 */
[----:B------:R-:W-:-:S05]  /*c350*/  IADD3 R82, P3, PT, R10, R90, RZ ;  /* 0x0000005a0a527210 */ /* 0x000fca0007f7e0ff */
[----:B------:R-:W-:-:S05]  /*c360*/  IMAD.X R83, R9, 0x1, R91, P3 ;  /* 0x0000000109537824 */ /* 0x000fca00018e065b */
[----:B------:R-:W-:Y:S04]  /*c370*/  STL.64 [R1+0x1fd8], R82 ;  /* 0x001fd85201007387 */ /* 0x000fe80000100a00 */
[----:B---3--:R1:W-:Y:S02]  /*c380*/  STL [R1+0x27c], R92 ;  /* 0x00027c5c01007387 */ /* 0x0083e40000100800 */
[----:B-1----:R-:W-:-:S05]  /*c390*/  IADD3 R92, P3, PT, R10, R86, RZ ;  /* 0x000000560a5c7210 */ /* 0x002fca0007f7e0ff */
[----:B------:R-:W-:Y:S01]  /*c3a0*/  IMAD.X R93, R9, 0x1, R87, P3 ;  /* 0x00000001095d7824 */ /* 0x000fe200018e0657 */
[----:B------:R-:W-:Y:S02]  /*c3b0*/  PRMT R77, RZ, 0x7610, R77 ;  /* 0x00007610ff4d7816 */ /* 0x000fe4000000004d */
[----:B------:R-:W-:-:S04]  /*c3c0*/  PRMT R76, RZ, 0x7610, R76 ;  /* 0x00007610ff4c7816 */ /* 0x000fc8000000004c */
[----:B------:R-:W3:Y:S04]  /*c3d0*/  @P2 LDG.E.U8 R77, desc[UR8][R82.64] ;  /* 0x00000008524d2981 */ /* 0x000ee8000c1e1100 */
[----:B------:R-:W4:Y:S04]  /*c3e0*/  @P2 LDG.E.U8 R76, desc[UR8][R92.64] ;  /* 0x000000085c4c2981 */ /* 0x000f28000c1e1100 */
[----:B------:R-:W3:Y:S04]  /*c3f0*/  LDL.LU.64 R82, [R1+0x2770] ;  /* 0x0027700001527983 */ /* 0x000ee80000300a00 */
[----:B------:R1:W-:Y:S04]  /*c400*/  STL.64 [R1+0x1fd0], R78 ;  /* 0x001fd04e01007387 */ /* 0x0003e80000100a00 */
[----:B--2---:R2:W-:Y:S04]  /*c410*/  STL [R1+0x294], R12 ;  /* 0x0002940c01007387 */ /* 0x0045e80000100800 */
[----:B------:R2:W-:Y:S01]  /*c420*/  STL.64 [R1+0x1fc8], R92 ;  /* 0x001fc85c01007387 */ /* 0x0005e20000100a00 */
[----:B-1----:R-:W-:Y:S01]  /*c430*/  IADD3 R78, P3, PT, R10, R84, RZ ;  /* 0x000000540a4e7210 */ /* 0x002fe20007f7e0ff */
[----:B0-----:R-:W-:Y:S01]  /*c440*/  IMAD R11, R11, 0x27, RZ ;  /* 0x000000270b0b7824 */ /* 0x001fe200078e02ff */
[----:B--2---:R-:W0:Y:S01]  /*c450*/  LDC R12, c[0x0][0x3c4] ;  /* 0x0000f100ff0c7b82 */ /* 0x004e220000000800 */
[----:B------:R-:W2:Y:S02]  /*c460*/  LDL.LU R93, [R1+0x2768] ;  /* 0x00276800015d7983 */ /* 0x000ea40000300800 */
[----:B------:R-:W-:-:S02]  /*c470*/  IMAD.X R79, R9, 0x1, R85, P3 ;  /* 0x00000001094f7824 */ /* 0x000fc400018e0655 */
[----:B----4-:R-:W-:Y:S04]  /*c480*/  STL [R1+0x290], R76 ;  /* 0x0002904c01007387 */ /* 0x010fe80000100800 */
[----:B---3--:R1:W-:Y:S01]  /*c490*/  STL [R1+0x298], R77 ;  /* 0x0002984d01007387 */ /* 0x0083e20000100800 */
[----:B--2---:R-:W-:-:S05]  /*c4a0*/  PRMT R93, RZ, 0x7610, R93 ;  /* 0x00007610ff5d7816 */ /* 0x004fca000000005d */
[----:B-1----:R-:W-:-:S06]  /*c4b0*/  IMAD.MOV.U32 R77, RZ, RZ, R93 ;  /* 0x000000ffff4d7224 */ /* 0x002fcc00078e005d */
[----:B------:R-:W2:Y:S01]  /*c4c0*/  @P2 LDG.E.U8 R77, desc[UR8][R78.64] ;  /* 0x000000084e4d2981 */ /* 0x000ea2000c1e1100 */
[----:B------:R-:W-:Y:S02]  /*c4d0*/  SHF.R.S32.HI R10, RZ, 0x1f, R11 ;  /* 0x0000001fff0a7819 */ /* 0x000fe4000001140b */
[C---:B------:R-:W-:Y:S01]  /*c4e0*/  IADD3 R92, P4, PT, R11.reuse, R90, RZ ;  /* 0x0000005a0b5c7210 */ /* 0x040fe20007f9e0ff */
[----:B------:R1:W-:Y:S01]  /*c4f0*/  STL.64 [R1+0x1fc0], R78 ;  /* 0x001fc04e01007387 */ /* 0x0003e20000100a00 */
[----:B------:R-:W-:Y:S02]  /*c500*/  PRMT R83, RZ, 0x7610, R83 ;  /* 0x00007610ff537816 */ /* 0x000fe40000000053 */
[----:B------:R-:W-:Y:S01]  /*c510*/  IADD3 R76, P3, PT, R11, R88, RZ ;  /* 0x000000580b4c7210 */ /* 0x000fe20007f7e0ff */
[----:B------:R3:W-:Y:S01]  /*c520*/  STL.S16 [R1+0x28c], R93 ;  /* 0x00028c5d01007387 */ /* 0x0007e20000100600 */
[----:B------:R-:W-:-:S03]  /*c530*/  PRMT R82, RZ, 0x7610, R82 ;  /* 0x00007610ff527816 */ /* 0x000fc60000000052 */
[----:B-1----:R-:W4:Y:S01]  /*c540*/  LDL.LU.64 R78, [R1+0x2760] ;  /* 0x00276000014e7983 */ /* 0x002f220000300a00 */
[----:B---3--:R-:W-:-:S05]  /*c550*/  IMAD.X R93, R10, 0x1, R91, P4 ;  /* 0x000000010a5d7824 */ /* 0x008fca00020e065b */
[----:B------:R1:W3:Y:S01]  /*c560*/  @P2 LDG.E.U8 R83, desc[UR8][R92.64] ;  /* 0x000000085c532981 */ /* 0x0002e2000c1e1100 */
[----:B------:R-:W-:-:S03]  /*c570*/  PRMT R9, RZ, 0x7610, R9 ;  /* 0x00007610ff097816 */ /* 0x000fc60000000009 */
[----:B--2---:R2:W-:Y:S04]  /*c580*/  @P2 STL [R1+0x28c], R77 ;  /* 0x00028c4d01002387 */ /* 0x0045e80000100800 */
[----:B------:R1:W-:Y:S01]  /*c590*/  STL.64 [R1+0x1fb8], R92 ;  /* 0x001fb85c01007387 */ /* 0x0003e20000100a00 */
[----:B--2---:R-:W-:-:S05]  /*c5a0*/  IMAD.X R77, R10, 0x1, R89, P3 ;  /* 0x000000010a4d7824 */ /* 0x004fca00018e0659 */
[----:B------:R-:W2:Y:S01]  /*c5b0*/  @P2 LDG.E.U8 R82, desc[UR8][R76.64] ;  /* 0x000000084c522981 */ /* 0x000ea2000c1e1100 */
[----:B-1----:R-:W-:-:S05]  /*c5c0*/  IADD3 R92, P3, PT, R11, R86, RZ ;  /* 0x000000560b5c7210 */ /* 0x002fca0007f7e0ff */
[----:B------:R-:W-:-:S05]  /*c5d0*/  IMAD.X R93, R10, 0x1, R87, P3 ;  /* 0x000000010a5d7824 */ /* 0x000fca00018e0657 */
[----:B------:R-:W3:Y:S04]  /*c5e0*/  @P2 LDG.E.U8 R9, desc[UR8][R92.64] ;  /* 0x000000085c092981 */ /* 0x000ee8000c1e1100 */
[----:B------:R1:W-:Y:S04]  /*c5f0*/  STL.64 [R1+0x1fb0], R76 ;  /* 0x001fb04c01007387 */ /* 0x0003e80000100a00 */
[----:B-1----:R-:W3:Y:S01]  /*c600*/  LDL.LU.64 R76, [R1+0x2758] ;  /* 0x00275800014c7983 */ /* 0x002ee20000300a00 */
[----:B----4-:R-:W-:Y:S02]  /*c610*/  PRMT R78, RZ, 0x7610, R78 ;  /* 0x00007610ff4e7816 */ /* 0x010fe4000000004e */
[----:B------:R-:W-:Y:S01]  /*c620*/  PRMT R79, RZ, 0x7610, R79 ;  /* 0x00007610ff4f7816 */ /* 0x000fe2000000004f */
[----:B--2---:R1:W-:Y:S04]  /*c630*/  STL [R1+0x2a4], R82 ;  /* 0x0002a45201007387 */ /* 0x0043e80000100800 */
[----:B---3--:R-:W-:Y:S01]  /*c640*/  STL [R1+0x2a8], R83 ;  /* 0x0002a85301007387 */ /* 0x008fe20000100800 */
[----:B-1----:R-:W-:Y:S01]  /*c650*/  IADD3 R82, P4, PT, R11, R84, RZ ;  /* 0x000000540b527210 */ /* 0x002fe20007f9e0ff */
[----:B0-----:R-:W-:-:S02]  /*c660*/  IMAD R11, R12, 0x29, RZ ;  /* 0x000000290c0b7824 */ /* 0x001fc400078e02ff */
[----:B------:R0:W-:Y:S01]  /*c670*/  STL.64 [R1+0x1fa8], R92 ;  /* 0x001fa85c01007387 */ /* 0x0001e20000100a00 */
[----:B------:R-:W1:Y:S03]  /*c680*/  LDC R12, c[0x0][0x3c4] ;  /* 0x0000f100ff0c7b82 */ /* 0x000e660000000800 */
[----:B------:R2:W-:Y:S01]  /*c690*/  STL [R1+0x2a0], R9 ;  /* 0x0002a00901007387 */ /* 0x0005e20000100800 */
[----:B0-----:R-:W-:Y:S02]  /*c6a0*/  IADD3 R92, P3, PT, R11, R90, RZ ;  /* 0x0000005a0b5c7210 */ /* 0x001fe40007f7e0ff */
[----:B--2---:R-:W-:-:S05]  /*c6b0*/  SHF.R.S32.HI R9, RZ, 0x1f, R11 ;  /* 0x0000001fff097819 */ /* 0x004fca000001140b */
[----:B------:R-:W-:Y:S02]  /*c6c0*/  IMAD.X R93, R9, 0x1, R91, P3 ;  /* 0x00000001095d7824 */ /* 0x000fe400018e065b */
[----:B------:R-:W-:-:S03]  /*c6d0*/  IMAD.X R83, R10, 0x1, R85, P4 ;  /* 0x000000010a537824 */ /* 0x000fc600020e0655 */
[----:B------:R-:W2:Y:S04]  /*c6e0*/  @P2 LDG.E.U8 R78, desc[UR8][R92.64] ;  /* 0x000000085c4e2981 */ /* 0x000ea8000c1e1100 */
[----:B------:R0:W3:Y:S04]  /*c6f0*/  @P2 LDG.E.U8 R79, desc[UR8][R82.64] ;  /* 0x00000008524f2981 */ /* 0x0000e8000c1e1100 */
[----:B------:R0:W-:Y:S04]  /*c700*/  STL.64 [R1+0x1fa0], R82 ;  /* 0x001fa05201007387 */ /* 0x0001e80000100a00 */
[----:B------:R4:W-:Y:S04]  /*c710*/  STS.U8 [R30+UR4+0x5400], R6 ;  /* 0x005400061e007988 */ /* 0x0009e80008000004 */
[----:B------:R-:W-:Y:S01]  /*c720*/  STL.64 [R1+0x1f78], R92 ;  /* 0x001f785c01007387 */ /* 0x000fe20000100a00 */
[----:B0-----:R-:W-:-:S02]  /*c730*/  IADD3 R82, P3, PT, R11, R88, RZ ;  /* 0x000000580b527210 */ /* 0x001fc40007f7e0ff */
[----:B----4-:R-:W-:-:S03]  /*c740*/  PRMT R6, RZ, 0x7610, R6 ;  /* 0x00007610ff067816 */ /* 0x010fc60000000006 */
[----:B------:R-:W-:Y:S01]  /*c750*/  IMAD.X R83, R9, 0x1, R89, P3 ;  /* 0x0000000109537824 */ /* 0x000fe200018e0659 */
[----:B------:R0:W-:Y:S04]  /*c760*/  STS.U8 [R30+UR4+0x1400], R5 ;  /* 0x001400051e007988 */ /* 0x0001e80008000004 */
[----:B------:R-:W4:Y:S01]  /*c770*/  @P2 LDG.E.U8 R6, desc[UR8][R82.64] ;  /* 0x0000000852062981 */ /* 0x000f22000c1e1100 */
[----:B0-----:R-:W-:-:S03]  /*c780*/  PRMT R5, RZ, 0x7610, R5 ;  /* 0x00007610ff057816 */ /* 0x001fc60000000005 */
[----:B--2---:R0:W-:Y:S04]  /*c790*/  STL [R1+0xac], R78 ;  /* 0x0000ac4e01007387 */ /* 0x0041e80000100800 */
[----:B---3--:R2:W-:Y:S01]  /*c7a0*/  STL [R1+0x29c], R79 ;  /* 0x00029c4f01007387 */ /* 0x0085e20000100800 */
[----:B0-----:R-:W-:-:S05]  /*c7b0*/  IADD3 R78, P4, PT, R11, R86, RZ ;  /* 0x000000560b4e7210 */ /* 0x001fca0007f9e0ff */
[----:B--2---:R-:W-:-:S05]  /*c7c0*/  IMAD.X R79, R9, 0x1, R87, P4 ;  /* 0x00000001094f7824 */ /* 0x004fca00020e0657 */
[----:B------:R0:W2:Y:S04]  /*c7d0*/  @P2 LDG.E.U8 R5, desc[UR8][R78.64] ;  /* 0x000000084e052981 */ /* 0x0000a8000c1e1100 */
[----:B------:R-:W-:Y:S04]  /*c7e0*/  STL.64 [R1+0x1f70], R82 ;  /* 0x001f705201007387 */ /* 0x000fe80000100a00 */
[----:B----4-:R1:W-:Y:S04]  /*c7f0*/  STL [R1+0xa8], R6 ;  /* 0x0000a80601007387 */ /* 0x0103e80000100800 */
[----:B------:R0:W-:Y:S01]  /*c800*/  STL.64 [R1+0x1f68], R78 ;  /* 0x001f684e01007387 */ /* 0x0001e20000100a00 */
[----:B-1----:R-:W-:-:S03]  /*c810*/  IMAD R6, R12, 0x2a, RZ ;  /* 0x0000002a0c067824 */ /* 0x002fc600078e02ff */
[----:B------:R1:W-:Y:S01]  /*c820*/  STS.U8 [R30+UR4+0x9400], R7 ;  /* 0x009400071e007988 */ /* 0x0003e20008000004 */
[----:B0-----:R-:W-:-:S03]  /*c830*/  IADD3 R78, P3, PT, R11, R84, RZ ;  /* 0x000000540b4e7210 */ /* 0x001fc60007f7e0ff */
[----:B------:R0:W-:Y:S01]  /*c840*/  STS.U8 [R30+UR4+0xd400], R8 ;  /* 0x00d400081e007988 */ /* 0x0001e20008000004 */
[C---:B------:R-:W-:Y:S02]  /*c850*/  IADD3 R82, P5, PT, R6.reuse, R88, RZ ;  /* 0x0000005806527210 */ /* 0x040fe40007fbe0ff */
[----:B------:R-:W-:Y:S01]  /*c860*/  IADD3 R92, P4, PT, R6, R90, RZ ;  /* 0x0000005a065c7210 */ /* 0x000fe20007f9e0ff */
[----:B------:R-:W-:Y:S01]  /*c870*/  IMAD.X R79, R9, 0x1, R85, P3 ;  /* 0x00000001094f7824 */ /* 0x000fe200018e0655 */
[----:B------:R-:W-:Y:S01]  /*c880*/  PRMT R77, RZ, 0x7610, R77 ;  /* 0x00007610ff4d7816 */ /* 0x000fe2000000004d */
[----:B-1----:R-:W1:Y:S01]  /*c890*/  LDC R7, c[0x0][0x3c4] ;  /* 0x0000f100ff077b82 */ /* 0x002e620000000800 */
[----:B0-----:R-:W-:Y:S02]  /*c8a0*/  PRMT R30, RZ, 0x7610, R30 ;  /* 0x00007610ff1e7816 */ /* 0x001fe4000000001e */
[----:B------:R-:W-:-:S04]  /*c8b0*/  PRMT R8, RZ, 0x7610, R8 ;  /* 0x00007610ff087816 */ /* 0x000fc80000000008 */
[----:B------:R-:W3:Y:S04]  /*c8c0*/  @P2 LDG.E.U8 R30, desc[UR8][R78.64] ;  /* 0x000000084e1e2981 */ /* 0x000ee8000c1e1100 */
[----:B--2---:R0:W-:Y:S02]  /*c8d0*/  STL [R1+0xa4], R5 ;  /* 0x0000a40501007387 */ /* 0x0041e40000100800 */
[----:B0-----:R-:W-:-:S05]  /*c8e0*/  SHF.R.S32.HI R5, RZ, 0x1f, R6 ;  /* 0x0000001fff057819 */ /* 0x001fca0000011406 */
[C---:B------:R-:W-:Y:S02]  /*c8f0*/  IMAD.X R83, R5.reuse, 0x1, R89, P5 ;  /* 0x0000000105537824 */ /* 0x040fe400028e0659 */
[----:B------:R-:W-:-:S03]  /*c900*/  IMAD.X R93, R5, 0x1, R91, P4 ;  /* 0x00000001055d7824 */ /* 0x000fc600020e065b */
[----:B------:R-:W2:Y:S04]  /*c910*/  @P2 LDG.E.U8 R8, desc[UR8][R82.64] ;  /* 0x0000000852082981 */ /* 0x000ea8000c1e1100 */
[----:B------:R0:W4:Y:S01]  /*c920*/  @P2 LDG.E.U8 R77, desc[UR8][R92.64] ;  /* 0x000000085c4d2981 */ /* 0x000122000c1e1100 */
[----:B------:R-:W-:-:S03]  /*c930*/  PRMT R76, RZ, 0x7610, R76 ;  /* 0x00007610ff4c7816 */ /* 0x000fc6000000004c */
[----:B------:R0:W-:Y:S04]  /*c940*/  STL.64 [R1+0x1f60], R78 ;  /* 0x001f604e01007387 */ /* 0x0001e80000100a00 */
[----:B0-----:R-:W4:Y:S04]  /*c950*/  LDL.LU.64 R78, [R1+0x2750] ;  /* 0x00275000014e7983 */ /* 0x001f280000300a00 */
[----:B---3--:R-:W-:Y:S04]  /*c960*/  STL [R1+0xa0], R30 ;  /* 0x0000a01e01007387 */ /* 0x008fe80000100800 */
[----:B------:R0:W-:Y:S04]  /*c970*/  STL.64 [R1+0x1f58], R92 ;  /* 0x001f585c01007387 */ /* 0x0001e80000100a00 */
[----:B------:R3:W-:Y:S01]  /*c980*/  STL.64 [R1+0x1f50], R82 ;  /* 0x001f505201007387 */ /* 0x0007e20000100a00 */
[----:B0-----:R-:W-:Y:S01]  /*c990*/  IMAD.MOV.U32 R93, RZ, RZ, R76 ;  /* 0x000000ffff5d7224 */ /* 0x001fe200078e004c */
[----:B---3--:R-:W-:-:S05]  /*c9a0*/  IADD3 R82, P3, PT, R6, R86, RZ ;  /* 0x0000005606527210 */ /* 0x008fca0007f7e0ff */
[----:B------:R-:W-:Y:S01]  /*c9b0*/  IMAD.X R83, R5, 0x1, R87, P3 ;  /* 0x0000000105537824 */ /* 0x000fe200018e0657 */
[----:B--2---:R0:W-:Y:S04]  /*c9c0*/  STL [R1+0x98], R8 ;  /* 0x0000980801007387 */ /* 0x0041e80000100800 */
[----:B------:R-:W-:Y:S04]  /*c9d0*/  STL.S16 [R1+0x94], R76 ;  /* 0x0000944c01007387 */ /* 0x000fe80000100600 */
[----:B----4-:R2:W-:Y:S01]  /*c9e0*/  STL [R1+0x9c], R77 ;  /* 0x00009c4d01007387 */ /* 0x0105e20000100800 */
[----:B-1----:R-:W-:Y:S01]  /*c9f0*/  IMAD R7, R7, 0x2b, RZ ;  /* 0x0000002b07077824 */ /* 0x002fe200078e02ff */
[----:B------:R-:W-:Y:S01]  /*ca00*/  IADD3 R92, P4, PT, R6, R84, RZ ;  /* 0x00000054065c7210 */ /* 0x000fe20007f9e0ff */
[----:B0-----:R-:W0:Y:S01]  /*ca10*/  LDC R8, c[0x0][0x3c4] ;  /* 0x0000f100ff087b82 */ /* 0x001e220000000800 */
[----:B--2---:R-:W-:-:S06]  /*ca20*/  IMAD.MOV.U32 R77, RZ, RZ, R93 ;  /* 0x000000ffff4d7224 */ /* 0x004fcc00078e005d */
[----:B------:R-:W2:Y:S01]  /*ca30*/  @P2 LDG.E.U8 R77, desc[UR8][R82.64] ;  /* 0x00000008524d2981 */ /* 0x000ea2000c1e1100 */
[----:B------:R-:W-:Y:S02]  /*ca40*/  SHF.R.S32.HI R6, RZ, 0x1f, R7 ;  /* 0x0000001fff067819 */ /* 0x000fe40000011407 */
[----:B------:R-:W-:Y:S01]  /*ca50*/  IADD3 R76, P3, PT, R7, R90, RZ ;  /* 0x0000005a074c7210 */ /* 0x000fe20007f7e0ff */
[----:B------:R1:W-:Y:S01]  /*ca60*/  STL.64 [R1+0x1f48], R82 ;  /* 0x001f485201007387 */ /* 0x0003e20000100a00 */
[----:B------:R-:W-:Y:S01]  /*ca70*/  IMAD.X R93, R5, 0x1, R85, P4 ;  /* 0x00000001055d7824 */ /* 0x000fe200020e0655 */
[----:B------:R-:W-:Y:S02]  /*ca80*/  PRMT R9, RZ, 0x7610, R9 ;  /* 0x00007610ff097816 */ /* 0x000fe40000000009 */
[----:B------:R-:W-:Y:S01]  /*ca90*/  PRMT R79, RZ, 0x7610, R79 ;  /* 0x00007610ff4f7816 */ /* 0x000fe2000000004f */
[----:B-1----:R-:W3:Y:S05]  /*caa0*/  LDL.LU.64 R82, [R1+0x2748] ;  /* 0x0027480001527983 */ /* 0x002eea0000300a00 */
[----:B------:R1:W4:Y:S01]  /*cab0*/  @P2 LDG.E.U8 R79, desc[UR8][R92.64] ;  /* 0x000000085c4f2981 */ /* 0x000322000c1e1100 */
[----:B------:R-:W-:-:S02]  /*cac0*/  PRMT R5, RZ, 0x7610, R5 ;  /* 0x00007610ff057816 */ /* 0x000fc40000000005 */
[----:B------:R-:W-:Y:S01]  /*cad0*/  PRMT R78, RZ, 0x7610, R78 ;  /* 0x00007610ff4e7816 */ /* 0x000fe2000000004e */
[----:B--2---:R2:W-:Y:S04]  /*cae0*/  @P2 STL [R1+0x94], R77 ;  /* 0x0000944d01002387 */ /* 0x0045e80000100800 */
[----:B------:R1:W-:Y:S01]  /*caf0*/  STL.64 [R1+0x1f40], R92 ;  /* 0x001f405c01007387 */ /* 0x0003e20000100a00 */
[----:B--2---:R-:W-:-:S05]  /*cb00*/  IMAD.X R77, R6, 0x1, R91, P3 ;  /* 0x00000001064d7824 */ /* 0x004fca00018e065b */
[----:B------:R2:W-:Y:S01]  /*cb10*/  STL.64 [R1+0x1f38], R76 ;  /* 0x001f384c01007387 */ /* 0x0005e20000100a00 */
[----:B-1----:R-:W-:-:S03]  /*cb20*/  IADD3 R92, P3, PT, R7, R88, RZ ;  /* 0x00000058075c7210 */ /* 0x002fc60007f7e0ff */
[----:B------:R2:W3:Y:S02]  /*cb30*/  @P2 LDG.E.U8 R9, desc[UR8][R76.64] ;  /* 0x000000084c092981 */ /* 0x0004e4000c1e1100 */
[----:B------:R-:W-:-:S05]  /*cb40*/  IMAD.X R93, R6, 0x1, R89, P3 ;  /* 0x00000001065d7824 */ /* 0x000fca00018e0659 */
[----:B------:R1:W4:Y:S01]  /*cb50*/  @P2 LDG.E.U8 R78, desc[UR8][R92.64] ;  /* 0x000000085c4e2981 */ /* 0x000322000c1e1100 */
[----:B--2---:R-:W-:-:S05]  /*cb60*/  IADD3 R76, P4, PT, R7, R86, RZ ;  /* 0x00000056074c7210 */ /* 0x004fca0007f9e0ff */
[----:B------:R-:W-:-:S05]  /*cb70*/  IMAD.X R77, R6, 0x1, R87, P4 ;  /* 0x00000001064d7824 */ /* 0x000fca00020e0657 */
[----:B------:R-:W2:Y:S01]  /*cb80*/  @P2 LDG.E.U8 R5, desc[UR8][R76.64] ;  /* 0x000000084c052981 */ /* 0x000ea2000c1e1100 */
[----:B0-----:R-:W-:-:S03]  /*cb90*/  IMAD R8, R8, 0x2c, RZ ;  /* 0x0000002c08087824 */ /* 0x001fc600078e02ff */
[----:B---3--:R0:W-:Y:S04]  /*cba0*/  STL [R1+0x228], R9 ;  /* 0x0002280901007387 */ /* 0x0081e80000100800 */
[----:B------:R1:W-:Y:S04]  /*cbb0*/  STL.64 [R1+0x1f30], R92 ;  /* 0x001f305c01007387 */ /* 0x0003e80000100a00 */
[----:B------:R3:W-:Y:S01]  /*cbc0*/  STL.64 [R1+0x1f28], R76 ;  /* 0x001f284c01007387 */ /* 0x0007e20000100a00 */
[----:B------:R-:W-:Y:S01]  /*cbd0*/  PRMT R83, RZ, 0x7610, R83 ;  /* 0x00007610ff537816 */ /* 0x000fe20000000053 */
[----:B0-----:R-:W0:Y:S01]  /*cbe0*/  LDC R9, c[0x0][0x3c4] ;  /* 0x0000f100ff097b82 */ /* 0x001e220000000800 */
[----:B-1----:R-:W-:Y:S01]  /*cbf0*/  IADD3 R92, P3, PT, R7, R84, RZ ;  /* 0x00000054075c7210 */ /* 0x002fe20007f7e0ff */
[----:B--2---:R1:W-:Y:S04]  /*cc00*/  STL [R1+0x220], R5 ;  /* 0x0002200501007387 */ /* 0x0043e80000100800 */
[----:B------:R-:W-:Y:S01]  /*cc10*/  IMAD.X R93, R6, 0x1, R85, P3 ;  /* 0x00000001065d7824 */ /* 0x000fe200018e0655 */
[----:B----4-:R2:W-:Y:S01]  /*cc20*/  STL [R1+0x224], R78 ;  /* 0x0002244e01007387 */ /* 0x0105e20000100800 */
[----:B---3--:R-:W-:-:S02]  /*cc30*/  IADD3 R76, P3, PT, R8, R88, RZ ;  /* 0x00000058084c7210 */ /* 0x008fc40007f7e0ff */
[----:B-1----:R-:W-:Y:S01]  /*cc40*/  SHF.R.S32.HI R5, RZ, 0x1f, R8 ;  /* 0x0000001fff057819 */ /* 0x002fe20000011408 */
[----:B------:R1:W3:Y:S01]  /*cc50*/  @P2 LDG.E.U8 R83, desc[UR8][R92.64] ;  /* 0x000000085c532981 */ /* 0x0002e2000c1e1100 */
[----:B--2---:R-:W-:-:S03]  /*cc60*/  IADD3 R78, P4, PT, R8, R90, RZ ;  /* 0x0000005a084e7210 */ /* 0x004fc60007f9e0ff */
[----:B------:R2:W-:Y:S01]  /*cc70*/  STL [R1+0x90], R79 ;  /* 0x0000904f01007387 */ /* 0x0005e20000100800 */
[----:B------:R-:W-:Y:S01]  /*cc80*/  PRMT R7, RZ, 0x7610, R7 ;  /* 0x00007610ff077816 */ /* 0x000fe20000000007 */
[----:B------:R-:W-:Y:S01]  /*cc90*/  IMAD.X R77, R5, 0x1, R89, P3 ;  /* 0x00000001054d7824 */ /* 0x000fe200018e0659 */
[----:B------:R-:W-:-:S06]  /*cca0*/  PRMT R6, RZ, 0x7610, R6 ;  /* 0x00007610ff067816 */ /* 0x000fcc0000000006 */
[----:B------:R-:W4:Y:S01]  /*ccb0*/  @P2 LDG.E.U8 R6, desc[UR8][R76.64] ;  /* 0x000000084c062981 */ /* 0x000f22000c1e1100 */
[----:B--2---:R-:W-:-:S05]  /*ccc0*/  IMAD.X R79, R5, 0x1, R91, P4 ;  /* 0x00000001054f7824 */ /* 0x004fca00020e065b */
[----:B------:R-:W2:Y:S04]  /*ccd0*/  @P2 LDG.E.U8 R7, desc[UR8][R78.64] ;  /* 0x000000084e072981 */ /* 0x000ea8000c1e1100 */
[----:B------:R1:W-:Y:S01]  /*cce0*/  STL.64 [R1+0x1f20], R92 ;  /* 0x001f205c01007387 */ /* 0x0003e20000100a00 */
[----:B------:R-:W-:-:S03]  /*ccf0*/  PRMT R82, RZ, 0x7610, R82 ;  /* 0x00007610ff527816 */ /* 0x000fc60000000052 */
[----:B------:R-:W-:Y:S01]  /*cd00*/  STL.64 [R1+0x1f18], R78 ;  /* 0x001f184e01007387 */ /* 0x000fe20000100a00 */
[----:B-1----:R-:W-:-:S05]  /*cd10*/  IADD3 R92, P3, PT, R8, R86, RZ ;  /* 0x00000056085c7210 */ /* 0x002fca0007f7e0ff */
[----:B------:R-:W-:-:S05]  /*cd20*/  IMAD.X R93, R5, 0x1, R87, P3 ;  /* 0x00000001055d7824 */ /* 0x000fca00018e0657 */
[----:B------:R-:W3:Y:S04]  /*cd30*/  @P2 LDG.E.U8 R82, desc[UR8][R92.64] ;  /* 0x000000085c522981 */ /* 0x000ee8000c1e1100 */
[----:B--2---:R-:W-:Y:S04]  /*cd40*/  STL [R1+0x238], R7 ;  /* 0x0002380701007387 */ /* 0x004fe80000100800 */
[----:B------:R-:W-:Y:S04]  /*cd50*/  STL.64 [R1+0x1f10], R76 ;  /* 0x001f104c01007387 */ /* 0x000fe80000100a00 */
[----:B----4-:R-:W-:Y:S04]  /*cd60*/  STL [R1+0x234], R6 ;  /* 0x0002340601007387 */ /* 0x010fe80000100800 */
[----:B------:R1:W-:Y:S04]  /*cd70*/  STL.64 [R1+0x1f08], R92 ;  /* 0x001f085c01007387 */ /* 0x0003e80000100a00 */
[----:B-1----:R-:W2:Y:S01]  /*cd80*/  LDL.LU R92, [R1+0x2740] ;  /* 0x00274000015c7983 */ /* 0x002ea20000300800 */
[----:B------:R-:W-:-:S05]  /*cd90*/  IADD3 R76, P3, PT, R8, R84, RZ ;  /* 0x00000054084c7210 */ /* 0x000fca0007f7e0ff */
[----:B------:R-:W-:Y:S02]  /*cda0*/  IMAD.X R77, R5, 0x1, R85, P3 ;  /* 0x00000001054d7824 */ /* 0x000fe400018e0655 */
[----:B0-----:R-:W-:Y:S01]  /*cdb0*/  IMAD R7, R9, 0x2d, RZ ;  /* 0x0000002d09077824 */ /* 0x001fe200078e02ff */
[----:B------:R-:W-:Y:S01]  /*cdc0*/  PRMT R8, RZ, 0x7610, R8 ;  /* 0x00007610ff087816 */ /* 0x000fe20000000008 */
[----:B------:R-:W0:Y:S01]  /*cdd0*/  LDC R9, c[0x0][0x3c4] ;  /* 0x0000f100ff097b82 */ /* 0x000e220000000800 */
[----:B------:R-:W-:Y:S04]  /*cde0*/  STL.64 [R1+0x1f00], R76 ;  /* 0x001f004c01007387 */ /* 0x000fe80000100a00 */
[----:B---3--:R1:W-:Y:S01]  /*cdf0*/  STL [R1+0x230], R82 ;  /* 0x0002305201007387 */ /* 0x0083e20000100800 */
[----:B------:R-:W-:-:S03]  /*ce00*/  SHF.R.S32.HI R6, RZ, 0x1f, R7 ;  /* 0x0000001fff067819 */ /* 0x000fc60000011407 */
[----:B------:R3:W-:Y:S01]  /*ce10*/  STL [R1+0x21c], R83 ;  /* 0x00021c5301007387 */ /* 0x0007e20000100800 */
[----:B------:R-:W-:-:S05]  /*ce20*/  IADD3 R78, P4, PT, R7, R90, RZ ;  /* 0x0000005a074e7210 */ /* 0x000fca0007f9e0ff */
[----:B------:R-:W-:Y:S01]  /*ce30*/  IMAD.X R79, R6, 0x1, R91, P4 ;  /* 0x00000001064f7824 */ /* 0x000fe200020e065b */
[----:B-1----:R-:W-:-:S04]  /*ce40*/  IADD3 R82, P3, PT, R7, R88, RZ ;  /* 0x0000005807527210 */ /* 0x002fc80007f7e0ff */
[----:B------:R1:W4:Y:S01]  /*ce50*/  @P2 LDG.E.U8 R8, desc[UR8][R78.64] ;  /* 0x000000084e082981 */ /* 0x000322000c1e1100 */
[----:B---3--:R-:W-:Y:S01]  /*ce60*/  IMAD.X R83, R6, 0x1, R89, P3 ;  /* 0x0000000106537824 */ /* 0x008fe200018e0659 */
[----:B------:R-:W-:Y:S02]  /*ce70*/  PRMT R5, RZ, 0x7610, R5 ;  /* 0x00007610ff057816 */ /* 0x000fe40000000005 */
[----:B--2---:R-:W-:-:S06]  /*ce80*/  PRMT R92, RZ, 0x7610, R92 ;  /* 0x00007610ff5c7816 */ /* 0x004fcc000000005c */
[----:B------:R2:W3:Y:S04]  /*ce90*/  @P2 LDG.E.U8 R92, desc[UR8][R76.64] ;  /* 0x000000084c5c2981 */ /* 0x0004e8000c1e1100 */
[----:B------:R-:W2:Y:S04]  /*cea0*/  LDL.LU.64 R76, [R1+0x2738] ;  /* 0x00273800014c7983 */ /* 0x000ea80000300a00 */
[----:B------:R1:W-:Y:S02]  /*ceb0*/  STL.64 [R1+0x1ef8], R78 ;  /* 0x001ef84e01007387 */ /* 0x0003e40000100a00 */
[----:B-1----:R-:W-:-:S05]  /*cec0*/  IADD3 R78, P3, PT, R7, R86, RZ ;  /* 0x00000056074e7210 */ /* 0x002fca0007f7e0ff */
[----:B------:R-:W-:-:S05]  /*ced0*/  IMAD.X R79, R6, 0x1, R87, P3 ;  /* 0x00000001064f7824 */ /* 0x000fca00018e0657 */
[----:B------:R-:W3:Y:S04]  /*cee0*/  @P2 LDG.E.U8 R5, desc[UR8][R78.64] ;  /* 0x000000084e052981 */ /* 0x000ee8000c1e1100 */
[----:B------:R-:W-:Y:S04]  /*cef0*/  STL.64 [R1+0x1ef0], R82 ;  /* 0x001ef05201007387 */ /* 0x000fe80000100a00 */
[----:B----4-:R1:W-:Y:S04]  /*cf00*/  STL [R1+0x248], R8 ;  /* 0x0002480801007387 */ /* 0x0103e80000100800 */
[----:B------:R-:W-:Y:S01]  /*cf10*/  STL.64 [R1+0x1ee8], R78 ;  /* 0x001ee84e01007387 */ /* 0x000fe20000100a00 */
[----:B-1----:R-:W1:Y:S01]  /*cf20*/  LDC R8, c[0x0][0x3c4] ;  /* 0x0000f100ff087b82 */ /* 0x002e620000000800 */
[----:B--2---:R-:W-:-:S06]  /*cf30*/  PRMT R77, RZ, 0x7610, R77 ;  /* 0x00007610ff4d7816 */ /* 0x004fcc000000004d */
[----:B------:R2:W4:Y:S01]  /*cf40*/  @P2 LDG.E.U8 R77, desc[UR8][R82.64] ;  /* 0x00000008524d2981 */ /* 0x000522000c1e1100 */
[----:B------:R-:W-:Y:S02]  /*cf50*/  PRMT R76, RZ, 0x7610, R76 ;  /* 0x00007610ff4c7816 */ /* 0x000fe4000000004c */
[----:B--2---:R-:W-:-:S05]  /*cf60*/  IADD3 R82, P3, PT, R7, R84, RZ ;  /* 0x0000005407527210 */ /* 0x004fca0007f7e0ff */
[----:B------:R-:W-:-:S05]  /*cf70*/  IMAD.X R83, R6, 0x1, R85, P3 ;  /* 0x0000000106537824 */ /* 0x000fca00018e0655 */
[----:B------:R-:W2:Y:S04]  /*cf80*/  @P2 LDG.E.U8 R76, desc[UR8][R82.64] ;  /* 0x00000008524c2981 */ /* 0x000ea8000c1e1100 */
[----:B---3--:R-:W-:Y:S04]  /*cf90*/  STL [R1+0x240], R5 ;  /* 0x0002400501007387 */ /* 0x008fe80000100800 */
[----:B------:R-:W-:Y:S04]  /*cfa0*/  STL [R1+0x22c], R92 ;  /* 0x00022c5c01007387 */ /* 0x000fe80000100800 */
[----:B------:R3:W-:Y:S04]  /*cfb0*/  STL.64 [R1+0x1ee0], R82 ;  /* 0x001ee05201007387 */ /* 0x0007e80000100a00 */
[----:B---3--:R-:W3:Y:S01]  /*cfc0*/  LDL.LU R82, [R1+0x2730] ;  /* 0x0027300001527983 */ /* 0x008ee20000300800 */
[----:B0-----:R-:W-:-:S05]  /*cfd0*/  IMAD R7, R9, 0x2e, RZ ;  /* 0x0000002e09077824 */ /* 0x001fca00078e02ff */
[----:B------:R-:W-:Y:S02]  /*cfe0*/  SHF.R.S32.HI R5, RZ, 0x1f, R7 ;  /* 0x0000001fff057819 */ /* 0x000fe40000011407 */
[----:B------:R-:W-:-:S05]  /*cff0*/  IADD3 R92, P3, PT, R7, R90, RZ ;  /* 0x0000005a075c7210 */ /* 0x000fca0007f7e0ff */
[----:B------:R-:W-:Y:S01]  /*d000*/  IMAD.X R93, R5, 0x1, R91, P3 ;  /* 0x00000001055d7824 */ /* 0x000fe200018e065b */
[----:B------:R-:W-:-:S04]  /*d010*/  IADD3 R78, P4, PT, R7, R88, RZ ;  /* 0x00000058074e7210 */ /* 0x000fc80007f9e0ff */
[----:B------:R-:W-:Y:S01]  /*d020*/  STL.64 [R1+0x1ed8], R92 ;  /* 0x001ed85c01007387 */ /* 0x000fe20000100a00 */
[----:B------:R-:W-:Y:S01]  /*d030*/  PRMT R9, RZ, 0x7610, R9 ;  /* 0x00007610ff097816 */ /* 0x000fe20000000009 */
[----:B------:R-:W-:Y:S01]  /*d040*/  IMAD.X R79, R5, 0x1, R89, P4 ;  /* 0x00000001054f7824 */ /* 0x000fe200020e0659 */
[----:B------:R-:W-:-:S04]  /*d050*/  PRMT R6, RZ, 0x7610, R6 ;  /* 0x00007610ff067816 */ /* 0x000fc80000000006 */
[----:B------:R-:W3:Y:S04]  /*d060*/  @P2 LDG.E.U8 R9, desc[UR8][R78.64] ;  /* 0x000000084e092981 */ /* 0x000ee8000c1e1100 */
[----:B--2---:R0:W-:Y:S04]  /*d070*/  STL [R1+0x23c], R76 ;  /* 0x00023c4c01007387 */ /* 0x0041e80000100800 */
[----:B----4-:R2:W-:Y:S01]  /*d080*/  STL [R1+0x244], R77 ;  /* 0x0002444d01007387 */ /* 0x0105e20000100800 */
[----:B0-----:R-:W-:-:S05]  /*d090*/  IADD3 R76, P3, PT, R7, R86, RZ ;  /* 0x00000056074c7210 */ /* 0x001fca0007f7e0ff */
[----:B--2---:R-:W-:-:S05]  /*d0a0*/  IMAD.X R77, R5, 0x1, R87, P3 ;  /* 0x00000001054d7824 */ /* 0x004fca00018e0657 */
[----:B------:R0:W2:Y:S01]  /*d0b0*/  @P2 LDG.E.U8 R6, desc[UR8][R76.64] ;  /* 0x000000084c062981 */ /* 0x0000a2000c1e1100 */
[----:B---3--:R-:W-:-:S06]  /*d0c0*/  PRMT R82, RZ, 0x7610, R82 ;  /* 0x00007610ff527816 */ /* 0x008fcc0000000052 */
[----:B------:R3:W4:Y:S04]  /*d0d0*/  @P2 LDG.E.U8 R82, desc[UR8][R92.64] ;  /* 0x000000085c522981 */ /* 0x000728000c1e1100 */
[----:B------:R-:W3:Y:S01]  /*d0e0*/  LDL.LU.64 R92, [R1+0x2728] ;  /* 0x00272800015c7983 */ /* 0x000ee20000300a00 */
[----:B-1----:R-:W-:-:S03]  /*d0f0*/  IMAD R8, R8, 0x2f, RZ ;  /* 0x0000002f08087824 */ /* 0x002fc600078e02ff */
[----:B------:R1:W-:Y:S04]  /*d100*/  STL.64 [R1+0x1ed0], R78 ;  /* 0x001ed04e01007387 */ /* 0x0003e80000100a00 */
[----:B------:R0:W-:Y:S04]  /*d110*/  STL [R1+0x254], R9 ;  /* 0x0002540901007387 */ /* 0x0001e80000100800 */
[----:B------:R0:W-:Y:S01]  /*d120*/  STL.64 [R1+0x1ec8], R76 ;  /* 0x001ec84c01007387 */ /* 0x0001e20000100a00 */
[----:B-1----:R-:W-:Y:S01]  /*d130*/  IADD3 R78, P3, PT, R7, R84, RZ ;  /* 0x00000054074e7210 */ /* 0x002fe20007f7e0ff */
[----:B0-----:R-:W0:Y:S01]  /*d140*/  LDC R9, c[0x0][0x3c4] ;  /* 0x0000f100ff097b82 */ /* 0x001e220000000800 */
[----:B------:R-:W-:-:S03]  /*d150*/  IADD3 R76, P4, PT, R8, R90, RZ ;  /* 0x0000005a084c7210 */ /* 0x000fc60007f9e0ff */
[----:B------:R-:W-:Y:S01]  /*d160*/  IMAD.X R79, R5, 0x1, R85, P3 ;  /* 0x00000001054f7824 */ /* 0x000fe200018e0655 */
[----:B--2---:R1:W-:Y:S02]  /*d170*/  STL [R1+0x250], R6 ;  /* 0x0002500601007387 */ /* 0x0043e40000100800 */
[----:B-1----:R-:W-:-:S05]  /*d180*/  SHF.R.S32.HI R6, RZ, 0x1f, R8 ;  /* 0x0000001fff067819 */ /* 0x002fca0000011408 */
[----:B------:R-:W-:Y:S01]  /*d190*/  IMAD.X R77, R6, 0x1, R91, P4 ;  /* 0x00000001064d7824 */ /* 0x000fe200020e065b */
[----:B---3--:R-:W-:Y:S02]  /*d1a0*/  PRMT R92, RZ, 0x7610, R92 ;  /* 0x00007610ff5c7816 */ /* 0x008fe4000000005c */
[----:B------:R-:W-:-:S04]  /*d1b0*/  PRMT R93, RZ, 0x7610, R93 ;  /* 0x00007610ff5d7816 */ /* 0x000fc8000000005d */
[----:B------:R-:W2:Y:S04]  /*d1c0*/  @P2 LDG.E.U8 R92, desc[UR8][R76.64] ;  /* 0x000000084c5c2981 */ /* 0x000ea8000c1e1100 */
[----:B------:R-:W3:Y:S04]  /*d1d0*/  @P2 LDG.E.U8 R93, desc[UR8][R78.64] ;  /* 0x000000084e5d2981 */ /* 0x000ee8000c1e1100 */
[----:B----4-:R1:W-:Y:S04]  /*d1e0*/  STL [R1+0x258], R82 ;  /* 0x0002585201007387 */ /* 0x0103e80000100800 */
[----:B------:R4:W-:Y:S01]  /*d1f0*/  STL.64 [R1+0x1ec0], R78 ;  /* 0x001ec04e01007387 */ /* 0x0009e20000100a00 */
[----:B------:R-:W-:-:S02]  /*d200*/  PRMT R7, RZ, 0x7610, R7 ;  /* 0x00007610ff077816 */ /* 0x000fc40000000007 */
[----:B-1----:R-:W-:Y:S01]  /*d210*/  IADD3 R82, P3, PT, R8, R88, RZ ;  /* 0x0000005808527210 */ /* 0x002fe20007f7e0ff */
[----:B----4-:R-:W4:Y:S04]  /*d220*/  LDL.LU.64 R78, [R1+0x2720] ;  /* 0x00272000014e7983 */ /* 0x010f280000300a00 */
[----:B------:R-:W-:Y:S01]  /*d230*/  IMAD.X R83, R6, 0x1, R89, P3 ;  /* 0x0000000106537824 */ /* 0x000fe200018e0659 */
[----:B------:R1:W-:Y:S01]  /*d240*/  STL.64 [R1+0x1eb8], R76 ;  /* 0x001eb84c01007387 */ /* 0x0003e20000100a00 */
[----:B------:R-:W-:-:S03]  /*d250*/  PRMT R5, RZ, 0x7610, R5 ;  /* 0x00007610ff057816 */ /* 0x000fc60000000005 */
[----:B------:R-:W4:Y:S04]  /*d260*/  @P2 LDG.E.U8 R7, desc[UR8][R82.64] ;  /* 0x0000000852072981 */ /* 0x000f28000c1e1100 */
[----:B-1----:R-:W4:Y:S04]  /*d270*/  LDL.LU.64 R76, [R1+0x2718] ;  /* 0x00271800014c7983 */ /* 0x002f280000300a00 */
[----:B--2---:R1:W-:Y:S04]  /*d280*/  STL [R1+0x268], R92 ;  /* 0x0002685c01007387 */ /* 0x0043e80000100800 */
[----:B---3--:R2:W-:Y:S01]  /*d290*/  STL [R1+0x24c], R93 ;  /* 0x00024c5d01007387 */ /* 0x0085e20000100800 */
[----:B-1----:R-:W-:-:S05]  /*d2a0*/  IADD3 R92, P3, PT, R8, R86, RZ ;  /* 0x00000056085c7210 */ /* 0x002fca0007f7e0ff */
[----:B--2---:R-:W-:-:S05]  /*d2b0*/  IMAD.X R93, R6, 0x1, R87, P3 ;  /* 0x00000001065d7824 */ /* 0x004fca00018e0657 */
[----:B------:R1:W2:Y:S04]  /*d2c0*/  @P2 LDG.E.U8 R5, desc[UR8][R92.64] ;  /* 0x000000085c052981 */ /* 0x0002a8000c1e1100 */
[----:B------:R-:W-:Y:S04]  /*d2d0*/  STL.64 [R1+0x1eb0], R82 ;  /* 0x001eb05201007387 */ /* 0x000fe80000100a00 */
[----:B----4-:R0:W-:Y:S04]  /*d2e0*/  STL [R1+0x264], R7 ;  /* 0x0002640701007387 */ /* 0x0101e80000100800 */
[----:B------:R1:W-:Y:S01]  /*d2f0*/  STL.64 [R1+0x1ea8], R92 ;  /* 0x001ea85c01007387 */ /* 0x0003e20000100a00 */
[----:B0-----:R-:W-:Y:S01]  /*d300*/  IMAD R7, R9, 0x31, RZ ;  /* 0x0000003109077824 */ /* 0x001fe200078e02ff */
[----:B------:R-:W-:-:S04]  /*d310*/  PRMT R76, RZ, 0x7610, R76 ;  /* 0x00007610ff4c7816 */ /* 0x000fc8000000004c */
[----:B-1----:R-:W-:Y:S02]  /*d320*/  IADD3 R92, P3, PT, R7, R90, RZ ;  /* 0x0000005a075c7210 */ /* 0x002fe40007f7e0ff */
[----:B------:R-:W-:Y:S02]  /*d330*/  IADD3 R82, P4, PT, R8, R84, RZ ;  /* 0x0000005408527210 */ /* 0x000fe40007f9e0ff */
[----:B------:R-:W-:Y:S01]  /*d340*/  PRMT R77, RZ, 0x7610, R77 ;  /* 0x00007610ff4d7816 */ /* 0x000fe2000000004d */
[----:B------:R-:W0:Y:S01]  /*d350*/  S2R R30, SR_TID.X ;  /* 0x00000000001e7919 */ /* 0x000e220000002100 */
[----:B------:R-:W1:Y:S01]  /*d360*/  LDC R8, c[0x0][0x3c4] ;  /* 0x0000f100ff087b82 */ /* 0x000e620000000800 */
[----:B------:R-:W-:-:S05]  /*d370*/  IMAD.X R83, R6, 0x1, R85, P4 ;  /* 0x0000000106537824 */ /* 0x000fca00020e0655 */
[----:B------:R3:W4:Y:S04]  /*d380*/  @P2 LDG.E.U8 R77, desc[UR8][R82.64] ;  /* 0x00000008524d2981 */ /* 0x000728000c1e1100 */
[----:B--2---:R2:W-:Y:S02]  /*d390*/  STL [R1+0x260], R5 ;  /* 0x0002600501007387 */ /* 0x0045e40000100800 */
[----:B--2---:R-:W-:-:S05]  /*d3a0*/  SHF.R.S32.HI R5, RZ, 0x1f, R7 ;  /* 0x0000001fff057819 */ /* 0x004fca0000011407 */
[----:B------:R-:W-:-:S05]  /*d3b0*/  IMAD.X R93, R5, 0x1, R91, P3 ;  /* 0x00000001055d7824 */ /* 0x000fca00018e065b */
[----:B------:R-:W2:Y:S01]  /*d3c0*/  @P2 LDG.E.U8 R76, desc[UR8][R92.64] ;  /* 0x000000085c4c2981 */ /* 0x000ea2000c1e1100 */
[----:B0-----:R-:W-:-:S03]  /*d3d0*/  LOP3.LUT R30, R30, 0x7f, RZ, 0xc0, !PT ;  /* 0x0000007f1e1e7812 */ /* 0x001fc600078ec0ff */
[----:B------:R3:W-:Y:S04]  /*d3e0*/  STL.64 [R1+0x1ea0], R82 ;  /* 0x001ea05201007387 */ /* 0x0007e80000100a00 */
[----:B------:R0:W-:Y:S04]  /*d3f0*/  STS.U8 [R30+UR4+0x5800], R2 ;  /* 0x005800021e007988 */ /* 0x0001e80008000004 */
[----:B------:R-:W-:Y:S01]  /*d400*/  STL.64 [R1+0x1e78], R92 ;  /* 0x001e785c01007387 */ /* 0x000fe20000100a00 */
[----:B---3--:R-:W-:Y:S02]  /*d410*/  IADD3 R82, P3, PT, R7, R88, RZ ;  /* 0x0000005807527210 */ /* 0x008fe40007f7e0ff */
[----:B0-----:R-:W-:-:S03]  /*d420*/  PRMT R2, RZ, 0x7610, R2 ;  /* 0x00007610ff027816 */ /* 0x001fc60000000002 */
[----:B------:R-:W-:Y:S01]  /*d430*/  IMAD.X R83, R5, 0x1, R89, P3 ;  /* 0x0000000105537824 */ /* 0x000fe200018e0659 */
[----:B------:R0:W-:Y:S04]  /*d440*/  STS.U8 [R30+UR4+0x1800], R0 ;  /* 0x001800001e007988 */ /* 0x0001e80008000004 */
[----:B------:R-:W3:Y:S01]  /*d450*/  @P2 LDG.E.U8 R2, desc[UR8][R82.64] ;  /* 0x0000000852022981 */ /* 0x000ee2000c1e1100 */
[----:B0-----:R-:W-:-:S03]  /*d460*/  PRMT R0, RZ, 0x7610, R0 ;  /* 0x00007610ff007816 */ /* 0x001fc60000000000 */
[----:B--2---:R0:W-:Y:S04]  /*d470*/  STL [R1+0x8c], R76 ;  /* 0x00008c4c01007387 */ /* 0x0041e80000100800 */
[----:B----4-:R2:W-:Y:S01]  /*d480*/  STL [R1+0x25c], R77 ;  /* 0x00025c4d01007387 */ /* 0x0105e20000100800 */
[----:B0-----:R-:W-:-:S05]  /*d490*/  IADD3 R76, P4, PT, R7, R86, RZ ;  /* 0x00000056074c7210 */ /* 0x001fca0007f9e0ff */
[----:B--2---:R-:W-:-:S05]  /*d4a0*/  IMAD.X R77, R5, 0x1, R87, P4 ;  /* 0x00000001054d7824 */ /* 0x004fca00020e0657 */
[----:B------:R0:W2:Y:S04]  /*d4b0*/  @P2 LDG.E.U8 R0, desc[UR8][R76.64] ;  /* 0x000000084c002981 */ /* 0x0000a8000c1e1100 */
[----:B------:R-:W-:Y:S04]  /*d4c0*/  STL.64 [R1+0x1e70], R82 ;  /* 0x001e705201007387 */ /* 0x000fe80000100a00 */
[----:B---3--:R1:W-:Y:S04]  /*d4d0*/  STL [R1+0x88], R2 ;  /* 0x0000880201007387 */ /* 0x0083e80000100800 */
[----:B------:R0:W-:Y:S01]  /*d4e0*/  STL.64 [R1+0x1e68], R76 ;  /* 0x001e684c01007387 */ /* 0x0001e20000100a00 */
[----:B-1----:R-:W-:Y:S01]  /*d4f0*/  IMAD R2, R8, 0x32, RZ ;  /* 0x0000003208027824 */ /* 0x002fe200078e02ff */
[----:B------:R-:W-:-:S04]  /*d500*/  IADD3 R92, P3, PT, R7, R84, RZ ;  /* 0x00000054075c7210 */ /* 0x000fc80007f7e0ff */
[C---:B------:R-:W-:Y:S02]  /*d510*/  IADD3 R82, P4, PT, R2.reuse, R90, RZ ;  /* 0x0000005a02527210 */ /* 0x040fe40007f9e0ff */
[----:B------:R-:W-:Y:S01]  /*d520*/  PRMT R78, RZ, 0x7610, R78 ;  /* 0x00007610ff4e7816 */ /* 0x000fe2000000004e */
[----:B------:R-:W-:Y:S01]  /*d530*/  IMAD.X R93, R5, 0x1, R85, P3 ;  /* 0x00000001055d7824 */ /* 0x000fe200018e0655 */
[----:B------:R-:W-:Y:S02]  /*d540*/  PRMT R79, RZ, 0x7610, R79 ;  /* 0x00007610ff4f7816 */ /* 0x000fe4000000004f */
[----:B0-----:R-:W-:-:S04]  /*d550*/  IADD3 R76, P5, PT, R2, R88, RZ ;  /* 0x00000058024c7210 */ /* 0x001fc80007fbe0ff */
[----:B------:R-:W3:Y:S04]  /*d560*/  @P2 LDG.E.U8 R79, desc[UR8][R92.64] ;  /* 0x000000085c4f2981 */ /* 0x000ee8000c1e1100 */
[----:B------:R0:W-:Y:S02]  /*d570*/  STS.U8 [R30+UR4+0xd800], R4 ;  /* 0x00d800041e007988 */ /* 0x0001e40008000004 */
[----:B0-----:R-:W-:Y:S02]  /*d580*/  PRMT R4, RZ, 0x7610, R4 ;  /* 0x00007610ff047816 */ /* 0x001fe40000000004 */
[----:B--2---:R0:W-:Y:S02]  /*d590*/  STL [R1+0x84], R0 ;  /* 0x0000840001007387 */ /* 0x0041e40000100800 */
[----:B0-----:R-:W-:-:S05]  /*d5a0*/  SHF.R.S32.HI R0, RZ, 0x1f, R2 ;  /* 0x0000001fff007819 */ /* 0x001fca0000011402 */
[C---:B------:R-:W-:Y:S01]  /*d5b0*/  IMAD.X R83, R0.reuse, 0x1, R91, P4 ;  /* 0x0000000100537824 */ /* 0x040fe200020e065b */
[----:B------:R0:W-:Y:S04]  /*d5c0*/  STL.64 [R1+0x1e60], R92 ;  /* 0x001e605c01007387 */ /* 0x0001e80000100a00 */
[----:B------:R-:W2:Y:S01]  /*d5d0*/  @P2 LDG.E.U8 R78, desc[UR8][R82.64] ;  /* 0x00000008524e2981 */ /* 0x000ea2000c1e1100 */
[----:B------:R-:W-:-:S05]  /*d5e0*/  IMAD.X R77, R0, 0x1, R89, P5 ;  /* 0x00000001004d7824 */ /* 0x000fca00028e0659 */
[----:B------:R1:W4:Y:S04]  /*d5f0*/  @P2 LDG.E.U8 R4, desc[UR8][R76.64] ;  /* 0x000000084c042981 */ /* 0x000328000c1e1100 */
[----:B0-----:R-:W4:Y:S04]  /*d600*/  LDL.LU.64 R92, [R1+0x2710] ;  /* 0x00271000015c7983 */ /* 0x001f280000300a00 */
[----:B------:R-:W-:Y:S04]  /*d610*/  STL.64 [R1+0x1e58], R82 ;  /* 0x001e585201007387 */ /* 0x000fe80000100a00 */
[----:B------:R1:W-:Y:S02]  /*d620*/  STL.64 [R1+0x1e50], R76 ;  /* 0x001e504c01007387 */ /* 0x0003e40000100a00 */
[----:B-1----:R-:W-:-:S05]  /*d630*/  IADD3 R76, P4, PT, R2, R84, RZ ;  /* 0x00000054024c7210 */ /* 0x002fca0007f9e0ff */
[----:B------:R-:W-:Y:S01]  /*d640*/  IMAD.X R77, R0, 0x1, R85, P4 ;  /* 0x00000001004d7824 */ /* 0x000fe200020e0655 */
[----:B--2---:R0:W-:Y:S04]  /*d650*/  STL [R1+0x7c], R78 ;  /* 0x00007c4e01007387 */ /* 0x0041e80000100800 */
[----:B---3--:R1:W-:Y:S01]  /*d660*/  STL [R1+0x80], R79 ;  /* 0x0000804f01007387 */ /* 0x0083e20000100800 */
[----:B0-----:R-:W-:Y:S02]  /*d670*/  IADD3 R78, P3, PT, R2, R86, RZ ;  /* 0x00000056024e7210 */ /* 0x001fe40007f7e0ff */
[----:B----4-:R-:W-:Y:S02]  /*d680*/  PRMT R92, RZ, 0x7610, R92 ;  /* 0x00007610ff5c7816 */ /* 0x010fe4000000005c */
[----:B------:R-:W-:Y:S01]  /*d690*/  PRMT R93, RZ, 0x7610, R93 ;  /* 0x00007610ff5d7816 */ /* 0x000fe2000000005d */
[----:B-1----:R-:W-:-:S03]  /*d6a0*/  IMAD.X R79, R0, 0x1, R87, P3 ;  /* 0x00000001004f7824 */ /* 0x002fc600018e0657 */
[----:B------:R-:W2:Y:S04]  /*d6b0*/  @P2 LDG.E.U8 R92, desc[UR8][R76.64] ;  /* 0x000000084c5c2981 */ /* 0x000ea8000c1e1100 */
[----:B------:R-:W3:Y:S04]  /*d6c0*/  @P2 LDG.E.U8 R93, desc[UR8][R78.64] ;  /* 0x000000084e5d2981 */ /* 0x000ee8000c1e1100 */
[----:B------:R0:W-:Y:S04]  /*d6d0*/  STL [R1+0x78], R4 ;  /* 0x0000780401007387 */ /* 0x0001e80000100800 */
[----:B------:R1:W-:Y:S04]  /*d6e0*/  STL.64 [R1+0x1e48], R78 ;  /* 0x001e484e01007387 */ /* 0x0003e80000100a00 */
[----:B------:R4:W-:Y:S01]  /*d6f0*/  STS.U8 [R30+UR4+0x9800], R3 ;  /* 0x009800031e007988 */ /* 0x0009e20008000004 */
[----:B------:R-:W-:Y:S01]  /*d700*/  PRMT R5, RZ, 0x7610, R5 ;  /* 0x00007610ff057816 */ /* 0x000fe20000000005 */
[----:B0-----:R-:W0:Y:S02]  /*d710*/  LDC R4, c[0x0][0x3c4] ;  /* 0x0000f100ff047b82 */ /* 0x001e240000000800 */
[----:B-1----:R-:W3:Y:S06]  /*d720*/  LDL.LU.64 R78, [R1+0x2708] ;  /* 0x00270800014e7983 */ /* 0x002eec0000300a00 */
[----:B----4-:R-:W1:Y:S01]  /*d730*/  LDC R3, c[0x0][0x3c4] ;  /* 0x0000f100ff037b82 */ /* 0x010e620000000800 */
[----:B------:R4:W-:Y:S04]  /*d740*/  STL.64 [R1+0x1e40], R76 ;  /* 0x001e404c01007387 */ /* 0x0009e80000100a00 */
[----:B----4-:R-:W4:Y:S01]  /*d750*/  LDL.LU.64 R76, [R1+0x2700] ;  /* 0x00270000014c7983 */ /* 0x010f220000300a00 */
[----:B-1----:R-:W-:-:S05]  /*d760*/  IMAD R3, R3, 0x33, RZ ;  /* 0x0000003303037824 */ /* 0x002fca00078e02ff */
[----:B------:R-:W-:Y:S02]  /*d770*/  SHF.R.S32.HI R2, RZ, 0x1f, R3 ;  /* 0x0000001fff027819 */ /* 0x000fe40000011403 */
[----:B------:R-:W-:-:S05]  /*d780*/  IADD3 R82, P3, PT, R3, R90, RZ ;  /* 0x0000005a03527210 */ /* 0x000fca0007f7e0ff */
[----:B------:R-:W-:-:S05]  /*d790*/  IMAD.X R83, R2, 0x1, R91, P3 ;  /* 0x0000000102537824 */ /* 0x000fca00018e065b */
[----:B------:R1:W4:Y:S04]  /*d7a0*/  @P2 LDG.E.U8 R5, desc[UR8][R82.64] ;  /* 0x0000000852052981 */ /* 0x000328000c1e1100 */
[----:B--2---:R2:W-:Y:S04]  /*d7b0*/  STL [R1+0x70], R92 ;  /* 0x0000705c01007387 */ /* 0x0045e80000100800 */
[----:B---3--:R-:W-:Y:S04]  /*d7c0*/  STL [R1+0x74], R93 ;  /* 0x0000745d01007387 */ /* 0x008fe80000100800 */
[----:B------:R1:W-:Y:S01]  /*d7d0*/  STL.64 [R1+0x1e38], R82 ;  /* 0x001e385201007387 */ /* 0x0003e20000100a00 */
[----:B--2---:R-:W-:-:S02]  /*d7e0*/  IADD3 R92, P3, PT, R3, R88, RZ ;  /* 0x00000058035c7210 */ /* 0x004fc40007f7e0ff */
[----:B-1----:R-:W-:Y:S02]  /*d7f0*/  IADD3 R82, P4, PT, R3, R86, RZ ;  /* 0x0000005603527210 */ /* 0x002fe40007f9e0ff */
[----:B------:R-:W-:-:S03]  /*d800*/  PRMT R78, RZ, 0x7610, R78 ;  /* 0x00007610ff4e7816 */ /* 0x000fc6000000004e */
[C---:B------:R-:W-:Y:S01]  /*d810*/  IMAD.X R83, R2.reuse, 0x1, R87, P4 ;  /* 0x0000000102537824 */ /* 0x040fe200020e0657 */
[----:B------:R-:W-:Y:S01]  /*d820*/  PRMT R79, RZ, 0x7610, R79 ;  /* 0x00007610ff4f7816 */ /* 0x000fe2000000004f */
[----:B------:R-:W-:-:S03]  /*d830*/  IMAD.X R93, R2, 0x1, R89, P3 ;  /* 0x00000001025d7824 */ /* 0x000fc600018e0659 */
[----:B------:R-:W2:Y:S04]  /*d840*/  @P2 LDG.E.U8 R78, desc[UR8][R82.64] ;  /* 0x00000008524e2981 */ /* 0x000ea8000c1e1100 */
[----:B------:R-:W3:Y:S01]  /*d850*/  @P2 LDG.E.U8 R79, desc[UR8][R92.64] ;  /* 0x000000085c4f2981 */ /* 0x000ee2000c1e1100 */
[----:B------:R-:W-:-:S03]  /*d860*/  PRMT R0, RZ, 0x7610, R0 ;  /* 0x00007610ff007816 */ /* 0x000fc60000000000 */
[----:B------:R-:W-:Y:S04]  /*d870*/  STL.64 [R1+0x1e30], R92 ;  /* 0x001e305c01007387 */ /* 0x000fe80000100a00 */
[----:B----4-:R1:W-:Y:S04]  /*d880*/  STL [R1+0x1d8], R5 ;  /* 0x0001d80501007387 */ /* 0x0103e80000100800 */
[----:B------:R-:W-:Y:S01]  /*d890*/  STL.64 [R1+0x1e28], R82 ;  /* 0x001e285201007387 */ /* 0x000fe20000100a00 */
[----:B0-----:R-:W-:Y:S01]  /*d8a0*/  IMAD R4, R4, 0x34, RZ ;  /* 0x0000003404047824 */ /* 0x001fe200078e02ff */
[----:B------:R-:W-:-:S02]  /*d8b0*/  PRMT R76, RZ, 0x7610, R76 ;  /* 0x00007610ff4c7816 */ /* 0x000fc4000000004c */
[----:B------:R-:W-:Y:S01]  /*d8c0*/  PRMT R77, RZ, 0x7610, R77 ;  /* 0x00007610ff4d7816 */ /* 0x000fe2000000004d */
[----:B-1----:R-:W0:Y:S01]  /*d8d0*/  LDC R5, c[0x0][0x3c4] ;  /* 0x0000f100ff057b82 */ /* 0x002e220000000800 */
[----:B--2---:R1:W-:Y:S04]  /*d8e0*/  STL [R1+0x1d0], R78 ;  /* 0x0001d04e01007387 */ /* 0x0043e80000100800 */
[----:B---3--:R2:W-:Y:S01]  /*d8f0*/  STL [R1+0x1d4], R79 ;  /* 0x0001d44f01007387 */ /* 0x0085e20000100800 */
[----:B-1----:R-:W-:Y:S01]  /*d900*/  IADD3 R78, P3, PT, R3, R84, RZ ;  /* 0x00000054034e7210 */ /* 0x002fe20007f7e0ff */
[----:B------:R-:W-:-:S04]  /*d910*/  IMAD.MOV.U32 R3, RZ, RZ, R0 ;  /* 0x000000ffff037224 */ /* 0x000fc800078e0000 */
[----:B--2---:R-:W-:Y:S01]  /*d920*/  IMAD.X R79, R2, 0x1, R85, P3 ;  /* 0x00000001024f7824 */ /* 0x004fe200018e0655 */
[----:B------:R-:W-:Y:S04]  /*d930*/  STL.S16 [R1+0x1cc], R0 ;  /* 0x0001cc0001007387 */ /* 0x000fe80000100600 */
[----:B------:R1:W-:Y:S04]  /*d940*/  STL.64 [R1+0x1e20], R78 ;  /* 0x001e204e01007387 */ /* 0x0003e80000100a00 */
[----:B------:R-:W2:Y:S04]  /*d950*/  @P2 LDG.E.U8 R3, desc[UR8][R78.64] ;  /* 0x000000084e032981 */ /* 0x000ea8000c1e1100 */
[----:B-1----:R-:W3:Y:S01]  /*d960*/  LDL.LU.64 R78, [R1+0x26f8] ;  /* 0x0026f800014e7983 */ /* 0x002ee20000300a00 */
[----:B------:R-:W-:-:S02]  /*d970*/  SHF.R.S32.HI R0, RZ, 0x1f, R4 ;  /* 0x0000001fff007819 */ /* 0x000fc40000011404 */
[C---:B------:R-:W-:Y:S02]  /*d980*/  IADD3 R92, P4, PT, R4.reuse, R90, RZ ;  /* 0x0000005a045c7210 */ /* 0x040fe40007f9e0ff */
[----:B------:R-:W-:-:S03]  /*d990*/  IADD3 R82, P5, PT, R4, R88, RZ ;  /* 0x0000005804527210 */ /* 0x000fc60007fbe0ff */
[C---:B------:R-:W-:Y:S02]  /*d9a0*/  IMAD.X R93, R0.reuse, 0x1, R91, P4 ;  /* 0x00000001005d7824 */ /* 0x040fe400020e065b */
[----:B------:R-:W-:-:S03]  /*d9b0*/  IMAD.X R83, R0, 0x1, R89, P5 ;  /* 0x0000000100537824 */ /* 0x000fc600028e0659 */
[----:B------:R-:W-:Y:S04]  /*d9c0*/  STL.64 [R1+0x1e18], R92 ;  /* 0x001e185c01007387 */ /* 0x000fe80000100a00 */
[----:B------:R1:W-:Y:S04]  /*d9d0*/  STL.64 [R1+0x1e10], R82 ;  /* 0x001e105201007387 */ /* 0x0003e80000100a00 */
[----:B------:R1:W4:Y:S04]  /*d9e0*/  @P2 LDG.E.U8 R76, desc[UR8][R82.64] ;  /* 0x00000008524c2981 */ /* 0x000328000c1e1100 */
[----:B------:R0:W4:Y:S01]  /*d9f0*/  @P2 LDG.E.U8 R77, desc[UR8][R92.64] ;  /* 0x000000085c4d2981 */ /* 0x000122000c1e1100 */
[----:B-1----:R-:W-:-:S02]  /*da00*/  IADD3 R82, P4, PT, R4, R84, RZ ;  /* 0x0000005404527210 */ /* 0x002fc40007f9e0ff */
[----:B0-----:R-:W-:-:S03]  /*da10*/  IADD3 R92, P3, PT, R4, R86, RZ ;  /* 0x00000056045c7210 */ /* 0x001fc60007f7e0ff */
[C---:B------:R-:W-:Y:S02]  /*da20*/  IMAD.X R83, R0.reuse, 0x1, R85, P4 ;  /* 0x0000000100537824 */ /* 0x040fe400020e0655 */
[----:B------:R-:W-:Y:S01]  /*da30*/  IMAD.X R93, R0, 0x1, R87, P3 ;  /* 0x00000001005d7824 */ /* 0x000fe200018e0657 */
[----:B---3--:R-:W-:Y:S02]  /*da40*/  PRMT R78, RZ, 0x7610, R78 ;  /* 0x00007610ff4e7816 */ /* 0x008fe4000000004e */
[----:B------:R-:W-:-:S04]  /*da50*/  PRMT R79, RZ, 0x7610, R79 ;  /* 0x00007610ff4f7816 */ /* 0x000fc8000000004f */
[----:B------:R-:W3:Y:S04]  /*da60*/  @P2 LDG.E.U8 R78, desc[UR8][R82.64] ;  /* 0x00000008524e2981 */ /* 0x000ee8000c1e1100 */
[----:B------:R-:W3:Y:S04]  /*da70*/  @P2 LDG.E.U8 R79, desc[UR8][R92.64] ;  /* 0x000000085c4f2981 */ /* 0x000ee8000c1e1100 */
[----:B--2---:R0:W-:Y:S01]  /*da80*/  @P2 STL [R1+0x1cc], R3 ;  /* 0x0001cc0301002387 */ /* 0x0041e20000100800 */
[----:B------:R-:W-:Y:S01]  /*da90*/  PRMT R6, RZ, 0x7610, R6 ;  /* 0x00007610ff067816 */ /* 0x000fe20000000006 */
[----:B0-----:R-:W-:-:S02]  /*daa0*/  IMAD R3, R5, 0x35, RZ ;  /* 0x0000003505037824 */ /* 0x001fc400078e02ff */
[----:B----4-:R0:W-:Y:S01]  /*dab0*/  STL [R1+0x1e4], R76 ;  /* 0x0001e44c01007387 */ /* 0x0101e20000100800 */
[----:B------:R-:W-:Y:S01]  /*dac0*/  PRMT R4, RZ, 0x7610, R4 ;  /* 0x00007610ff047816 */ /* 0x000fe20000000004 */
[----:B------:R-:W1:Y:S01]  /*dad0*/  LDC R5, c[0x0][0x3c4] ;  /* 0x0000f100ff057b82 */ /* 0x000e620000000800 */
[----:B------:R-:W-:Y:S01]  /*dae0*/  SHF.R.S32.HI R2, RZ, 0x1f, R3 ;  /* 0x0000001fff027819 */ /* 0x000fe20000011403 */
[----:B------:R2:W-:Y:S01]  /*daf0*/  STL [R1+0x1e8], R77 ;  /* 0x0001e84d01007387 */ /* 0x0005e20000100800 */
[----:B0-----:R-:W-:-:S03]  /*db00*/  IADD3 R76, P3, PT, R3, R90, RZ ;  /* 0x0000005a034c7210 */ /* 0x001fc60007f7e0ff */
[----:B------:R0:W-:Y:S02]  /*db10*/  STL.64 [R1+0x1e08], R92 ;  /* 0x001e085c01007387 */ /* 0x0001e40000100a00 */
[----:B--2---:R-:W-:-:S05]  /*db20*/  IMAD.X R77, R2, 0x1, R91, P3 ;  /* 0x00000001024d7824 */ /* 0x004fca00018e065b */
[----:B------:R2:W4:Y:S04]  /*db30*/  @P2 LDG.E.U8 R6, desc[UR8][R76.64] ;  /* 0x000000084c062981 */ /* 0x000528000c1e1100 */
[----:B0-----:R-:W4:Y:S04]  /*db40*/  LDL.LU R92, [R1+0x26f0] ;  /* 0x0026f000015c7983 */ /* 0x001f280000300800 */
[----:B------:R-:W-:Y:S01]  /*db50*/  STL.64 [R1+0x1e00], R82 ;  /* 0x001e005201007387 */ /* 0x000fe20000100a00 */
[----:B------:R-:W-:-:S03]  /*db60*/  PRMT R0, RZ, 0x7610, R0 ;  /* 0x00007610ff007816 */ /* 0x000fc60000000000 */
[----:B---3--:R0:W-:Y:S04]  /*db70*/  STL [R1+0x1dc], R78 ;  /* 0x0001dc4e01007387 */ /* 0x0081e80000100800 */
[----:B------:R3:W-:Y:S01]  /*db80*/  STL [R1+0x1e0], R79 ;  /* 0x0001e04f01007387 */ /* 0x0007e20000100800 */
[----:B0-----:R-:W-:-:S03]  /*db90*/  IADD3 R78, P3, PT, R3, R88, RZ ;  /* 0x00000058034e7210 */ /* 0x001fc60007f7e0ff */
[----:B------:R2:W-:Y:S02]  /*dba0*/  STL.64 [R1+0x1df8], R76 ;  /* 0x001df84c01007387 */ /* 0x0005e40000100a00 */
[----:B---3--:R-:W-:-:S05]  /*dbb0*/  IMAD.X R79, R2, 0x1, R89, P3 ;  /* 0x00000001024f7824 */ /* 0x008fca00018e0659 */
[----:B------:R-:W3:Y:S01]  /*dbc0*/  @P2 LDG.E.U8 R4, desc[UR8][R78.64] ;  /* 0x000000084e042981 */ /* 0x000ee2000c1e1100 */
[----:B--2---:R-:W-:-:S05]  /*dbd0*/  IADD3 R76, P4, PT, R3, R86, RZ ;  /* 0x00000056034c7210 */ /* 0x004fca0007f9e0ff */
[----:B------:R-:W-:-:S05]  /*dbe0*/  IMAD.X R77, R2, 0x1, R87, P4 ;  /* 0x00000001024d7824 */ /* 0x000fca00020e0657 */
[----:B------:R-:W2:Y:S04]  /*dbf0*/  @P2 LDG.E.U8 R0, desc[UR8][R76.64] ;  /* 0x000000084c002981 */ /* 0x000ea8000c1e1100 */
[----:B------:R-:W-:Y:S04]  /*dc00*/  STL.64 [R1+0x1df0], R78 ;  /* 0x001df04e01007387 */ /* 0x000fe80000100a00 */
[----:B----4-:R0:W-:Y:S01]  /*dc10*/  STL [R1+0x1f8], R6 ;  /* 0x0001f80601007387 */ /* 0x0101e20000100800 */
[----:B------:R-:W-:Y:S02]  /*dc20*/  PRMT R74, RZ, 0x7610, R74 ;  /* 0x00007610ff4a7816 */ /* 0x000fe4000000004a */
[----:B------:R-:W-:-:S02]  /*dc30*/  PRMT R75, RZ, 0x7610, R75 ;  /* 0x00007610ff4b7816 */ /* 0x000fc4000000004b */
[----:B------:R-:W-:Y:S02]  /*dc40*/  IADD3 R82, P3, PT, R3, R84, RZ ;  /* 0x0000005403527210 */ /* 0x000fe40007f7e0ff */
[----:B------:R-:W-:-:S03]  /*dc50*/  PRMT R92, RZ, 0x7610, R92 ;  /* 0x00007610ff5c7816 */ /* 0x000fc6000000005c */
[----:B------:R-:W-:Y:S01]  /*dc60*/  IMAD.X R83, R2, 0x1, R85, P3 ;  /* 0x0000000102537824 */ /* 0x000fe200018e0655 */
[----:B0-----:R-:W0:Y:S04]  /*dc70*/  LDC R6, c[0x0][0x3c4] ;  /* 0x0000f100ff067b82 */ /* 0x001e280000000800 */
[----:B------:R-:W4:Y:S04]  /*dc80*/  @P2 LDG.E.U8 R92, desc[UR8][R82.64] ;  /* 0x00000008525c2981 */ /* 0x000f28000c1e1100 */
[----:B---3--:R1:W-:Y:S04]  /*dc90*/  STL [R1+0x1f4], R4 ;  /* 0x0001f40401007387 */ /* 0x0083e80000100800 */
[----:B------:R3:W-:Y:S01]  /*dca0*/  STL.64 [R1+0x1de8], R76 ;  /* 0x001de84c01007387 */ /* 0x0007e20000100a00 */
[----:B-1----:R-:W-:-:S02]  /*dcb0*/  IMAD R4, R5, 0x36, RZ ;  /* 0x0000003605047824 */ /* 0x002fc400078e02ff */
[----:B------:R-:W1:Y:S01]  /*dcc0*/  LDC R5, c[0x0][0x3c4] ;  /* 0x0000f100ff057b82 */ /* 0x000e620000000800 */
[----:B--2---:R2:W-:Y:S02]  /*dcd0*/  STL [R1+0x1f0], R0 ;  /* 0x0001f00001007387 */ /* 0x0045e40000100800 */
[C---:B---3--:R-:W-:Y:S02]  /*dce0*/  IADD3 R76, P5, PT, R4.reuse, R88, RZ ;  /* 0x00000058044c7210 */ /* 0x048fe40007fbe0ff */
[----:B------:R-:W-:Y:S02]  /*dcf0*/  IADD3 R78, P4, PT, R4, R90, RZ ;  /* 0x0000005a044e7210 */ /* 0x000fe40007f9e0ff */
[----:B--2---:R-:W-:-:S05]  /*dd00*/  SHF.R.S32.HI R0, RZ, 0x1f, R4 ;  /* 0x0000001fff007819 */ /* 0x004fca0000011404 */
[C---:B------:R-:W-:Y:S02]  /*dd10*/  IMAD.X R77, R0.reuse, 0x1, R89, P5 ;  /* 0x00000001004d7824 */ /* 0x040fe400028e0659 */
[----:B------:R-:W-:-:S03]  /*dd20*/  IMAD.X R79, R0, 0x1, R91, P4 ;  /* 0x00000001004f7824 */ /* 0x000fc600020e065b */
[----:B------:R-:W2:Y:S04]  /*dd30*/  @P2 LDG.E.U8 R74, desc[UR8][R76.64] ;  /* 0x000000084c4a2981 */ /* 0x000ea8000c1e1100 */
[----:B------:R0:W3:Y:S04]  /*dd40*/  @P2 LDG.E.U8 R75, desc[UR8][R78.64] ;  /* 0x000000084e4b2981 */ /* 0x0000e8000c1e1100 */
[----:B------:R0:W-:Y:S04]  /*dd50*/  STL.64 [R1+0x1de0], R82 ;  /* 0x001de05201007387 */ /* 0x0001e80000100a00 */
[----:B0-----:R-:W4:Y:S04]  /*dd60*/  LDL.LU.64 R82, [R1+0x26e8] ;  /* 0x0026e80001527983 */ /* 0x001f280000300a00 */
[----:B------:R0:W-:Y:S04]  /*dd70*/  STL.64 [R1+0x1dd8], R78 ;  /* 0x001dd84e01007387 */ /* 0x0001e80000100a00 */
[----:B------:R1:W-:Y:S01]  /*dd80*/  STL.64 [R1+0x1dd0], R76 ;  /* 0x001dd04c01007387 */ /* 0x0003e20000100a00 */
[----:B0-----:R-:W-:-:S02]  /*dd90*/  IMAD R79, R6, 0x37, RZ ;  /* 0x00000037064f7824 */ /* 0x001fc400078e02ff */
[----:B-1----:R-:W-:Y:S01]  /*dda0*/  IMAD R5, R5, 0x38, RZ ;  /* 0x0000003805057824 */ /* 0x002fe200078e02ff */
[----:B------:R-:W-:Y:S01]  /*ddb0*/  PRMT R7, RZ, 0x7610, R7 ;  /* 0x00007610ff077816 */ /* 0x000fe20000000007 */
[----:B------:R-:W0:Y:S01]  /*ddc0*/  LDC R6, c[0x0][0x3c4] ;  /* 0x0000f100ff067b82 */ /* 0x000e220000000800 */
[----:B------:R-:W-:Y:S02]  /*ddd0*/  IADD3 R76, P4, PT, R4, R84, RZ ;  /* 0x00000054044c7210 */ /* 0x000fe40007f9e0ff */
[----:B------:R-:W-:-:S03]  /*dde0*/  SHF.R.S32.HI R78, RZ, 0x1f, R79 ;  /* 0x0000001fff4e7819 */ /* 0x000fc6000001144f */
[----:B------:R-:W-:Y:S01]  /*ddf0*/  IMAD.X R77, R0, 0x1, R85, P4 ;  /* 0x00000001004d7824 */ /* 0x000fe200020e0655 */
[----:B--2---:R1:W-:Y:S04]  /*de00*/  STL [R1+0x204], R74 ;  /* 0x0002044a01007387 */ /* 0x0043e80000100800 */
[----:B---3--:R2:W-:Y:S01]  /*de10*/  STL [R1+0x208], R75 ;  /* 0x0002084b01007387 */ /* 0x0085e20000100800 */
[----:B-1----:R-:W-:-:S05]  /*de20*/  IADD3 R74, P3, PT, R4, R86, RZ ;  /* 0x00000056044a7210 */ /* 0x002fca0007f7e0ff */
[----:B--2---:R-:W-:Y:S01]  /*de30*/  IMAD.X R75, R0, 0x1, R87, P3 ;  /* 0x00000001004b7824 */ /* 0x004fe200018e0657 */
[----:B----4-:R-:W-:-:S04]  /*de40*/  PRMT R82, RZ, 0x7610, R82 ;  /* 0x00007610ff527816 */ /* 0x010fc80000000052 */
[----:B------:R-:W-:Y:S01]  /*de50*/  STL.64 [R1+0x1dc8], R74 ;  /* 0x001dc84a01007387 */ /* 0x000fe20000100a00 */
[----:B------:R-:W-:-:S03]  /*de60*/  PRMT R83, RZ, 0x7610, R83 ;  /* 0x00007610ff537816 */ /* 0x000fc60000000053 */
[----:B------:R1:W-:Y:S01]  /*de70*/  STL [R1+0x1ec], R92 ;  /* 0x0001ec5c01007387 */ /* 0x0003e20000100800 */
[----:B------:R-:W-:-:S03]  /*de80*/  PRMT R0, RZ, 0x7610, R0 ;  /* 0x00007610ff007816 */ /* 0x000fc60000000000 */
[----:B------:R-:W2:Y:S04]  /*de90*/  @P2 LDG.E.U8 R82, desc[UR8][R76.64] ;  /* 0x000000084c522981 */ /* 0x000ea8000c1e1100 */
[----:B------:R-:W3:Y:S01]  /*dea0*/  @P2 LDG.E.U8 R83, desc[UR8][R74.64] ;  /* 0x000000084a532981 */ /* 0x000ee2000c1e1100 */
[----:B-1----:R-:W-:-:S05]  /*deb0*/  IADD3 R92, P3, PT, R79, R90, RZ ;  /* 0x0000005a4f5c7210 */ /* 0x002fca0007f7e0ff */
[----:B------:R-:W-:Y:S01]  /*dec0*/  IMAD.X R93, R78, 0x1, R91, P3 ;  /* 0x000000014e5d7824 */ /* 0x000fe200018e065b */
[----:B------:R-:W4:Y:S04]  /*ded0*/  LDL.LU.64 R74, [R1+0x26e0] ;  /* 0x0026e000014a7983 */ /* 0x000f280000300a00 */
[----:B------:R-:W4:Y:S04]  /*dee0*/  @P2 LDG.E.U8 R0, desc[UR8][R92.64] ;  /* 0x000000085c002981 */ /* 0x000f28000c1e1100 */
[----:B------:R1:W-:Y:S04]  /*def0*/  STL.64 [R1+0x1dc0], R76 ;  /* 0x001dc04c01007387 */ /* 0x0003e80000100a00 */
[----:B-1----:R-:W4:Y:S01]  /*df00*/  LDL.LU.64 R76, [R1+0x26d8] ;  /* 0x0026d800014c7983 */ /* 0x002f220000300a00 */
[----:B------:R-:W-:-:S02]  /*df10*/  PRMT R3, RZ, 0x7610, R3 ;  /* 0x00007610ff037816 */ /* 0x000fc40000000003 */
[----:B------:R-:W-:Y:S01]  /*df20*/  PRMT R2, RZ, 0x7610, R2 ;  /* 0x00007610ff027816 */ /* 0x000fe20000000002 */
[----:B--2---:R1:W-:Y:S04]  /*df30*/  STL [R1+0x1fc], R82 ;  /* 0x0001fc5201007387 */ /* 0x0043e80000100800 */
[----:B---3--:R2:W-:Y:S01]  /*df40*/  STL [R1+0x200], R83 ;  /* 0x0002005301007387 */ /* 0x0085e20000100800 */
[----:B-1----:R-:W-:-:S03]  /*df50*/  IADD3 R82, P3, PT, R79, R88, RZ ;  /* 0x000000584f527210 */ /* 0x002fc60007f7e0ff */
[----:B------:R1:W-:Y:S02]  /*df60*/  STL.64 [R1+0x1db8], R92 ;  /* 0x001db85c01007387 */ /* 0x0003e40000100a00 */
[----:B--2---:R-:W-:Y:S02]  /*df70*/  IMAD.X R83, R78, 0x1, R89, P3 ;  /* 0x000000014e537824 */ /* 0x004fe400018e0659 */
[----:B----4-:R2:W-:Y:S01]  /*df80*/  STL [R1+0x218], R0 ;  /* 0x0002180001007387 */ /* 0x0105e20000100800 */
[----:B-1----:R-:W-:-:S03]  /*df90*/  IADD3 R92, P3, PT, R5, R90, RZ ;  /* 0x0000005a055c7210 */ /* 0x002fc60007f7e0ff */
[----:B------:R1:W3:Y:S01]  /*dfa0*/  @P2 LDG.E.U8 R7, desc[UR8][R82.64] ;  /* 0x0000000852072981 */ /* 0x0002e2000c1e1100 */
[----:B--2---:R-:W-:-:S03]  /*dfb0*/  SHF.R.S32.HI R0, RZ, 0x1f, R5 ;  /* 0x0000001fff007819 */ /* 0x004fc60000011405 */
[----:B------:R1:W-:Y:S01]  /*dfc0*/  STL.64 [R1+0x1db0], R82 ;  /* 0x001db05201007387 */ /* 0x0003e20000100a00 */
[----:B------:R-:W-:Y:S01]  /*dfd0*/  IADD3 R78, P4, PT, R5, R88, RZ ;  /* 0x00000058054e7210 */ /* 0x000fe20007f9e0ff */
[----:B------:R-:W-:-:S04]  /*dfe0*/  IMAD.X R93, R0, 0x1, R91, P3 ;  /* 0x00000001005d7824 */ /* 0x000fc800018e065b */
[----:B------:R-:W-:-:S05]  /*dff0*/  IMAD.X R79, R0, 0x1, R89, P4 ;  /* 0x00000001004f7824 */ /* 0x000fca00020e0659 */
[----:B------:R2:W4:Y:S01]  /*e000*/  @P2 LDG.E.U8 R3, desc[UR8][R78.64] ;  /* 0x000000084e032981 */ /* 0x000522000c1e1100 */
[----:B-1----:R-:W-:-:S05]  /*e010*/  IADD3 R82, P3, PT, R5, R86, RZ ;  /* 0x0000005605527210 */ /* 0x002fca0007f7e0ff */
[----:B------:R-:W-:-:S05]  /*e020*/  IMAD.X R83, R0, 0x1, R87, P3 ;  /* 0x0000000100537824 */ /* 0x000fca00018e0657 */
[----:B------:R-:W4:Y:S01]  /*e030*/  @P2 LDG.E.U8 R2, desc[UR8][R82.64] ;  /* 0x0000000852022981 */ /* 0x000f22000c1e1100 */
[----:B0-----:R-:W-:-:S03]  /*e040*/  IMAD R6, R6, 0x39, RZ ;  /* 0x0000003906067824 */ /* 0x001fc600078e02ff */
[----:B------:R-:W-:Y:S04]  /*e050*/  STL.64 [R1+0x1d98], R92 ;  /* 0x001d985c01007387 */ /* 0x000fe80000100a00 */
[----:B------:R2:W-:Y:S01]  /*e060*/  STL.64 [R1+0x1d90], R78 ;  /* 0x001d904e01007387 */ /* 0x0005e20000100a00 */
[----:B------:R-:W-:Y:S02]  /*e070*/  PRMT R4, RZ, 0x7610, R4 ;  /* 0x00007610ff047816 */ /* 0x000fe40000000004 */
[----:B------:R-:W-:-:S04]  /*e080*/  PRMT R77, RZ, 0x7610, R77 ;  /* 0x00007610ff4d7816 */ /* 0x000fc8000000004d */
[----:B------:R0:W4:Y:S01]  /*e090*/  @P2 LDG.E.U8 R4, desc[UR8][R92.64] ;  /* 0x000000085c042981 */ /* 0x000122000c1e1100 */
[----:B--2---:R-:W-:Y:S02]  /*e0a0*/  IADD3 R78, P3, PT, R5, R84, RZ ;  /* 0x00000054054e7210 */ /* 0x004fe40007f7e0ff */
[----:B------:R-:W-:-:S03]  /*e0b0*/  SHF.R.S32.HI R5, RZ, 0x1f, R6 ;  /* 0x0000001fff057819 */ /* 0x000fc60000011406 */
[----:B------:R-:W-:Y:S01]  /*e0c0*/  IMAD.X R79, R0, 0x1, R85, P3 ;  /* 0x00000001004f7824 */ /* 0x000fe200018e0655 */
[----:B------:R-:W-:Y:S02]  /*e0d0*/  PRMT R0, RZ, 0x7610, R0 ;  /* 0x00007610ff007816 */ /* 0x000fe40000000000 */
[----:B0-----:R-:W-:-:S04]  /*e0e0*/  IADD3 R92, P4, PT, R6, R88, RZ ;  /* 0x00000058065c7210 */ /* 0x001fc80007f9e0ff */
[----:B------:R0:W2:Y:S01]  /*e0f0*/  @P2 LDG.E.U8 R0, desc[UR8][R78.64] ;  /* 0x000000084e002981 */ /* 0x0000a2000c1e1100 */
[----:B------:R-:W-:Y:S01]  /*e100*/  PRMT R9, RZ, 0x7610, R9 ;  /* 0x00007610ff097816 */ /* 0x000fe20000000009 */
[----:B------:R-:W-:Y:S01]  /*e110*/  IMAD.X R93, R5, 0x1, R89, P4 ;  /* 0x00000001055d7824 */ /* 0x000fe200020e0659 */
[----:B------:R-:W-:-:S04]  /*e120*/  PRMT R76, RZ, 0x7610, R76 ;  /* 0x00007610ff4c7816 */ /* 0x000fc8000000004c */
[----:B------:R1:W2:Y:S04]  /*e130*/  @P2 LDG.E.U8 R9, desc[UR8][R92.64] ;  /* 0x000000085c092981 */ /* 0x0002a8000c1e1100 */
[----:B---3--:R3:W-:Y:S04]  /*e140*/  STL [R1+0x214], R7 ;  /* 0x0002140701007387 */ /* 0x0087e80000100800 */
[----:B------:R0:W-:Y:S01]  /*e150*/  STL.64 [R1+0x1d88], R82 ;  /* 0x001d885201007387 */ /* 0x0001e20000100a00 */
[----:B---3--:R-:W3:Y:S01]  /*e160*/  LDC R7, c[0x0][0x3c4] ;  /* 0x0000f100ff077b82 */ /* 0x008ee20000000800 */
[----:B0-----:R-:W-:-:S05]  /*e170*/  IADD3 R82, P3, PT, R6, R90, RZ ;  /* 0x0000005a06527210 */ /* 0x001fca0007f7e0ff */
[----:B------:R-:W-:-:S05]  /*e180*/  IMAD.X R83, R5, 0x1, R91, P3 ;  /* 0x0000000105537824 */ /* 0x000fca00018e065b */
[----:B------:R0:W3:Y:S04]  /*e190*/  @P2 LDG.E.U8 R77, desc[UR8][R82.64] ;  /* 0x00000008524d2981 */ /* 0x0000e8000c1e1100 */
[----:B----4-:R-:W-:Y:S04]  /*e1a0*/  STL.64 [R1+0x2688], R2 ;  /* 0x0026880201007387 */ /* 0x010fe80000100a00 */
[----:B------:R4:W-:Y:S04]  /*e1b0*/  STL.64 [R1+0x1d80], R78 ;  /* 0x001d804e01007387 */ /* 0x0009e80000100a00 */
[----:B------:R0:W-:Y:S01]  /*e1c0*/  STL.64 [R1+0x1d78], R82 ;  /* 0x001d785201007387 */ /* 0x0001e20000100a00 */
[----:B----4-:R-:W-:-:S03]  /*e1d0*/  IADD3 R78, P3, PT, R6, R86, RZ ;  /* 0x00000056064e7210 */ /* 0x010fc60007f7e0ff */
[----:B0-----:R-:W4:Y:S02]  /*e1e0*/  LDL.LU R82, [R1+0x26d4] ;  /* 0x0026d40001527983 */ /* 0x001f240000300800 */
[----:B------:R-:W-:-:S05]  /*e1f0*/  IMAD.X R79, R5, 0x1, R87, P3 ;  /* 0x00000001054f7824 */ /* 0x000fca00018e0657 */
[----:B------:R-:W3:Y:S04]  /*e200*/  @P2 LDG.E.U8 R76, desc[UR8][R78.64] ;  /* 0x000000084e4c2981 */ /* 0x000ee8000c1e1100 */
[----:B------:R1:W-:Y:S02]  /*e210*/  STL.64 [R1+0x1d70], R92 ;  /* 0x001d705c01007387 */ /* 0x0003e40000100a00 */
[----:B-1----:R-:W-:-:S05]  /*e220*/  IADD3 R92, P3, PT, R6, R84, RZ ;  /* 0x00000054065c7210 */ /* 0x002fca0007f7e0ff */
[----:B------:R-:W-:Y:S01]  /*e230*/  IMAD.X R93, R5, 0x1, R85, P3 ;  /* 0x00000001055d7824 */ /* 0x000fe200018e0655 */
[----:B--2---:R0:W-:Y:S04]  /*e240*/  STL [R1+0x68], R9 ;  /* 0x0000680901007387 */ /* 0x0041e80000100800 */
[----:B------:R-:W-:Y:S01]  /*e250*/  STL.64 [R1+0x1d68], R78 ;  /* 0x001d684e01007387 */ /* 0x000fe20000100a00 */
[----:B----4-:R-:W-:Y:S01]  /*e260*/  PRMT R82, RZ, 0x7610, R82 ;  /* 0x00007610ff527816 */ /* 0x010fe20000000052 */
[----:B---3--:R-:W-:Y:S01]  /*e270*/  IMAD R6, R7, 0x3a, RZ ;  /* 0x0000003a07067824 */ /* 0x008fe200078e02ff */
[----:B------:R-:W-:Y:S01]  /*e280*/  PRMT R10, RZ, 0x7610, R10 ;  /* 0x00007610ff0a7816 */ /* 0x000fe2000000000a */
[----:B0-----:R-:W0:Y:S03]  /*e290*/  LDC R9, c[0x0][0x3c4] ;  /* 0x0000f100ff097b82 */ /* 0x001e260000000800 */
[----:B------:R-:W2:Y:S04]  /*e2a0*/  @P2 LDG.E.U8 R82, desc[UR8][R92.64] ;  /* 0x000000085c522981 */ /* 0x000ea8000c1e1100 */
[----:B------:R-:W-:Y:S04]  /*e2b0*/  STL [R1+0x64], R76 ;  /* 0x0000644c01007387 */ /* 0x000fe80000100800 */
[----:B------:R-:W-:Y:S04]  /*e2c0*/  STL [R1+0x6c], R77 ;  /* 0x00006c4d01007387 */ /* 0x000fe80000100800 */
[----:B------:R1:W-:Y:S04]  /*e2d0*/  STL.64 [R1+0x1d60], R92 ;  /* 0x001d605c01007387 */ /* 0x0003e80000100a00 */
[----:B-1----:R-:W3:Y:S01]  /*e2e0*/  LDL.LU R92, [R1+0x26d0] ;  /* 0x0026d000015c7983 */ /* 0x002ee20000300800 */
[----:B------:R-:W-:-:S02]  /*e2f0*/  SHF.R.S32.HI R5, RZ, 0x1f, R6 ;  /* 0x0000001fff057819 */ /* 0x000fc40000011406 */
[----:B------:R-:W-:-:S05]  /*e300*/  IADD3 R76, P3, PT, R6, R90, RZ ;  /* 0x0000005a064c7210 */ /* 0x000fca0007f7e0ff */
[----:B------:R-:W-:Y:S01]  /*e310*/  IMAD.X R77, R5, 0x1, R91, P3 ;  /* 0x00000001054d7824 */ /* 0x000fe200018e065b */
[----:B------:R-:W-:-:S04]  /*e320*/  IADD3 R78, P4, PT, R6, R88, RZ ;  /* 0x00000058064e7210 */ /* 0x000fc80007f9e0ff */
[----:B------:R-:W-:Y:S01]  /*e330*/  STL.64 [R1+0x1d58], R76 ;  /* 0x001d584c01007387 */ /* 0x000fe20000100a00 */
[----:B------:R-:W-:Y:S01]  /*e340*/  IMAD.X R79, R5, 0x1, R89, P4 ;  /* 0x00000001054f7824 */ /* 0x000fe200020e0659 */
[----:B------:R-:W-:-:S04]  /*e350*/  PRMT R8, RZ, 0x7610, R8 ;  /* 0x00007610ff087816 */ /* 0x000fc80000000008 */
[----:B------:R-:W4:Y:S04]  /*e360*/  @P2 LDG.E.U8 R10, desc[UR8][R78.64] ;  /* 0x000000084e0a2981 */ /* 0x000f28000c1e1100 */
[----:B--2---:R1:W-:Y:S02]  /*e370*/  STL [R1+0x60], R82 ;  /* 0x0000605201007387 */ /* 0x0043e40000100800 */
[----:B-1----:R-:W-:-:S05]  /*e380*/  IADD3 R82, P3, PT, R6, R86, RZ ;  /* 0x0000005606527210 */ /* 0x002fca0007f7e0ff */
[----:B------:R-:W-:-:S05]  /*e390*/  IMAD.X R83, R5, 0x1, R87, P3 ;  /* 0x0000000105537824 */ /* 0x000fca00018e0657 */
[----:B------:R1:W2:Y:S01]  /*e3a0*/  @P2 LDG.E.U8 R8, desc[UR8][R82.64] ;  /* 0x0000000852082981 */ /* 0x0002a2000c1e1100 */
[----:B---3--:R-:W-:-:S06]  /*e3b0*/  PRMT R92, RZ, 0x7610, R92 ;  /* 0x00007610ff5c7816 */ /* 0x008fcc000000005c */
[----:B------:R-:W3:Y:S01]  /*e3c0*/  @P2 LDG.E.U8 R92, desc[UR8][R76.64] ;  /* 0x000000084c5c2981 */ /* 0x000ee2000c1e1100 */
[----:B0-----:R-:W-:Y:S01]  /*e3d0*/  IMAD.SHL.U32 R9, R9, 0x40, RZ ;  /* 0x0000004009097824 */ /* 0x001fe200078e00ff */
[----:B------:R-:W-:Y:S02]  /*e3e0*/  PRMT R11, RZ, 0x7610, R11 ;  /* 0x00007610ff0b7816 */ /* 0x000fe4000000000b */
[----:B------:R-:W3:Y:S04]  /*e3f0*/  LDL.LU.64 R76, [R1+0x26c8] ;  /* 0x0026c800014c7983 */ /* 0x000ee80000300a00 */
[----:B------:R0:W-:Y:S04]  /*e400*/  STL.64 [R1+0x1d50], R78 ;  /* 0x001d504e01007387 */ /* 0x0001e80000100a00 */
[----:B----4-:R4:W-:Y:S04]  /*e410*/  STL [R1+0x58], R10 ;  /* 0x0000580a01007387 */ /* 0x0109e80000100800 */
[----:B------:R1:W-:Y:S01]  /*e420*/  STL.64 [R1+0x1d48], R82 ;  /* 0x001d485201007387 */ /* 0x0003e20000100a00 */
[----:B0-----:R-:W-:-:S02]  /*e430*/  IADD3 R78, P3, PT, R6, R84, RZ ;  /* 0x00000054064e7210 */ /* 0x001fc40007f7e0ff */
[----:B------:R-:W-:Y:S01]  /*e440*/  PRMT R7, RZ, 0x7610, R7 ;  /* 0x00007610ff077816 */ /* 0x000fe20000000007 */
[----:B----4-:R-:W0:Y:S02]  /*e450*/  LDC R10, c[0x0][0x3c4] ;  /* 0x0000f100ff0a7b82 */ /* 0x010e240000000800 */
[----:B------:R-:W-:Y:S01]  /*e460*/  IMAD.X R79, R5, 0x1, R85, P3 ;  /* 0x00000001054f7824 */ /* 0x000fe200018e0655 */
[----:B-1----:R-:W-:-:S04]  /*e470*/  IADD3 R82, P4, PT, R9, R88, RZ ;  /* 0x0000005809527210 */ /* 0x002fc80007f9e0ff */
[----:B------:R1:W4:Y:S01]  /*e480*/  @P2 LDG.E.U8 R11, desc[UR8][R78.64] ;  /* 0x000000084e0b2981 */ /* 0x000322000c1e1100 */
[----:B------:R-:W-:Y:S02]  /*e490*/  PRMT R6, RZ, 0x7610, R6 ;  /* 0x00007610ff067816 */ /* 0x000fe40000000006 */
[----:B------:R-:W-:Y:S01]  /*e4a0*/  PRMT R5, RZ, 0x7610, R5 ;  /* 0x00007610ff057816 */ /* 0x000fe20000000005 */
[----:B--2---:R2:W-:Y:S04]  /*e4b0*/  STL [R1+0x54], R8 ;  /* 0x0000540801007387 */ /* 0x0045e80000100800 */
[----:B---3--:R3:W-:Y:S01]  /*e4c0*/  STL [R1+0x5c], R92 ;  /* 0x00005c5c01007387 */ /* 0x0087e20000100800 */
[----:B--2---:R-:W-:-:S03]  /*e4d0*/  SHF.R.S32.HI R8, RZ, 0x1f, R9 ;  /* 0x0000001fff087819 */ /* 0x004fc60000011409 */
[----:B------:R1:W-:Y:S01]  /*e4e0*/  STL.64 [R1+0x1d40], R78 ;  /* 0x001d404e01007387 */ /* 0x0003e20000100a00 */
[----:B---3--:R-:W-:Y:S01]  /*e4f0*/  IADD3 R92, P3, PT, R9, R90, RZ ;  /* 0x0000005a095c7210 */ /* 0x008fe20007f7e0ff */
[----:B------:R-:W-:-:S04]  /*e500*/  IMAD.X R83, R8, 0x1, R89, P4 ;  /* 0x0000000108537824 */ /* 0x000fc800020e0659 */
[C---:B------:R-:W-:Y:S01]  /*e510*/  IMAD.X R93, R8.reuse, 0x1, R91, P3 ;  /* 0x00000001085d7824 */ /* 0x040fe200018e065b */
[----:B-1----:R-:W-:Y:S01]  /*e520*/  IADD3 R78, P3, PT, R9, R86, RZ ;  /* 0x00000056094e7210 */ /* 0x002fe20007f7e0ff */
[----:B------:R-:W2:Y:S04]  /*e530*/  @P2 LDG.E.U8 R6, desc[UR8][R82.64] ;  /* 0x0000000852062981 */ /* 0x000ea8000c1e1100 */
[----:B------:R-:W-:Y:S01]  /*e540*/  IMAD.X R79, R8, 0x1, R87, P3 ;  /* 0x00000001084f7824 */ /* 0x000fe200018e0657 */
[----:B------:R1:W2:Y:S04]  /*e550*/  @P2 LDG.E.U8 R7, desc[UR8][R92.64] ;  /* 0x000000085c072981 */ /* 0x0002a8000c1e1100 */
[----:B------:R-:W3:Y:S01]  /*e560*/  @P2 LDG.E.U8 R5, desc[UR8][R78.64] ;  /* 0x000000084e052981 */ /* 0x000ee2000c1e1100 */
[----:B0-----:R-:W-:-:S03]  /*e570*/  IMAD R10, R10, 0x41, RZ ;  /* 0x000000410a0a7824 */ /* 0x001fc600078e02ff */
[----:B------:R1:W-:Y:S04]  /*e580*/  STL.64 [R1+0x1c98], R92 ;  /* 0x001c985c01007387 */ /* 0x0003e80000100a00 */
[----:B------:R0:W-:Y:S01]  /*e590*/  STL.64 [R1+0x1c90], R82 ;  /* 0x001c905201007387 */ /* 0x0001e20000100a00 */
[----:B-1----:R-:W-:Y:S02]  /*e5a0*/  IADD3 R92, P3, PT, R9, R84, RZ ;  /* 0x00000054095c7210 */ /* 0x002fe40007f7e0ff */
[----:B------:R-:W-:-:S03]  /*e5b0*/  SHF.R.S32.HI R9, RZ, 0x1f, R10 ;  /* 0x0000001fff097819 */ /* 0x000fc6000001140a */
[----:B------:R-:W-:Y:S01]  /*e5c0*/  IMAD.X R93, R8, 0x1, R85, P3 ;  /* 0x00000001085d7824 */ /* 0x000fe200018e0655 */
[----:B0-----:R-:W-:Y:S02]  /*e5d0*/  IADD3 R82, P3, PT, R10, R90, RZ ;  /* 0x0000005a0a527210 */ /* 0x001fe40007f7e0ff */
[----:B------:R-:W-:-:S03]  /*e5e0*/  PRMT R77, RZ, 0x7610, R77 ;  /* 0x00007610ff4d7816 */ /* 0x000fc6000000004d */
[----:B------:R-:W-:-:S05]  /*e5f0*/  IMAD.X R83, R9, 0x1, R91, P3 ;  /* 0x0000000109537824 */ /* 0x000fca00018e065b */
[----:B------:R-:W3:Y:S04]  /*e600*/  @P2 LDG.E.U8 R77, desc[UR8][R82.64] ;  /* 0x00000008524d2981 */ /* 0x000ee8000c1e1100 */
[----:B--2---:R-:W-:Y:S04]  /*e610*/  STL.64 [R1+0x2690], R6 ;  /* 0x0026900601007387 */ /* 0x004fe80000100a00 */
[----:B----4-:R0:W-:Y:S04]  /*e620*/  STL [R1+0x50], R11 ;  /* 0x0000500b01007387 */ /* 0x0101e80000100800 */
[----:B------:R1:W-:Y:S04]  /*e630*/  STL.64 [R1+0x1c88], R78 ;  /* 0x001c884e01007387 */ /* 0x0003e80000100a00 */
[----:B---3--:R-:W-:Y:S01]  /*e640*/  STL.64 [R1+0x2698], R4 ;  /* 0x0026980401007387 */ /* 0x008fe20000100a00 */
[----:B------:R-:W-:Y:S01]  /*e650*/  PRMT R8, RZ, 0x7610, R8 ;  /* 0x00007610ff087816 */ /* 0x000fe20000000008 */
[----:B0-----:R-:W0:Y:S02]  /*e660*/  LDC R11, c[0x0][0x3c4] ;  /* 0x0000f100ff0b7b82 */ /* 0x001e240000000800 */
[----:B------:R-:W-:Y:S04]  /*e670*/  STL.64 [R1+0x1c80], R92 ;  /* 0x001c805c01007387 */ /* 0x000fe80000100a00 */
[----:B------:R2:W-:Y:S01]  /*e680*/  STL.64 [R1+0x1c78], R82 ;  /* 0x001c785201007387 */ /* 0x0005e20000100a00 */
[----:B-1----:R-:W-:-:S03]  /*e690*/  IADD3 R78, P4, PT, R10, R88, RZ ;  /* 0x000000580a4e7210 */ /* 0x002fc60007f9e0ff */
[----:B------:R1:W3:Y:S04]  /*e6a0*/  @P2 LDG.E.U8 R8, desc[UR8][R92.64] ;  /* 0x000000085c082981 */ /* 0x0002e8000c1e1100 */
[----:B--2---:R-:W2:Y:S01]  /*e6b0*/  LDL.LU R82, [R1+0x26c0] ;  /* 0x0026c00001527983 */ /* 0x004ea20000300800 */
[----:B------:R-:W-:Y:S02]  /*e6c0*/  PRMT R12, RZ, 0x7610, R12 ;  /* 0x00007610ff0c7816 */ /* 0x000fe4000000000c */
[----:B-1----:R-:W-:Y:S01]  /*e6d0*/  IADD3 R92, P3, PT, R10, R86, RZ ;  /* 0x000000560a5c7210 */ /* 0x002fe20007f7e0ff */
[----:B------:R-:W-:Y:S01]  /*e6e0*/  IMAD.X R79, R9, 0x1, R89, P4 ;  /* 0x00000001094f7824 */ /* 0x000fe200020e0659 */
[----:B------:R-:W-:-:S03]  /*e6f0*/  PRMT R76, RZ, 0x7610, R76 ;  /* 0x00007610ff4c7816 */ /* 0x000fc6000000004c */
[----:B------:R-:W-:Y:S01]  /*e700*/  IMAD.X R93, R9, 0x1, R87, P3 ;  /* 0x00000001095d7824 */ /* 0x000fe200018e0657 */
[----:B------:R1:W4:Y:S04]  /*e710*/  @P2 LDG.E.U8 R12, desc[UR8][R78.64] ;  /* 0x000000084e0c2981 */ /* 0x000328000c1e1100 */
[----:B------:R-:W3:Y:S04]  /*e720*/  @P2 LDG.E.U8 R76, desc[UR8][R92.64] ;  /* 0x000000085c4c2981 */ /* 0x000ee8000c1e1100 */
[----:B------:R1:W-:Y:S02]  /*e730*/  STL.64 [R1+0x1c70], R78 ;  /* 0x001c704e01007387 */ /* 0x0003e40000100a00 */
[----:B-1----:R-:W-:-:S05]  /*e740*/  IADD3 R78, P3, PT, R10, R84, RZ ;  /* 0x000000540a4e7210 */ /* 0x002fca0007f7e0ff */
[----:B------:R-:W-:Y:S01]  /*e750*/  IMAD.X R79, R9, 0x1, R85, P3 ;  /* 0x00000001094f7824 */ /* 0x000fe200018e0655 */
[----:B--2---:R-:W-:-:S06]  /*e760*/  PRMT R82, RZ, 0x7610, R82 ;  /* 0x00007610ff527816 */ /* 0x004fcc0000000052 */
[----:B------:R-:W2:Y:S01]  /*e770*/  @P2 LDG.E.U8 R82, desc[UR8][R78.64] ;  /* 0x000000084e522981 */ /* 0x000ea2000c1e1100 */
[----:B0-----:R-:W-:-:S03]  /*e780*/  IMAD R10, R11, 0x42, RZ ;  /* 0x000000420b0a7824 */ /* 0x001fc600078e02ff */
[----:B----4-:R0:W-:Y:S04]  /*e790*/  STL [R1+0x48], R12 ;  /* 0x0000480c01007387 */ /* 0x0101e80000100800 */
[----:B------:R1:W-:Y:S01]  /*e7a0*/  STL.64 [R1+0x1c68], R92 ;  /* 0x001c685c01007387 */ /* 0x0003e20000100a00 */
[----:B------:R-:W-:-:S03]  /*e7b0*/  SHF.R.S32.HI R9, RZ, 0x1f, R10 ;  /* 0x0000001fff097819 */ /* 0x000fc6000001140a */
[----:B------:R4:W-:Y:S01]  /*e7c0*/  STL.64 [R1+0x1c60], R78 ;  /* 0x001c604e01007387 */ /* 0x0009e20000100a00 */
[----:B------:R-:W-:Y:S01]  /*e7d0*/  PRMT R11, RZ, 0x7610, R11 ;  /* 0x00007610ff0b7816 */ /* 0x000fe2000000000b */
[----:B0-----:R-:W0:Y:S02]  /*e7e0*/  LDC R12, c[0x0][0x3c4] ;  /* 0x0000f100ff0c7b82 */ /* 0x001e240000000800 */
[----:B---3--:R3:W-:Y:S04]  /*e7f0*/  STL [R1+0x44], R76 ;  /* 0x0000444c01007387 */ /* 0x0087e80000100800 */
[----:B------:R3:W-:Y:S01]  /*e800*/  STL [R1+0x4c], R77 ;  /* 0x00004c4d01007387 */ /* 0x0007e20000100800 */
[----:B-1----:R-:W-:-:S03]  /*e810*/  IADD3 R92, P3, PT, R10, R90, RZ ;  /* 0x0000005a0a5c7210 */ /* 0x002fc60007f7e0ff */
[----:B----4-:R-:W4:Y:S01]  /*e820*/  LDL.LU.64 R78, [R1+0x26b8] ;  /* 0x0026b800014e7983 */ /* 0x010f220000300a00 */
[----:B---3--:R-:W-:-:S05]  /*e830*/  IADD3 R76, P4, PT, R10, R88, RZ ;  /* 0x000000580a4c7210 */ /* 0x008fca0007f9e0ff */
[----:B------:R-:W-:-:S05]  /*e840*/  IMAD.X R77, R9, 0x1, R89, P4 ;  /* 0x00000001094d7824 */ /* 0x000fca00020e0659 */
[----:B------:R1:W3:Y:S01]  /*e850*/  @P2 LDG.E.U8 R11, desc[UR8][R76.64] ;  /* 0x000000084c0b2981 */ /* 0x0002e2000c1e1100 */
[----:B------:R-:W-:-:S05]  /*e860*/  IMAD.X R93, R9, 0x1, R91, P3 ;  /* 0x00000001095d7824 */ /* 0x000fca00018e065b */
[----:B------:R-:W-:Y:S01]  /*e870*/  STL.64 [R1+0x1c58], R92 ;  /* 0x001c585c01007387 */ /* 0x000fe20000100a00 */
[----:B------:R-:W-:-:S06]  /*e880*/  PRMT R22, RZ, 0x7610, R22 ;  /* 0x00007610ff167816 */ /* 0x000fcc0000000016 */
[----:B------:R0:W4:Y:S01]  /*e890*/  @P2 LDG.E.U8 R22, desc[UR8][R92.64] ;  /* 0x000000085c162981 */ /* 0x000122000c1e1100 */
[----:B------:R-:W-:-:S03]  /*e8a0*/  PRMT R21, RZ, 0x7610, R21 ;  /* 0x00007610ff157816 */ /* 0x000fc60000000015 */
[----:B--2---:R2:W-:Y:S04]  /*e8b0*/  STL [R1+0x40], R82 ;  /* 0x0000405201007387 */ /* 0x0045e80000100800 */
[----:B------:R1:W-:Y:S01]  /*e8c0*/  STL.64 [R1+0x1c50], R76 ;  /* 0x001c504c01007387 */ /* 0x0003e20000100a00 */
[----:B--2---:R-:W-:-:S05]  /*e8d0*/  IADD3 R82, P3, PT, R10, R86, RZ ;  /* 0x000000560a527210 */ /* 0x004fca0007f7e0ff */
[C---:B------:R-:W-:Y:S01]  /*e8e0*/  IMAD.X R83, R9.reuse, 0x1, R87, P3 ;  /* 0x0000000109537824 */ /* 0x040fe200018e0657 */
[----:B-1----:R-:W-:Y:S01]  /*e8f0*/  IADD3 R76, P3, PT, R10, R84, RZ ;  /* 0x000000540a4c7210 */ /* 0x002fe20007f7e0ff */
[----:B0-----:R-:W-:Y:S01]  /*e900*/  IMAD R10, R12, 0x48, RZ ;  /* 0x000000480c0a7824 */ /* 0x001fe200078e02ff */
[----:B------:R-:W-:Y:S02]  /*e910*/  PRMT R12, RZ, 0x7610, R12 ;  /* 0x00007610ff0c7816 */ /* 0x000fe4000000000c */
[----:B------:R0:W2:Y:S01]  /*e920*/  @P2 LDG.E.U8 R21, desc[UR8][R82.64] ;  /* 0x0000000852152981 */ /* 0x0000a2000c1e1100 */
[----:B------:R-:W-:-:S05]  /*e930*/  IMAD.X R77, R9, 0x1, R85, P3 ;  /* 0x00000001094d7824 */ /* 0x000fca00018e0655 */
[----:B------:R1:W2:Y:S04]  /*e940*/  @P2 LDG.E.U8 R12, desc[UR8][R76.64] ;  /* 0x000000084c0c2981 */ /* 0x0002a8000c1e1100 */
[----:B---3--:R3:W-:Y:S02]  /*e950*/  STL [R1+0x38], R11 ;  /* 0x0000380b01007387 */ /* 0x0087e40000100800 */
[----:B---3--:R-:W3:Y:S01]  /*e960*/  LDC R11, c[0x0][0x3c4] ;  /* 0x0000f100ff0b7b82 */ /* 0x008ee20000000800 */
[----:B------:R-:W-:Y:S02]  /*e970*/  SHF.R.S32.HI R9, RZ, 0x1f, R10 ;  /* 0x0000001fff097819 */ /* 0x000fe4000001140a */
[----:B------:R-:W-:Y:S01]  /*e980*/  IADD3 R92, P3, PT, R10, R90, RZ ;  /* 0x0000005a0a5c7210 */ /* 0x000fe20007f7e0ff */
[----:B------:R0:W-:Y:S01]  /*e990*/  STL.64 [R1+0x1c48], R82 ;  /* 0x001c485201007387 */ /* 0x0001e20000100a00 */
[----:B------:R-:W-:-:S03]  /*e9a0*/  PRMT R7, RZ, 0x7610, R7 ;  /* 0x00007610ff077816 */ /* 0x000fc60000000007 */
[----:B------:R1:W-:Y:S01]  /*e9b0*/  STL.64 [R1+0x1c40], R76 ;  /* 0x001c404c01007387 */ /* 0x0003e20000100a00 */
[----:B------:R-:W-:Y:S01]  /*e9c0*/  IMAD.X R93, R9, 0x1, R91, P3 ;  /* 0x00000001095d7824 */ /* 0x000fe200018e065b */
[C---:B0-----:R-:W-:Y:S02]  /*e9d0*/  IADD3 R82, P4, PT, R10.reuse, R88, RZ ;  /* 0x000000580a527210 */ /* 0x041fe40007f9e0ff */
[----:B-1----:R-:W-:-:S03]  /*e9e0*/  IADD3 R76, P3, PT, R10, R86, RZ ;  /* 0x000000560a4c7210 */ /* 0x002fc60007f7e0ff */
[C---:B------:R-:W-:Y:S01]  /*e9f0*/  IMAD.X R83, R9.reuse, 0x1, R89, P4 ;  /* 0x0000000109537824 */ /* 0x040fe200020e0659 */
[----:B------:R-:W-:Y:S01]  /*ea00*/  PRMT R3, RZ, 0x7610, R3 ;  /* 0x00007610ff037816 */ /* 0x000fe20000000003 */
[----:B------:R0:W-:Y:S01]  /*ea10*/  STL.64 [R1+0x1b98], R92 ;  /* 0x001b985c01007387 */ /* 0x0001e20000100a00 */
[----:B------:R-:W-:Y:S01]  /*ea20*/  PRMT R6, RZ, 0x7610, R6 ;  /* 0x00007610ff067816 */ /* 0x000fe20000000006 */
[----:B------:R-:W-:Y:S02]  /*ea30*/  IMAD.X R77, R9, 0x1, R87, P3 ;  /* 0x00000001094d7824 */ /* 0x000fe400018e0657 */
[----:B------:R0:W4:Y:S04]  /*ea40*/  @P2 LDG.E.U8 R7, desc[UR8][R92.64] ;  /* 0x000000085c072981 */ /* 0x000128000c1e1100 */
[----:B------:R1:W-:Y:S01]  /*ea50*/  STL.64 [R1+0x1b90], R82 ;  /* 0x001b905201007387 */ /* 0x0003e20000100a00 */
[----:B------:R-:W-:-:S03]  /*ea60*/  PRMT R2, RZ, 0x7610, R2 ;  /* 0x00007610ff027816 */ /* 0x000fc60000000002 */
[----:B------:R1:W4:Y:S01]  /*ea70*/  @P2 LDG.E.U8 R3, desc[UR8][R82.64] ;  /* 0x0000000852032981 */ /* 0x000322000c1e1100 */
[----:B0-----:R-:W-:Y:S01]  /*ea80*/  IADD3 R92, P3, PT, R10, R84, RZ ;  /* 0x000000540a5c7210 */ /* 0x001fe20007f7e0ff */
[----:B---3--:R-:W-:Y:S02]  /*ea90*/  IMAD R10, R11, 0x49, RZ ;  /* 0x000000490b0a7824 */ /* 0x008fe400078e02ff */
[----:B------:R0:W3:Y:S02]  /*eaa0*/  @P2 LDG.E.U8 R6, desc[UR8][R76.64] ;  /* 0x000000084c062981 */ /* 0x0000e4000c1e1100 */
[----:B------:R-:W-:Y:S01]  /*eab0*/  IMAD.X R93, R9, 0x1, R85, P3 ;  /* 0x00000001095d7824 */ /* 0x000fe200018e0655 */
[----:B------:R-:W-:Y:S02]  /*eac0*/  SHF.R.S32.HI R9, RZ, 0x1f, R10 ;  /* 0x0000001fff097819 */ /* 0x000fe4000001140a */
[----:B-1----:R-:W-:Y:S02]  /*ead0*/  IADD3 R82, P3, PT, R10, R90, RZ ;  /* 0x0000005a0a527210 */ /* 0x002fe40007f7e0ff */
[----:B------:R-:W-:Y:S01]  /*eae0*/  PRMT R13, RZ, 0x7610, R13 ;  /* 0x00007610ff0d7816 */ /* 0x000fe2000000000d */
[----:B------:R1:W3:Y:S01]  /*eaf0*/  @P2 LDG.E.U8 R2, desc[UR8][R92.64] ;  /* 0x000000085c022981 */ /* 0x0002e2000c1e1100 */
[----:B------:R-:W-:Y:S01]  /*eb00*/  PRMT R11, RZ, 0x7610, R11 ;  /* 0x00007610ff0b7816 */ /* 0x000fe2000000000b */
[----:B------:R-:W-:-:S05]  /*eb10*/  IMAD.X R83, R9, 0x1, R91, P3 ;  /* 0x0000000109537824 */ /* 0x000fca00018e065b */
[----:B------:R-:W3:Y:S01]  /*eb20*/  @P2 LDG.E.U8 R13, desc[UR8][R82.64] ;  /* 0x00000008520d2981 */ /* 0x000ee2000c1e1100 */
[----:B------:R-:W-:Y:S02]  /*eb30*/  PRMT R4, RZ, 0x7610, R4 ;  /* 0x00007610ff047816 */ /* 0x000fe40000000004 */
[----:B------:R-:W-:Y:S01]  /*eb40*/  PRMT R5, RZ, 0x7610, R5 ;  /* 0x00007610ff057816 */ /* 0x000fe20000000005 */
[----:B--2---:R2:W-:Y:S04]  /*eb50*/  STL [R1+0x30], R12 ;  /* 0x0000300c01007387 */ /* 0x0045e80000100800 */
[----:B----4-:R4:W-:Y:S04]  /*eb60*/  STL [R1+0x3c], R22 ;  /* 0x00003c1601007387 */ /* 0x0109e80000100800 */
[----:B------:R0:W-:Y:S01]  /*eb70*/  STL.64 [R1+0x1b88], R76 ;  /* 0x001b884c01007387 */ /* 0x0001e20000100a00 */
[----:B--2---:R-:W2:Y:S03]  /*eb80*/  LDC R12, c[0x0][0x3c4] ;  /* 0x0000f100ff0c7b82 */ /* 0x004ea60000000800 */
[----:B------:R1:W-:Y:S01]  /*eb90*/  STL.64 [R1+0x1b80], R92 ;  /* 0x001b805c01007387 */ /* 0x0003e20000100a00 */
[----:B------:R-:W-:-:S02]  /*eba0*/  PRMT R81, RZ, 0x7610, R81 ;  /* 0x00007610ff517816 */ /* 0x000fc40000000051 */
[----:B------:R-:W-:Y:S02]  /*ebb0*/  PRMT R80, RZ, 0x7610, R80 ;  /* 0x00007610ff507816 */ /* 0x000fe40000000050 */
[----:B------:R-:W-:Y:S01]  /*ebc0*/  PRMT R68, RZ, 0x7610, R68 ;  /* 0x00007610ff447816 */ /* 0x000fe20000000044 */
[----:B----4-:R-:W4:Y:S01]  /*ebd0*/  LDC R22, c[0x0][0x3c4] ;  /* 0x0000f100ff167b82 */ /* 0x010f220000000800 */
[C---:B0-----:R-:W-:Y:S01]  /*ebe0*/  IADD3 R76, P4, PT, R10.reuse, R88, RZ ;  /* 0x000000580a4c7210 */ /* 0x041fe20007f9e0ff */
[----:B------:R0:W-:Y:S04]  /*ebf0*/  STL [R1+0x34], R21 ;  /* 0x0000341501007387 */ /* 0x0001e80000100800 */
[C---:B------:R-:W-:Y:S01]  /*ec00*/  IMAD.X R77, R9.reuse, 0x1, R89, P4 ;  /* 0x00000001094d7824 */ /* 0x040fe200020e0659 */
[C---:B-1----:R-:W-:Y:S01]  /*ec10*/  IADD3 R92, P3, PT, R10.reuse, R86, RZ ;  /* 0x000000560a5c7210 */ /* 0x042fe20007f7e0ff */
[----:B------:R1:W-:Y:S04]  /*ec20*/  STL.64 [R1+0x1b78], R82 ;  /* 0x001b785201007387 */ /* 0x0003e80000100a00 */
[----:B------:R1:W3:Y:S01]  /*ec30*/  @P2 LDG.E.U8 R11, desc[UR8][R76.64] ;  /* 0x000000084c0b2981 */ /* 0x0002e2000c1e1100 */
[----:B------:R-:W-:Y:S01]  /*ec40*/  IMAD.X R93, R9, 0x1, R87, P3 ;  /* 0x00000001095d7824 */ /* 0x000fe200018e0657 */
[----:B------:R-:W-:Y:S01]  /*ec50*/  PRMT R69, RZ, 0x7610, R69 ;  /* 0x00007610ff457816 */ /* 0x000fe20000000045 */
[----:B0-----:R-:W0:Y:S03]  /*ec60*/  LDC R21, c[0x0][0x3c4] ;  /* 0x0000f100ff157b82 */ /* 0x001e260000000800 */
[----:B------:R0:W4:Y:S04]  /*ec70*/  @P2 LDG.E.U8 R5, desc[UR8][R92.64] ;  /* 0x000000085c052981 */ /* 0x000128000c1e1100 */
[----:B-1----:R-:W4:Y:S04]  /*ec80*/  LDL.LU.64 R82, [R1+0x26b0] ;  /* 0x0026b00001527983 */ /* 0x002f280000300a00 */
[----:B------:R1:W-:Y:S02]  /*ec90*/  STL.64 [R1+0x1b70], R76 ;  /* 0x001b704c01007387 */ /* 0x0003e40000100a00 */
[----:B-1----:R-:W-:-:S05]  /*eca0*/  IADD3 R76, P3, PT, R10, R84, RZ ;  /* 0x000000540a4c7210 */ /* 0x002fca0007f7e0ff */
[----:B------:R-:W-:-:S05]  /*ecb0*/  IMAD.X R77, R9, 0x1, R85, P3 ;  /* 0x00000001094d7824 */ /* 0x000fca00018e0655 */
[----:B------:R-:W4:Y:S01]  /*ecc0*/  @P2 LDG.E.U8 R4, desc[UR8][R76.64] ;  /* 0x000000084c042981 */ /* 0x000f22000c1e1100 */
[----:B--2---:R-:W-:-:S05]  /*ecd0*/  IMAD R10, R12, 0x4a, RZ ;  /* 0x0000004a0c0a7824 */ /* 0x004fca00078e02ff */
[----:B------:R-:W-:Y:S02]  /*ece0*/  SHF.R.S32.HI R9, RZ, 0x1f, R10 ;  /* 0x0000001fff097819 */ /* 0x000fe4000001140a */
[C---:B------:R-:W-:Y:S01]  /*ecf0*/  IADD3 R12, P4, PT, R10.reuse, R88, RZ ;  /* 0x000000580a0c7210 */ /* 0x040fe20007f9e0ff */
[----:B---3--:R1:W-:Y:S04]  /*ed00*/  STL [R1+0x18], R11 ;  /* 0x0000180b01007387 */ /* 0x0083e80000100800 */
[----:B------:R0:W-:Y:S04]  /*ed10*/  STL.64 [R1+0x1b68], R92 ;  /* 0x001b685c01007387 */ /* 0x0001e80000100a00 */
[----:B------:R2:W-:Y:S01]  /*ed20*/  STL.64 [R1+0x1b60], R76 ;  /* 0x001b604c01007387 */ /* 0x0005e20000100a00 */
[----:B-1----:R-:W1:Y:S01]  /*ed30*/  LDC R11, c[0x0][0x3c4] ;  /* 0x0000f100ff0b7b82 */ /* 0x002e620000000800 */
[----:B0-----:R-:W-:-:S02]  /*ed40*/  IADD3 R92, P3, PT, R10, R90, RZ ;  /* 0x0000005a0a5c7210 */ /* 0x001fc40007f7e0ff */
[----:B------:R0:W-:Y:S03]  /*ed50*/  STL [R1+0x1c], R13 ;  /* 0x00001c0d01007387 */ /* 0x0001e60000100800 */
[C---:B------:R-:W-:Y:S01]  /*ed60*/  IMAD.X R93, R9.reuse, 0x1, R91, P3 ;  /* 0x00000001095d7824 */ /* 0x040fe200018e065b */
[----:B--2---:R-:W2:Y:S04]  /*ed70*/  LDL.LU.64 R76, [R1+0x26a8] ;  /* 0x0026a800014c7983 */ /* 0x004ea80000300a00 */
[----:B------:R-:W-:Y:S01]  /*ed80*/  STL.64 [R1+0x1b58], R92 ;  /* 0x001b585c01007387 */ /* 0x000fe20000100a00 */
[----:B0-----:R-:W-:-:S03]  /*ed90*/  IMAD.X R13, R9, 0x1, R89, P4 ;  /* 0x00000001090d7824 */ /* 0x001fc600020e0659 */
[----:B------:R0:W3:Y:S04]  /*eda0*/  @P2 LDG.E.U8 R81, desc[UR8][R92.64] ;  /* 0x000000085c512981 */ /* 0x0000e8000c1e1100 */
[----:B------:R0:W2:Y:S04]  /*edb0*/  @P2 LDG.E.U8 R80, desc[UR8][R12.64] ;  /* 0x000000080c502981 */ /* 0x0000a8000c1e1100 */
[----:B----4-:R4:W-:Y:S04]  /*edc0*/  STL [R1+0x10], R4 ;  /* 0x0000100401007387 */ /* 0x0109e80000100800 */
[----:B------:R0:W-:Y:S01]  /*edd0*/  STL [R1+0x14], R5 ;  /* 0x0000140501007387 */ /* 0x0001e20000100800 */
[----:B----4-:R-:W-:-:S05]  /*ede0*/  IADD3 R4, P3, PT, R10, R86, RZ ;  /* 0x000000560a047210 */ /* 0x010fca0007f7e0ff */
[----:B0-----:R-:W-:-:S05]  /*edf0*/  IMAD.X R5, R9, 0x1, R87, P3 ;  /* 0x0000000109057824 */ /* 0x001fca00018e0657 */
[----:B------:R-:W4:Y:S01]  /*ee00*/  @P2 LDG.E.U8 R68, desc[UR8][R4.64] ;  /* 0x0000000804442981 */ /* 0x000f22000c1e1100 */
[----:B------:R-:W-:-:S03]  /*ee10*/  IADD3 R92, P3, PT, R10, R84, RZ ;  /* 0x000000540a5c7210 */ /* 0x000fc60007f7e0ff */
[----:B------:R0:W-:Y:S02]  /*ee20*/  STL.64 [R1+0x1b50], R12 ;  /* 0x001b500c01007387 */ /* 0x0001e40000100a00 */
[----:B------:R-:W-:-:S05]  /*ee30*/  IMAD.X R93, R9, 0x1, R85, P3 ;  /* 0x00000001095d7824 */ /* 0x000fca00018e0655 */
[----:B------:R-:W4:Y:S01]  /*ee40*/  @P2 LDG.E.U8 R69, desc[UR8][R92.64] ;  /* 0x000000085c452981 */ /* 0x000f22000c1e1100 */
[----:B0-----:R-:W0:Y:S03]  /*ee50*/  LDC R12, c[0x0][0x3c4] ;  /* 0x0000f100ff0c7b82 */ /* 0x001e260000000800 */
[----:B---3--:R-:W-:Y:S04]  /*ee60*/  STL [R1+0x2620], R81 ;  /* 0x0026205101007387 */ /* 0x008fe80000100800 */
[----:B--2---:R-:W-:Y:S04]  /*ee70*/  STL [R1+0x2624], R80 ;  /* 0x0026245001007387 */ /* 0x004fe80000100800 */
[----:B------:R-:W-:Y:S04]  /*ee80*/  STL.64 [R1+0x1b48], R4 ;  /* 0x001b480401007387 */ /* 0x000fe80000100a00 */
[----:B----4-:R-:W-:Y:S04]  /*ee90*/  STL [R1+0x2628], R68 ;  /* 0x0026284401007387 */ /* 0x010fe80000100800 */
[----:B------:R2:W-:Y:S04]  /*eea0*/  STL.64 [R1+0x1b40], R92 ;  /* 0x001b405c01007387 */ /* 0x0005e80000100a00 */
[----:B--2---:R-:W2:Y:S01]  /*eeb0*/  LDL.LU.64 R92, [R1+0x26a0] ;  /* 0x0026a000015c7983 */ /* 0x004ea20000300a00 */
[----:B-1----:R-:W-:-:S02]  /*eec0*/  IMAD R10, R11, 0x50, RZ ;  /* 0x000000500b0a7824 */ /* 0x002fc400078e02ff */
[----:B------:R-:W1:Y:S03]  /*eed0*/  LDC R11, c[0x0][0x3c4] ;  /* 0x0000f100ff0b7b82 */ /* 0x000e660000000800 */
[C---:B------:R-:W-:Y:S02]  /*eee0*/  IADD3 R80, P3, PT, R10.reuse, R90, RZ ;  /* 0x0000005a0a507210 */ /* 0x040fe40007f7e0ff */
[----:B------:R-:W-:Y:S02]  /*eef0*/  SHF.R.S32.HI R9, RZ, 0x1f, R10 ;  /* 0x0000001fff097819 */ /* 0x000fe4000001140a */
[----:B------:R-:W-:Y:S01]  /*ef00*/  IADD3 R4, P4, PT, R10, R88, RZ ;  /* 0x000000580a047210 */ /* 0x000fe20007f9e0ff */
[----:B------:R3:W-:Y:S01]  /*ef10*/  STL [R1+0x262c], R69 ;  /* 0x00262c4501007387 */ /* 0x0007e20000100800 */
[--C-:B------:R-:W-:Y:S02]  /*ef20*/  IMAD.MOV.U32 R68, RZ, RZ, R80.reuse ;  /* 0x000000ffff447224 */ /* 0x100fe400078e0050 */
[----:B------:R-:W-:Y:S01]  /*ef30*/  IMAD.MOV.U32 R68, RZ, RZ, R80 ;  /* 0x000000ffff447224 */ /* 0x000fe200078e0050 */
[----:B------:R4:W-:Y:S01]  /*ef40*/  STL [R1+0x1a98], R80 ;  /* 0x001a985001007387 */ /* 0x0009e20000100800 */
[----:B------:R-:W-:-:S02]  /*ef50*/  IMAD.X R5, R9, 0x1, R89, P4 ;  /* 0x0000000109057824 */ /* 0x000fc400020e0659 */
[----:B---3--:R-:W-:Y:S02]  /*ef60*/  IMAD.MOV.U32 R69, RZ, RZ, R81 ;  /* 0x000000ffff457224 */ /* 0x008fe400078e0051 */
[----:B------:R-:W-:Y:S01]  /*ef70*/  IMAD.X R69, R9, 0x1, R91, P3 ;  /* 0x0000000109457824 */ /* 0x000fe200018e065b */
[----:B----4-:R-:W-:-:S04]  /*ef80*/  IADD3 R80, P3, PT, R10, R86, RZ ;  /* 0x000000560a507210 */ /* 0x010fc80007f7e0ff */
[----:B------:R-:W-:Y:S01]  /*ef90*/  STL [R1+0x1a9c], R69 ;  /* 0x001a9c4501007387 */ /* 0x000fe20000100800 */
[----:B------:R-:W-:-:S03]  /*efa0*/  IMAD.X R81, R9, 0x1, R87, P3 ;  /* 0x0000000109517824 */ /* 0x000fc600018e0657 */
[----:B------:R3:W-:Y:S01]  /*efb0*/  STL.64 [R1+0x1a90], R4 ;  /* 0x001a900401007387 */ /* 0x0007e20000100a00 */
[----:B------:R-:W-:Y:S02]  /*efc0*/  PRMT R82, RZ, 0x7610, R82 ;  /* 0x00007610ff527816 */ /* 0x000fe40000000052 */
[----:B------:R-:W-:Y:S01]  /*efd0*/  PRMT R79, RZ, 0x7610, R79 ;  /* 0x00007610ff4f7816 */ /* 0x000fe2000000004f */
[----:B------:R-:W-:Y:S01]  /*efe0*/  STL.64 [R1+0x1a88], R80 ;  /* 0x001a885001007387 */ /* 0x000fe20000100a00 */
[----:B------:R-:W-:Y:S02]  /*eff0*/  PRMT R83, RZ, 0x7610, R83 ;  /* 0x00007610ff537816 */ /* 0x000fe40000000053 */
[----:B------:R-:W-:Y:S02]  /*f000*/  PRMT R77, RZ, 0x7610, R77 ;  /* 0x00007610ff4d7816 */ /* 0x000fe4000000004d */
[----:B------:R-:W-:Y:S02]  /*f010*/  PRMT R76, RZ, 0x7610, R76 ;  /* 0x00007610ff4c7816 */ /* 0x000fe4000000004c */
[----:B------:R-:W4:Y:S01]  /*f020*/  @P2 LDG.E.U8 R83, desc[UR8][R80.64] ;  /* 0x0000000850532981 */ /* 0x000f22000c1e1100 */
[----:B------:R-:W-:-:S02]  /*f030*/  PRMT R75, RZ, 0x7610, R75 ;  /* 0x00007610ff4b7816 */ /* 0x000fc4000000004b */
[----:B------:R-:W-:Y:S02]  /*f040*/  PRMT R74, RZ, 0x7610, R74 ;  /* 0x00007610ff4a7816 */ /* 0x000fe4000000004a */
[----:B------:R-:W-:Y:S02]  /*f050*/  PRMT R73, RZ, 0x7610, R73 ;  /* 0x00007610ff497816 */ /* 0x000fe40000000049 */
[----:B------:R-:W-:Y:S02]  /*f060*/  PRMT R72, RZ, 0x7610, R72 ;  /* 0x00007610ff487816 */ /* 0x000fe40000000048 */
[----:B--2---:R-:W-:Y:S02]  /*f070*/  PRMT R92, RZ, 0x7610, R92 ;  /* 0x00007610ff5c7816 */ /* 0x004fe4000000005c */
[----:B------:R-:W-:-:S04]  /*f080*/  PRMT R93, RZ, 0x7610, R93 ;  /* 0x00007610ff5d7816 */ /* 0x000fc8000000005d */
[----:B------:R3:W2:Y:S04]  /*f090*/  @P2 LDG.E.U8 R92, desc[UR8][R4.64] ;  /* 0x00000008045c2981 */ /* 0x0006a8000c1e1100 */
[----:B------:R1:W2:Y:S01]  /*f0a0*/  @P2 LDG.E.U8 R93, desc[UR8][R68.64] ;  /* 0x00000008445d2981 */ /* 0x0002a2000c1e1100 */
[----:B---3--:R-:W-:Y:S01]  /*f0b0*/  IADD3 R4, P3, PT, R10, R84, RZ ;  /* 0x000000540a047210 */ /* 0x008fe20007f7e0ff */
[----:B0-----:R-:W-:-:S04]  /*f0c0*/  IMAD R10, R12, 0x51, RZ ;  /* 0x000000510c0a7824 */ /* 0x001fc800078e02ff */
[----:B------:R-:W-:Y:S01]  /*f0d0*/  IMAD.X R5, R9, 0x1, R85, P3 ;  /* 0x0000000109057824 */ /* 0x000fe200018e0655 */
[----:B------:R-:W-:Y:S02]  /*f0e0*/  SHF.R.S32.HI R9, RZ, 0x1f, R10 ;  /* 0x0000001fff097819 */ /* 0x000fe4000001140a */
[C---:B-1----:R-:W-:Y:S02]  /*f0f0*/  IADD3 R68, P3, PT, R10.reuse, R90, RZ ;  /* 0x0000005a0a447210 */ /* 0x042fe40007f7e0ff */
[----:B------:R0:W-:Y:S01]  /*f100*/  STL.64 [R1+0x1a80], R4 ;  /* 0x001a800401007387 */ /* 0x0001e20000100a00 */
[----:B------:R-:W-:Y:S02]  /*f110*/  IADD3 R12, P4, PT, R10, R88, RZ ;  /* 0x000000580a0c7210 */ /* 0x000fe40007f9e0ff */
[C---:B------:R-:W-:Y:S01]  /*f120*/  IMAD.X R69, R9.reuse, 0x1, R91, P3 ;  /* 0x0000000109457824 */ /* 0x040fe200018e065b */
[----:B------:R0:W4:Y:S02]  /*f130*/  @P2 LDG.E.U8 R82, desc[UR8][R4.64] ;  /* 0x0000000804522981 */ /* 0x000124000c1e1100 */
[----:B------:R-:W-:-:S02]  /*f140*/  IMAD.X R13, R9, 0x1, R89, P4 ;  /* 0x00000001090d7824 */ /* 0x000fc400020e0659 */
[----:B------:R1:W-:Y:S04]  /*f150*/  STL.64 [R1+0x1a78], R68 ;  /* 0x001a784401007387 */ /* 0x0003e80000100a00 */
[----:B------:R1:W3:Y:S01]  /*f160*/  @P2 LDG.E.U8 R79, desc[UR8][R68.64] ;  /* 0x00000008444f2981 */ /* 0x0002e2000c1e1100 */
[----:B0-----:R-:W-:-:S05]  /*f170*/  IADD3 R4, P3, PT, R10, R86, RZ ;  /* 0x000000560a047210 */ /* 0x001fca0007f7e0ff */
[----:B------:R-:W-:Y:S01]  /*f180*/  IMAD.X R5, R9, 0x1, R87, P3 ;  /* 0x0000000109057824 */ /* 0x000fe200018e0657 */
[----:B-1----:R-:W-:Y:S01]  /*f190*/  IADD3 R68, P3, PT, R10, R84, RZ ;  /* 0x000000540a447210 */ /* 0x002fe20007f7e0ff */
[----:B------:R-:W-:Y:S01]  /*f1a0*/  IMAD R10, R11, 0x52, RZ ;  /* 0x000000520b0a7824 */ /* 0x000fe200078e02ff */
[----:B------:R-:W-:Y:S01]  /*f1b0*/  STL.64 [R1+0x1a70], R12 ;  /* 0x001a700c01007387 */ /* 0x000fe20000100a00 */
[----:B------:R-:W-:Y:S01]  /*f1c0*/  PRMT R78, RZ, 0x7610, R78 ;  /* 0x00007610ff4e7816 */ /* 0x000fe2000000004e */
[----:B------:R-:W0:Y:S01]  /*f1d0*/  LDC R11, c[0x0][0x3c4] ;  /* 0x0000f100ff0b7b82 */ /* 0x000e220000000800 */
[----:B------:R-:W-:Y:S01]  /*f1e0*/  IMAD.X R69, R9, 0x1, R85, P3 ;  /* 0x0000000109457824 */ /* 0x000fe200018e0655 */
[----:B------:R1:W-:Y:S01]  /*f1f0*/  STL.64 [R1+0x1a68], R4 ;  /* 0x001a680401007387 */ /* 0x0003e20000100a00 */
[----:B------:R-:W-:Y:S02]  /*f200*/  SHF.R.S32.HI R9, RZ, 0x1f, R10 ;  /* 0x0000001fff097819 */ /* 0x000fe4000001140a */
[----:B------:R-:W-:Y:S01]  /*f210*/  IADD3 R80, P3, PT, R10, R90, RZ ;  /* 0x0000005a0a507210 */ /* 0x000fe20007f7e0ff */
[----:B------:R1:W2:Y:S04]  /*f220*/  @P2 LDG.E.U8 R77, desc[UR8][R4.64] ;  /* 0x00000008044d2981 */ /* 0x0002a8000c1e1100 */
[----:B------:R1:W-:Y:S01]  /*f230*/  STL.64 [R1+0x1a60], R68 ;  /* 0x001a604401007387 */ /* 0x0003e20000100a00 */
[----:B------:R-:W-:-:S03]  /*f240*/  IMAD.X R81, R9, 0x1, R91, P3 ;  /* 0x0000000109517824 */ /* 0x000fc600018e065b */
[----:B------:R1:W2:Y:S02]  /*f250*/  @P2 LDG.E.U8 R76, desc[UR8][R68.64] ;  /* 0x00000008444c2981 */ /* 0x0002a4000c1e1100 */
[C---:B-1----:R-:W-:Y:S02]  /*f260*/  IADD3 R4, P4, PT, R10.reuse, R88, RZ ;  /* 0x000000580a047210 */ /* 0x042fe40007f9e0ff */
[----:B------:R-:W2:Y:S03]  /*f270*/  @P2 LDG.E.U8 R75, desc[UR8][R80.64] ;  /* 0x00000008504b2981 */ /* 0x000ea6000c1e1100 */
[----:B------:R-:W-:Y:S01]  /*f280*/  IMAD.X R5, R9, 0x1, R89, P4 ;  /* 0x0000000109057824 */ /* 0x000fe200020e0659 */
[----:B------:R1:W3:Y:S01]  /*f290*/  @P2 LDG.E.U8 R78, desc[UR8][R12.64] ;  /* 0x000000080c4e2981 */ /* 0x0002e2000c1e1100 */
[----:B------:R-:W-:-:S03]  /*f2a0*/  IADD3 R68, P3, PT, R10, R86, RZ ;  /* 0x000000560a447210 */ /* 0x000fc60007f7e0ff */
[----:B------:R-:W-:Y:S02]  /*f2b0*/  STL.64 [R1+0x1a58], R80 ;  /* 0x001a585001007387 */ /* 0x000fe40000100a00 */
[----:B------:R-:W-:Y:S02]  /*f2c0*/  IMAD.X R69, R9, 0x1, R87, P3 ;  /* 0x0000000109457824 */ /* 0x000fe400018e0657 */
[----:B------:R0:W-:Y:S01]  /*f2d0*/  STL.64 [R1+0x1a50], R4 ;  /* 0x001a500401007387 */ /* 0x0001e20000100a00 */
[----:B-1----:R-:W1:Y:S03]  /*f2e0*/  LDC R12, c[0x0][0x3c4] ;  /* 0x0000f100ff0c7b82 */ /* 0x002e660000000800 */
[----:B------:R0:W3:Y:S04]  /*f2f0*/  @P2 LDG.E.U8 R74, desc[UR8][R4.64] ;  /* 0x00000008044a2981 */ /* 0x0000e8000c1e1100 */
[----:B------:R-:W4:Y:S01]  /*f300*/  @P2 LDG.E.U8 R73, desc[UR8][R68.64] ;  /* 0x0000000844492981 */ /* 0x000f22000c1e1100 */
[----:B0-----:R-:W-:-:S05]  /*f310*/  IADD3 R4, P3, PT, R10, R84, RZ ;  /* 0x000000540a047210 */ /* 0x001fca0007f7e0ff */
[----:B------:R-:W-:-:S05]  /*f320*/  IMAD.X R5, R9, 0x1, R85, P3 ;  /* 0x0000000109057824 */ /* 0x000fca00018e0655 */
[----:B------:R-:W4:Y:S01]  /*f330*/  @P2 LDG.E.U8 R72, desc[UR8][R4.64] ;  /* 0x0000000804482981 */ /* 0x000f22000c1e1100 */
[----:B-1----:R-:W-:-:S05]  /*f340*/  IMAD R10, R12, 0x58, RZ ;  /* 0x000000580c0a7824 */ /* 0x002fca00078e02ff */
[----:B------:R-:W-:Y:S02]  /*f350*/  SHF.R.S32.HI R9, RZ, 0x1f, R10 ;  /* 0x0000001fff097819 */ /* 0x000fe4000001140a */
[----:B------:R-:W-:Y:S02]  /*f360*/  IADD3 R12, P4, PT, R10, R88, RZ ;  /* 0x000000580a0c7210 */ /* 0x000fe40007f9e0ff */
[----:B------:R-:W-:-:S03]  /*f370*/  PRMT R70, RZ, 0x7610, R70 ;  /* 0x00007610ff467816 */ /* 0x000fc60000000046 */
[----:B------:R-:W-:Y:S01]  /*f380*/  IMAD.X R13, R9, 0x1, R89, P4 ;  /* 0x00000001090d7824 */ /* 0x000fe200020e0659 */
[----:B------:R-:W-:-:S04]  /*f390*/  PRMT R71, RZ, 0x7610, R71 ;  /* 0x00007610ff477816 */ /* 0x000fc80000000047 */
[----:B------:R0:W4:Y:S01]  /*f3a0*/  @P2 LDG.E.U8 R70, desc[UR8][R12.64] ;  /* 0x000000080c462981 */ /* 0x000122000c1e1100 */
[----:B------:R-:W-:Y:S02]  /*f3b0*/  PRMT R67, RZ, 0x7610, R67 ;  /* 0x00007610ff437816 */ /* 0x000fe40000000043 */
[----:B------:R-:W-:Y:S02]  /*f3c0*/  PRMT R66, RZ, 0x7610, R66 ;  /* 0x00007610ff427816 */ /* 0x000fe40000000042 */
[----:B------:R-:W-:Y:S02]  /*f3d0*/  PRMT R64, RZ, 0x7610, R64 ;  /* 0x00007610ff407816 */ /* 0x000fe40000000040 */
[----:B------:R-:W-:Y:S02]  /*f3e0*/  PRMT R63, RZ, 0x7610, R63 ;  /* 0x00007610ff3f7816 */ /* 0x000fe4000000003f */
[----:B------:R-:W-:Y:S02]  /*f3f0*/  PRMT R62, RZ, 0x7610, R62 ;  /* 0x00007610ff3e7816 */ /* 0x000fe4000000003e */
[----:B------:R-:W-:-:S02]  /*f400*/  PRMT R61, RZ, 0x7610, R61 ;  /* 0x00007610ff3d7816 */ /* 0x000fc4000000003d */
[----:B------:R-:W-:Y:S02]  /*f410*/  PRMT R60, RZ, 0x7610, R60 ;  /* 0x00007610ff3c7816 */ /* 0x000fe4000000003c */
[----:B------:R-:W-:Y:S02]  /*f420*/  PRMT R59, RZ, 0x7610, R59 ;  /* 0x00007610ff3b7816 */ /* 0x000fe4000000003b */
[----:B------:R-:W-:Y:S01]  /*f430*/  PRMT R58, RZ, 0x7610, R58 ;  /* 0x00007610ff3a7816 */ /* 0x000fe2000000003a */
[----:B--2---:R-:W-:Y:S04]  /*f440*/  STL [R1+0x2630], R75 ;  /* 0x0026304b01007387 */ /* 0x004fe80000100800 */
[----:B---3--:R-:W-:Y:S04]  /*f450*/  STL [R1+0x2634], R74 ;  /* 0x0026344a01007387 */ /* 0x008fe80000100800 */
[----:B------:R1:W-:Y:S04]  /*f460*/  STL.64 [R1+0x1a48], R68 ;  /* 0x001a484401007387 */ /* 0x0003e80000100a00 */
[----:B----4-:R-:W-:Y:S01]  /*f470*/  STL [R1+0x2638], R73 ;  /* 0x0026384901007387 */ /* 0x010fe20000100800 */
[----:B-1----:R-:W-:-:S03]  /*f480*/  IADD3 R68, P3, PT, R10, R90, RZ ;  /* 0x0000005a0a447210 */ /* 0x002fc60007f7e0ff */
[----:B------:R1:W-:Y:S02]  /*f490*/  STL.64 [R1+0x1a40], R4 ;  /* 0x001a400401007387 */ /* 0x0003e40000100a00 */
[----:B------:R-:W-:Y:S02]  /*f4a0*/  IMAD.X R69, R9, 0x1, R91, P3 ;  /* 0x0000000109457824 */ /* 0x000fe400018e065b */
[----:B------:R-:W-:Y:S04]  /*f4b0*/  STL [R1+0x263c], R72 ;  /* 0x00263c4801007387 */ /* 0x000fe80000100800 */
[----:B------:R-:W-:Y:S01]  /*f4c0*/  STL.64 [R1+0x1998], R68 ;  /* 0x0019984401007387 */ /* 0x000fe20000100a00 */
[----:B-1----:R-:W-:-:S03]  /*f4d0*/  IADD3 R4, P3, PT, R10, R86, RZ ;  /* 0x000000560a047210 */ /* 0x002fc60007f7e0ff */
[----:B------:R0:W-:Y:S04]  /*f4e0*/  STL.64 [R1+0x1990], R12 ;  /* 0x0019900c01007387 */ /* 0x0001e80000100a00 */
[----:B------:R1:W2:Y:S01]  /*f4f0*/  @P2 LDG.E.U8 R71, desc[UR8][R68.64] ;  /* 0x0000000844472981 */ /* 0x0002a2000c1e1100 */
[----:B------:R-:W-:Y:S01]  /*f500*/  IMAD.X R5, R9, 0x1, R87, P3 ;  /* 0x0000000109057824 */ /* 0x000fe200018e0657 */
[----:B0-----:R-:W0:Y:S01]  /*f510*/  LDC R12, c[0x0][0x3c4] ;  /* 0x0000f100ff0c7b82 */ /* 0x001e220000000800 */
[----:B-1----:R-:W-:Y:S01]  /*f520*/  IADD3 R68, P3, PT, R10, R84, RZ ;  /* 0x000000540a447210 */ /* 0x002fe20007f7e0ff */
[----:B------:R-:W-:Y:S02]  /*f530*/  IMAD R10, R11, 0x59, RZ ;  /* 0x000000590b0a7824 */ /* 0x000fe400078e02ff */
[----:B------:R1:W-:Y:S02]  /*f540*/  STL.64 [R1+0x1988], R4 ;  /* 0x0019880401007387 */ /* 0x0003e40000100a00 */
[----:B------:R-:W-:-:S02]  /*f550*/  IMAD.X R69, R9, 0x1, R85, P3 ;  /* 0x0000000109457824 */ /* 0x000fc400018e0655 */
[----:B------:R1:W3:Y:S01]  /*f560*/  @P2 LDG.E.U8 R67, desc[UR8][R4.64] ;  /* 0x0000000804432981 */ /* 0x0002e2000c1e1100 */
[----:B------:R-:W-:Y:S01]  /*f570*/  SHF.R.S32.HI R9, RZ, 0x1f, R10 ;  /* 0x0000001fff097819 */ /* 0x000fe2000001140a */
[----:B------:R-:W4:Y:S01]  /*f580*/  LDC R11, c[0x0][0x3c4] ;  /* 0x0000f100ff0b7b82 */ /* 0x000f220000000800 */
[C---:B------:R-:W-:Y:S01]  /*f590*/  IADD3 R74, P3, PT, R10.reuse, R90, RZ ;  /* 0x0000005a0a4a7210 */ /* 0x040fe20007f7e0ff */
[----:B------:R1:W-:Y:S04]  /*f5a0*/  STL.64 [R1+0x1980], R68 ;  /* 0x0019804401007387 */ /* 0x0003e80000100a00 */
[----:B------:R1:W2:Y:S02]  /*f5b0*/  @P2 LDG.E.U8 R66, desc[UR8][R68.64] ;  /* 0x0000000844422981 */ /* 0x0002a4000c1e1100 */
[----:B-1----:R-:W-:Y:S01]  /*f5c0*/  IADD3 R4, P4, PT, R10, R88, RZ ;  /* 0x000000580a047210 */ /* 0x002fe20007f9e0ff */
[----:B------:R-:W-:-:S04]  /*f5d0*/  IMAD.X R75, R9, 0x1, R91, P3 ;  /* 0x00000001094b7824 */ /* 0x000fc800018e065b */
[C---:B------:R-:W-:Y:S01]  /*f5e0*/  IMAD.X R5, R9.reuse, 0x1, R89, P4 ;  /* 0x0000000109057824 */ /* 0x040fe200020e0659 */
[----:B------:R-:W-:Y:S01]  /*f5f0*/  IADD3 R68, P3, PT, R10, R86, RZ ;  /* 0x000000560a447210 */ /* 0x000fe20007f7e0ff */
[----:B------:R-:W-:Y:S04]  /*f600*/  STL.64 [R1+0x1978], R74 ;  /* 0x0019784a01007387 */ /* 0x000fe80000100a00 */
[----:B------:R1:W-:Y:S01]  /*f610*/  STL.64 [R1+0x1970], R4 ;  /* 0x0019700401007387 */ /* 0x0003e20000100a00 */
[----:B------:R-:W-:-:S03]  /*f620*/  IMAD.X R69, R9, 0x1, R87, P3 ;  /* 0x0000000109457824 */ /* 0x000fc600018e0657 */
[----:B------:R1:W2:Y:S04]  /*f630*/  @P2 LDG.E.U8 R64, desc[UR8][R4.64] ;  /* 0x0000000804402981 */ /* 0x0002a8000c1e1100 */
[----:B------:R0:W-:Y:S04]  /*f640*/  STL.64 [R1+0x1968], R68 ;  /* 0x0019684401007387 */ /* 0x0001e80000100a00 */
[----:B------:R0:W2:Y:S01]  /*f650*/  @P2 LDG.E.U8 R63, desc[UR8][R68.64] ;  /* 0x00000008443f2981 */ /* 0x0000a2000c1e1100 */
[----:B-1----:R-:W-:Y:S01]  /*f660*/  IADD3 R4, P3, PT, R10, R84, RZ ;  /* 0x000000540a047210 */ /* 0x002fe20007f7e0ff */
[----:B0-----:R-:W-:-:S04]  /*f670*/  IMAD R10, R12, 0x5a, RZ ;  /* 0x0000005a0c0a7824 */ /* 0x001fc800078e02ff */
[----:B------:R-:W-:Y:S01]  /*f680*/  IMAD.X R5, R9, 0x1, R85, P3 ;  /* 0x0000000109057824 */ /* 0x000fe200018e0655 */
[----:B------:R-:W-:Y:S02]  /*f690*/  SHF.R.S32.HI R9, RZ, 0x1f, R10 ;  /* 0x0000001fff097819 */ /* 0x000fe4000001140a */
[C---:B------:R-:W-:Y:S02]  /*f6a0*/  IADD3 R68, P3, PT, R10.reuse, R90, RZ ;  /* 0x0000005a0a447210 */ /* 0x040fe40007f7e0ff */
[----:B------:R-:W-:Y:S01]  /*f6b0*/  IADD3 R12, P4, PT, R10, R88, RZ ;  /* 0x000000580a0c7210 */ /* 0x000fe20007f9e0ff */
[----:B------:R0:W-:Y:S02]  /*f6c0*/  STL.64 [R1+0x1960], R4 ;  /* 0x0019600401007387 */ /* 0x0001e40000100a00 */
[C---:B------:R-:W-:Y:S02]  /*f6d0*/  IMAD.X R69, R9.reuse, 0x1, R91, P3 ;  /* 0x0000000109457824 */ /* 0x040fe400018e065b */
[----:B------:R0:W2:Y:S01]  /*f6e0*/  @P2 LDG.E.U8 R62, desc[UR8][R4.64] ;  /* 0x00000008043e2981 */ /* 0x0000a2000c1e1100 */
[----:B------:R-:W-:-:S03]  /*f6f0*/  IMAD.X R13, R9, 0x1, R89, P4 ;  /* 0x00000001090d7824 */ /* 0x000fc600020e0659 */
[----:B------:R1:W-:Y:S04]  /*f700*/  STL.64 [R1+0x1958], R68 ;  /* 0x0019584401007387 */ /* 0x0003e80000100a00 */
[----:B------:R1:W2:Y:S01]  /*f710*/  @P2 LDG.E.U8 R61, desc[UR8][R68.64] ;  /* 0x00000008443d2981 */ /* 0x0002a2000c1e1100 */
[----:B0-----:R-:W-:-:S03]  /*f720*/  IADD3 R4, P3, PT, R10, R86, RZ ;  /* 0x000000560a047210 */ /* 0x001fc60007f7e0ff */
[----:B------:R0:W3:Y:S02]  /*f730*/  @P2 LDG.E.U8 R60, desc[UR8][R12.64] ;  /* 0x000000080c3c2981 */ /* 0x0000e4000c1e1100 */
[----:B------:R-:W-:Y:S01]  /*f740*/  IMAD.X R5, R9, 0x1, R87, P3 ;  /* 0x0000000109057824 */ /* 0x000fe200018e0657 */
[----:B-1----:R-:W-:-:S04]  /*f750*/  IADD3 R68, P3, PT, R10, R84, RZ ;  /* 0x000000540a447210 */ /* 0x002fc80007f7e0ff */
[----:B------:R-:W3:Y:S01]  /*f760*/  @P2 LDG.E.U8 R59, desc[UR8][R4.64] ;  /* 0x00000008043b2981 */ /* 0x000ee2000c1e1100 */
[----:B------:R-:W-:-:S05]  /*f770*/  IMAD.X R69, R9, 0x1, R85, P3 ;  /* 0x0000000109457824 */ /* 0x000fca00018e0655 */
[----:B------:R-:W3:Y:S04]  /*f780*/  @P2 LDG.E.U8 R58, desc[UR8][R68.64] ;  /* 0x00000008443a2981 */ /* 0x000ee8000c1e1100 */
[----:B------:R0:W-:Y:S01]  /*f790*/  STL.64 [R1+0x1950], R12 ;  /* 0x0019500c01007387 */ /* 0x0001e20000100a00 */
[----:B------:R-:W-:Y:S01]  /*f7a0*/  PRMT R65, RZ, 0x7610, R65 ;  /* 0x00007610ff417816 */ /* 0x000fe20000000041 */
[----:B----4-:R-:W-:Y:S01]  /*f7b0*/  IMAD R10, R11, 0x60, RZ ;  /* 0x000000600b0a7824 */ /* 0x010fe200078e02ff */
[----:B------:R-:W-:Y:S01]  /*f7c0*/  PRMT R56, RZ, 0x7610, R56 ;  /* 0x00007610ff387816 */ /* 0x000fe20000000038 */
[----:B------:R-:W1:Y:S03]  /*f7d0*/  LDC R11, c[0x0][0x3c4] ;  /* 0x0000f100ff0b7b82 */ /* 0x000e660000000800 */
[----:B------:R4:W3:Y:S05]  /*f7e0*/  @P2 LDG.E.U8 R65, desc[UR8][R74.64] ;  /* 0x000000084a412981 */ /* 0x0008ea000c1e1100 */
[----:B0-----:R-:W0:Y:S01]  /*f7f0*/  LDC R12, c[0x0][0x3c4] ;  /* 0x0000f100ff0c7b82 */ /* 0x001e220000000800 */
[----:B------:R-:W-:-:S02]  /*f800*/  SHF.R.S32.HI R9, RZ, 0x1f, R10 ;  /* 0x0000001fff097819 */ /* 0x000fc4000001140a */
[----:B----4-:R-:W-:-:S05]  /*f810*/  IADD3 R74, P3, PT, R10, R90, RZ ;  /* 0x0000005a0a4a7210 */ /* 0x010fca0007f7e0ff */
[----:B------:R-:W-:Y:S01]  /*f820*/  IMAD.X R75, R9, 0x1, R91, P3 ;  /* 0x00000001094b7824 */ /* 0x000fe200018e065b */
[----:B------:R-:W-:Y:S02]  /*f830*/  PRMT R55, RZ, 0x7610, R55 ;  /* 0x00007610ff377816 */ /* 0x000fe40000000037 */
[----:B------:R-:W-:Y:S02]  /*f840*/  PRMT R54, RZ, 0x7610, R54 ;  /* 0x00007610ff367816 */ /* 0x000fe40000000036 */
[----:B------:R-:W-:Y:S02]  /*f850*/  PRMT R53, RZ, 0x7610, R53 ;  /* 0x00007610ff357816 */ /* 0x000fe40000000035 */
[----:B------:R-:W-:Y:S02]  /*f860*/  PRMT R57, RZ, 0x7610, R57 ;  /* 0x00007610ff397816 */ /* 0x000fe40000000039 */
[----:B------:R-:W-:Y:S02]  /*f870*/  PRMT R51, RZ, 0x7610, R51 ;  /* 0x00007610ff337816 */ /* 0x000fe40000000033 */
[----:B------:R-:W-:-:S02]  /*f880*/  PRMT R50, RZ, 0x7610, R50 ;  /* 0x00007610ff327816 */ /* 0x000fc40000000032 */
[----:B------:R-:W4:Y:S01]  /*f890*/  @P2 LDG.E.U8 R57, desc[UR8][R74.64] ;  /* 0x000000084a392981 */ /* 0x000f22000c1e1100 */
[----:B------:R-:W-:Y:S02]  /*f8a0*/  PRMT R49, RZ, 0x7610, R49 ;  /* 0x00007610ff317816 */ /* 0x000fe40000000031 */
[----:B------:R-:W-:Y:S02]  /*f8b0*/  PRMT R48, RZ, 0x7610, R48 ;  /* 0x00007610ff307816 */ /* 0x000fe40000000030 */
[----:B------:R-:W-:Y:S02]  /*f8c0*/  PRMT R47, RZ, 0x7610, R47 ;  /* 0x00007610ff2f7816 */ /* 0x000fe4000000002f */
[----:B------:R-:W-:Y:S01]  /*f8d0*/  PRMT R46, RZ, 0x7610, R46 ;  /* 0x00007610ff2e7816 */ /* 0x000fe2000000002e */
[----:B--2---:R-:W-:Y:S04]  /*f8e0*/  STL [R1+0x2640], R61 ;  /* 0x0026403d01007387 */ /* 0x004fe80000100800 */
[----:B---3--:R-:W-:Y:S04]  /*f8f0*/  STL [R1+0x2644], R60 ;  /* 0x0026443c01007387 */ /* 0x008fe80000100800 */
[----:B------:R2:W-:Y:S04]  /*f900*/  STL.64 [R1+0x1948], R4 ;  /* 0x0019480401007387 */ /* 0x0005e80000100a00 */
[----:B------:R-:W-:Y:S04]  /*f910*/  STL [R1+0x2648], R59 ;  /* 0x0026483b01007387 */ /* 0x000fe80000100800 */
[----:B------:R3:W-:Y:S01]  /*f920*/  STL.64 [R1+0x1940], R68 ;  /* 0x0019404401007387 */ /* 0x0007e20000100a00 */
[----:B--2---:R-:W-:-:S03]  /*f930*/  IADD3 R4, P4, PT, R10, R88, RZ ;  /* 0x000000580a047210 */ /* 0x004fc60007f9e0ff */
[----:B------:R-:W-:Y:S02]  /*f940*/  STL [R1+0x264c], R58 ;  /* 0x00264c3a01007387 */ /* 0x000fe40000100800 */
[C---:B------:R-:W-:Y:S01]  /*f950*/  IMAD.X R5, R9.reuse, 0x1, R89, P4 ;  /* 0x0000000109057824 */ /* 0x040fe200020e0659 */
[----:B---3--:R-:W-:Y:S01]  /*f960*/  IADD3 R68, P3, PT, R10, R86, RZ ;  /* 0x000000560a447210 */ /* 0x008fe20007f7e0ff */
[----:B------:R-:W-:Y:S04]  /*f970*/  STL.64 [R1+0x1898], R74 ;  /* 0x0018984a01007387 */ /* 0x000fe80000100a00 */
[----:B------:R2:W-:Y:S01]  /*f980*/  STL.64 [R1+0x1890], R4 ;  /* 0x0018900401007387 */ /* 0x0005e20000100a00 */
[----:B------:R-:W-:-:S03]  /*f990*/  IMAD.X R69, R9, 0x1, R87, P3 ;  /* 0x0000000109457824 */ /* 0x000fc600018e0657 */
[----:B------:R2:W3:Y:S04]  /*f9a0*/  @P2 LDG.E.U8 R56, desc[UR8][R4.64] ;  /* 0x0000000804382981 */ /* 0x0004e8000c1e1100 */
[----:B------:R1:W-:Y:S04]  /*f9b0*/  STL.64 [R1+0x1888], R68 ;  /* 0x0018884401007387 */ /* 0x0003e80000100a00 */
[----:B------:R1:W3:Y:S01]  /*f9c0*/  @P2 LDG.E.U8 R55, desc[UR8][R68.64] ;  /* 0x0000000844372981 */ /* 0x0002e2000c1e1100 */
[----:B--2---:R-:W-:Y:S01]  /*f9d0*/  IADD3 R4, P3, PT, R10, R84, RZ ;  /* 0x000000540a047210 */ /* 0x004fe20007f7e0ff */
[----:B0-----:R-:W-:-:S04]  /*f9e0*/  IMAD R10, R12, 0x61, RZ ;  /* 0x000000610c0a7824 */ /* 0x001fc800078e02ff */
[----:B------:R-:W-:Y:S01]  /*f9f0*/  IMAD.X R5, R9, 0x1, R85, P3 ;  /* 0x0000000109057824 */ /* 0x000fe200018e0655 */
[----:B------:R-:W-:Y:S02]  /*fa00*/  SHF.R.S32.HI R9, RZ, 0x1f, R10 ;  /* 0x0000001fff097819 */ /* 0x000fe4000001140a */
[C---:B-1----:R-:W-:Y:S02]  /*fa10*/  IADD3 R68, P3, PT, R10.reuse, R90, RZ ;  /* 0x0000005a0a447210 */ /* 0x042fe40007f7e0ff */
[----:B------:R0:W-:Y:S03]  /*fa20*/  STL.64 [R1+0x1880], R4 ;  /* 0x0018800401007387 */ /* 0x0001e60000100a00 */
[----:B------:R-:W-:Y:S01]  /*fa30*/  IMAD.X R69, R9, 0x1, R91, P3 ;  /* 0x0000000109457824 */ /* 0x000fe200018e065b */
[----:B------:R0:W2:Y:S01]  /*fa40*/  @P2 LDG.E.U8 R54, desc[UR8][R4.64] ;  /* 0x0000000804362981 */ /* 0x0000a2000c1e1100 */
[----:B------:R-:W-:-:S03]  /*fa50*/  IADD3 R12, P4, PT, R10, R88, RZ ;  /* 0x000000580a0c7210 */ /* 0x000fc60007f9e0ff */
[----:B------:R1:W-:Y:S04]  /*fa60*/  STL.64 [R1+0x1878], R68 ;  /* 0x0018784401007387 */ /* 0x0003e80000100a00 */
[----:B------:R1:W2:Y:S01]  /*fa70*/  @P2 LDG.E.U8 R53, desc[UR8][R68.64] ;  /* 0x0000000844352981 */ /* 0x0002a2000c1e1100 */
[----:B0-----:R-:W-:Y:S01]  /*fa80*/  IADD3 R4, P3, PT, R10, R86, RZ ;  /* 0x000000560a047210 */ /* 0x001fe20007f7e0ff */
[----:B------:R-:W-:-:S04]  /*fa90*/  IMAD.X R13, R9, 0x1, R89, P4 ;  /* 0x00000001090d7824 */ /* 0x000fc800020e0659 */
[----:B------:R-:W-:Y:S01]  /*faa0*/  IMAD.X R5, R9, 0x1, R87, P3 ;  /* 0x0000000109057824 */ /* 0x000fe200018e0657 */
[----:B-1----:R-:W-:Y:S01]  /*fab0*/  IADD3 R68, P3, PT, R10, R84, RZ ;  /* 0x000000540a447210 */ /* 0x002fe20007f7e0ff */
[----:B------:R-:W-:Y:S01]  /*fac0*/  IMAD R10, R11, 0x62, RZ ;  /* 0x000000620b0a7824 */ /* 0x000fe200078e02ff */
[----:B------:R-:W-:Y:S01]  /*fad0*/  STL.64 [R1+0x1870], R12 ;  /* 0x0018700c01007387 */ /* 0x000fe20000100a00 */
[----:B------:R-:W-:Y:S01]  /*fae0*/  PRMT R52, RZ, 0x7610, R52 ;  /* 0x00007610ff347816 */ /* 0x000fe20000000034 */
[----:B------:R-:W0:Y:S01]  /*faf0*/  LDC R11, c[0x0][0x3c4] ;  /* 0x0000f100ff0b7b82 */ /* 0x000e220000000800 */
[----:B------:R-:W-:Y:S01]  /*fb00*/  IMAD.X R69, R9, 0x1, R85, P3 ;  /* 0x0000000109457824 */ /* 0x000fe200018e0655 */
[----:B------:R-:W-:Y:S01]  /*fb10*/  SHF.R.S32.HI R9, RZ, 0x1f, R10 ;  /* 0x0000001fff097819 */ /* 0x000fe2000001140a */
[----:B------:R1:W2:Y:S01]  /*fb20*/  @P2 LDG.E.U8 R51, desc[UR8][R4.64] ;  /* 0x0000000804332981 */ /* 0x0002a2000c1e1100 */
[----:B------:R-:W-:-:S03]  /*fb30*/  IADD3 R74, P3, PT, R10, R90, RZ ;  /* 0x0000005a0a4a7210 */ /* 0x000fc60007f7e0ff */
[----:B------:R1:W-:Y:S02]  /*fb40*/  STL.64 [R1+0x1868], R4 ;  /* 0x0018680401007387 */ /* 0x0003e40000100a00 */
[----:B------:R-:W-:Y:S02]  /*fb50*/  IMAD.X R75, R9, 0x1, R91, P3 ;  /* 0x00000001094b7824 */ /* 0x000fe400018e065b */
[----:B------:R4:W-:Y:S04]  /*fb60*/  STL.64 [R1+0x1860], R68 ;  /* 0x0018604401007387 */ /* 0x0009e80000100a00 */
[----:B------:R4:W2:Y:S01]  /*fb70*/  @P2 LDG.E.U8 R50, desc[UR8][R68.64] ;  /* 0x0000000844322981 */ /* 0x0008a2000c1e1100 */
[----:B-1----:R-:W-:-:S03]  /*fb80*/  IADD3 R4, P4, PT, R10, R88, RZ ;  /* 0x000000580a047210 */ /* 0x002fc60007f9e0ff */
[----:B------:R-:W2:Y:S04]  /*fb90*/  @P2 LDG.E.U8 R49, desc[UR8][R74.64] ;  /* 0x000000084a312981 */ /* 0x000ea8000c1e1100 */
[----:B------:R1:W3:Y:S01]  /*fba0*/  @P2 LDG.E.U8 R52, desc[UR8][R12.64] ;  /* 0x000000080c342981 */ /* 0x0002e2000c1e1100 */
[----:B----4-:R-:W-:Y:S01]  /*fbb0*/  IADD3 R68, P3, PT, R10, R86, RZ ;  /* 0x000000560a447210 */ /* 0x010fe20007f7e0ff */
[----:B------:R-:W-:-:S04]  /*fbc0*/  IMAD.X R5, R9, 0x1, R89, P4 ;  /* 0x0000000109057824 */ /* 0x000fc800020e0659 */
[----:B------:R-:W-:Y:S01]  /*fbd0*/  IMAD.X R69, R9, 0x1, R87, P3 ;  /* 0x0000000109457824 */ /* 0x000fe200018e0657 */
[----:B------:R-:W-:Y:S01]  /*fbe0*/  STL.64 [R1+0x1858], R74 ;  /* 0x0018584a01007387 */ /* 0x000fe20000100a00 */
[----:B-1----:R-:W1:Y:S03]  /*fbf0*/  LDC R12, c[0x0][0x3c4] ;  /* 0x0000f100ff0c7b82 */ /* 0x002e660000000800 */
[----:B------:R4:W3:Y:S04]  /*fc00*/  @P2 LDG.E.U8 R48, desc[UR8][R4.64] ;  /* 0x0000000804302981 */ /* 0x0008e8000c1e1100 */
[----:B------:R4:W-:Y:S01]  /*fc10*/  STL.64 [R1+0x1850], R4 ;  /* 0x0018500401007387 */ /* 0x0009e20000100a00 */
[----:B------:R-:W0:Y:S03]  /*fc20*/  LDC R13, c[0x0][0x3c4] ;  /* 0x0000f100ff0d7b82 */ /* 0x000e260000000800 */
[----:B------:R-:W3:Y:S01]  /*fc30*/  @P2 LDG.E.U8 R47, desc[UR8][R68.64] ;  /* 0x00000008442f2981 */ /* 0x000ee2000c1e1100 */
[----:B----4-:R-:W-:-:S05]  /*fc40*/  IADD3 R4, P3, PT, R10, R84, RZ ;  /* 0x000000540a047210 */ /* 0x010fca0007f7e0ff */
[----:B------:R-:W-:-:S05]  /*fc50*/  IMAD.X R5, R9, 0x1, R85, P3 ;  /* 0x0000000109057824 */ /* 0x000fca00018e0655 */
[----:B------:R4:W4:Y:S01]  /*fc60*/  @P2 LDG.E.U8 R46, desc[UR8][R4.64] ;  /* 0x00000008042e2981 */ /* 0x000922000c1e1100 */
[----:B-1----:R-:W-:-:S05]  /*fc70*/  IMAD R10, R12, 0x68, RZ ;  /* 0x000000680c0a7824 */ /* 0x002fca00078e02ff */
[----:B------:R-:W-:Y:S02]  /*fc80*/  SHF.R.S32.HI R9, RZ, 0x1f, R10 ;  /* 0x0000001fff097819 */ /* 0x000fe4000001140a */
[----:B------:R-:W-:Y:S02]  /*fc90*/  IADD3 R74, P3, PT, R10, R90, RZ ;  /* 0x0000005a0a4a7210 */ /* 0x000fe40007f7e0ff */
[----:B------:R-:W-:-:S03]  /*fca0*/  PRMT R44, RZ, 0x7610, R44 ;  /* 0x00007610ff2c7816 */ /* 0x000fc6000000002c */
[----:B------:R-:W-:Y:S01]  /*fcb0*/  IMAD.X R75, R9, 0x1, R91, P3 ;  /* 0x00000001094b7824 */ /* 0x000fe200018e065b */
[----:B------:R-:W-:Y:S01]  /*fcc0*/  PRMT R45, RZ, 0x7610, R45 ;  /* 0x00007610ff2d7816 */ /* 0x000fe2000000002d */
[----:B0-----:R-:W-:Y:S02]  /*fcd0*/  IMAD R12, R13, 0x69, RZ ;  /* 0x000000690d0c7824 */ /* 0x001fe400078e02ff */
[----:B------:R-:W0:Y:S01]  /*fce0*/  LDC R13, c[0x0][0x3c4] ;  /* 0x0000f100ff0d7b82 */ /* 0x000e220000000800 */
[----:B------:R-:W-:Y:S01]  /*fcf0*/  PRMT R43, RZ, 0x7610, R43 ;  /* 0x00007610ff2b7816 */ /* 0x000fe2000000002b */
[----:B------:R-:W-:Y:S01]  /*fd00*/  IMAD R11, R11, 0x70, RZ ;  /* 0x000000700b0b7824 */ /* 0x000fe200078e02ff */
[----:B------:R-:W4:Y:S01]  /*fd10*/  @P2 LDG.E.U8 R45, desc[UR8][R74.64] ;  /* 0x000000084a2d2981 */ /* 0x000f22000c1e1100 */
[----:B------:R-:W-:Y:S02]  /*fd20*/  PRMT R42, RZ, 0x7610, R42 ;  /* 0x00007610ff2a7816 */ /* 0x000fe4000000002a */
[----:B------:R-:W-:-:S02]  /*fd30*/  PRMT R33, RZ, 0x7610, R33 ;  /* 0x00007610ff217816 */ /* 0x000fc40000000021 */
[----:B------:R-:W-:Y:S02]  /*fd40*/  PRMT R32, RZ, 0x7610, R32 ;  /* 0x00007610ff207816 */ /* 0x000fe40000000020 */
[----:B------:R-:W-:Y:S02]  /*fd50*/  PRMT R41, RZ, 0x7610, R41 ;  /* 0x00007610ff297816 */ /* 0x000fe40000000029 */
[----:B------:R-:W-:Y:S02]  /*fd60*/  PRMT R31, RZ, 0x7610, R31 ;  /* 0x00007610ff1f7816 */ /* 0x000fe4000000001f */
[----:B------:R-:W-:Y:S02]  /*fd70*/  PRMT R29, RZ, 0x7610, R29 ;  /* 0x00007610ff1d7816 */ /* 0x000fe4000000001d */
[----:B------:R-:W-:Y:S02]  /*fd80*/  PRMT R20, RZ, 0x7610, R20 ;  /* 0x00007610ff147816 */ /* 0x000fe40000000014 */
[----:B------:R-:W-:-:S02]  /*fd90*/  PRMT R19, RZ, 0x7610, R19 ;  /* 0x00007610ff137816 */ /* 0x000fc40000000013 */
[----:B------:R-:W-:Y:S02]  /*fda0*/  PRMT R18, RZ, 0x7610, R18 ;  /* 0x00007610ff127816 */ /* 0x000fe40000000012 */
[----:B------:R-:W-:Y:S01]  /*fdb0*/  PRMT R39, RZ, 0x7610, R39 ;  /* 0x00007610ff277816 */ /* 0x000fe20000000027 */
[----:B------:R-:W-:Y:S01]  /*fdc0*/  IMAD R21, R21, 0x6a, RZ ;  /* 0x0000006a15157824 */ /* 0x000fe200078e02ff */
[----:B------:R-:W-:Y:S01]  /*fdd0*/  PRMT R37, RZ, 0x7610, R37 ;  /* 0x00007610ff257816 */ /* 0x000fe20000000025 */
[----:B--2---:R-:W-:Y:S04]  /*fde0*/  STL [R1+0x2650], R49 ;  /* 0x0026503101007387 */ /* 0x004fe80000100800 */
[----:B---3--:R-:W-:Y:S04]  /*fdf0*/  STL [R1+0x2654], R48 ;  /* 0x0026543001007387 */ /* 0x008fe80000100800 */
[----:B------:R1:W-:Y:S04]  /*fe00*/  STL.64 [R1+0x1848], R68 ;  /* 0x0018484401007387 */ /* 0x0003e80000100a00 */
[----:B------:R-:W-:Y:S04]  /*fe10*/  STL [R1+0x2658], R47 ;  /* 0x0026582f01007387 */ /* 0x000fe80000100800 */
[----:B------:R4:W-:Y:S01]  /*fe20*/  STL.64 [R1+0x1840], R4 ;  /* 0x0018400401007387 */ /* 0x0009e20000100a00 */
[----:B-1----:R-:W-:-:S02]  /*fe30*/  IADD3 R68, P3, PT, R10, R86, RZ ;  /* 0x000000560a447210 */ /* 0x002fc40007f7e0ff */
[----:B----4-:R-:W-:Y:S01]  /*fe40*/  IADD3 R4, P4, PT, R10, R88, RZ ;  /* 0x000000580a047210 */ /* 0x010fe20007f9e0ff */
[----:B------:R-:W-:Y:S04]  /*fe50*/  STL [R1+0x265c], R46 ;  /* 0x00265c2e01007387 */ /* 0x000fe80000100800 */
[C---:B------:R-:W-:Y:S01]  /*fe60*/  IMAD.X R5, R9.reuse, 0x1, R89, P4 ;  /* 0x0000000109057824 */ /* 0x040fe200020e0659 */
[----:B------:R-:W-:Y:S01]  /*fe70*/  STL.64 [R1+0x1798], R74 ;  /* 0x0017984a01007387 */ /* 0x000fe20000100a00 */
[----:B------:R-:W-:-:S03]  /*fe80*/  IMAD.X R69, R9, 0x1, R87, P3 ;  /* 0x0000000109457824 */ /* 0x000fc600018e0657 */
[----:B------:R1:W-:Y:S04]  /*fe90*/  STL.64 [R1+0x1790], R4 ;  /* 0x0017900401007387 */ /* 0x0003e80000100a00 */
[----:B------:R1:W2:Y:S04]  /*fea0*/  @P2 LDG.E.U8 R44, desc[UR8][R4.64] ;  /* 0x00000008042c2981 */ /* 0x0002a8000c1e1100 */
[----:B------:R3:W4:Y:S01]  /*feb0*/  @P2 LDG.E.U8 R43, desc[UR8][R68.64] ;  /* 0x00000008442b2981 */ /* 0x000722000c1e1100 */
[----:B-1----:R-:W-:Y:S02]  /*fec0*/  IADD3 R4, P3, PT, R10, R84, RZ ;  /* 0x000000540a047210 */ /* 0x002fe40007f7e0ff */
[----:B------:R-:W-:-:S03]  /*fed0*/  SHF.R.S32.HI R10, RZ, 0x1f, R12 ;  /* 0x0000001fff0a7819 */ /* 0x000fc6000001140c */
[----:B------:R-:W-:Y:S01]  /*fee0*/  IMAD.X R5, R9, 0x1, R85, P3 ;  /* 0x0000000109057824 */ /* 0x000fe200018e0655 */
[----:B------:R-:W-:Y:S01]  /*fef0*/  IADD3 R74, P3, PT, R12, R90, RZ ;  /* 0x0000005a0c4a7210 */ /* 0x000fe20007f7e0ff */
[----:B------:R3:W-:Y:S01]  /*ff00*/  STL.64 [R1+0x1788], R68 ;  /* 0x0017884401007387 */ /* 0x0007e20000100a00 */
[----:B------:R-:W-:-:S03]  /*ff10*/  SHF.R.S32.HI R9, RZ, 0x1f, R11 ;  /* 0x0000001fff097819 */ /* 0x000fc6000001140b */
[----:B------:R1:W-:Y:S01]  /*ff20*/  STL.64 [R1+0x1780], R4 ;  /* 0x0017800401007387 */ /* 0x0003e20000100a00 */
[----:B------:R-:W-:-:S03]  /*ff30*/  IMAD.X R75, R10, 0x1, R91, P3 ;  /* 0x000000010a4b7824 */ /* 0x000fc600018e065b */
[----:B------:R1:W2:Y:S01]  /*ff40*/  @P2 LDG.E.U8 R42, desc[UR8][R4.64] ;  /* 0x00000008042a2981 */ /* 0x0002a2000c1e1100 */
[----:B---3--:R-:W-:-:S03]  /*ff50*/  IADD3 R68, P4, PT, R11, R90, RZ ;  /* 0x0000005a0b447210 */ /* 0x008fc60007f9e0ff */
[----:B------:R-:W3:Y:S01]  /*ff60*/  @P2 LDG.E.U8 R41, desc[UR8][R74.64] ;  /* 0x000000084a292981 */ /* 0x000ee2000c1e1100 */
[----:B-1----:R-:W-:Y:S01]  /*ff70*/  IADD3 R4, P3, PT, R11, R88, RZ ;  /* 0x000000580b047210 */ /* 0x002fe20007f7e0ff */
[C---:B------:R-:W-:Y:S02]  /*ff80*/  IMAD.X R69, R9.reuse, 0x1, R91, P4 ;  /* 0x0000000109457824 */ /* 0x040fe400020e065b */
[----:B------:R-:W-:Y:S02]  /*ff90*/  STL.64 [R1+0x1778], R74 ;  /* 0x0017784a01007387 */ /* 0x000fe40000100a00 */
[----:B------:R-:W-:Y:S02]  /*ffa0*/  IMAD.X R5, R9, 0x1, R89, P3 ;  /* 0x0000000109057824 */ /* 0x000fe400018e0659 */
[----:B------:R1:W-:Y:S04]  /*ffb0*/  STL.64 [R1+0x1698], R68 ;  /* 0x0016984401007387 */ /* 0x0003e80000100a00 */
[----:B------:R1:W2:Y:S04]  /*ffc0*/  @P2 LDG.E.U8 R33, desc[UR8][R68.64] ;  /* 0x0000000844212981 */ /* 0x0002a8000c1e1100 */
[----:B------:R0:W-:Y:S04]  /*ffd0*/  STL.64 [R1+0x1690], R4 ;  /* 0x0016900401007387 */ /* 0x0001e80000100a00 */
[----:B------:R0:W2:Y:S01]  /*ffe0*/  @P2 LDG.E.U8 R32, desc[UR8][R4.64] ;  /* 0x0000000804202981 */ /* 0x0000a2000c1e1100 */
[----:B-1----:R-:W-:-:S02]  /*fff0*/  IADD3 R68, P3, PT, R11, R86, RZ ;  /* 0x000000560b447210 */ /* 0x002fc40007f7e0ff */
[----:B0-----:R-:W-:Y:S01]  /*10000*/  IADD3 R4, P4, PT, R11, R84, RZ ;  /* 0x000000540b047210 */ /* 0x001fe20007f9e0ff */
[----:B------:R-:W-:Y:S02]  /*10010*/  IMAD R11, R13, 0x78, RZ ;  /* 0x000000780d0b7824 */ /* 0x000fe400078e02ff */
[C---:B------:R-:W-:Y:S01]  /*10020*/  IMAD.X R69, R9.reuse, 0x1, R87, P3 ;  /* 0x0000000109457824 */ /* 0x040fe200018e0657 */
[----:B------:R-:W0:Y:S01]  /*10030*/  LDC R13, c[0x0][0x3c4] ;  /* 0x0000f100ff0d7b82 */ /* 0x000e220000000800 */
[----:B------:R-:W-:Y:S01]  /*10040*/  IMAD.X R5, R9, 0x1, R85, P4 ;  /* 0x0000000109057824 */ /* 0x000fe200020e0655 */
[----:B------:R-:W-:Y:S02]  /*10050*/  SHF.R.S32.HI R9, RZ, 0x1f, R11 ;  /* 0x0000001fff097819 */ /* 0x000fe4000001140b */
[----:B------:R-:W-:Y:S01]  /*10060*/  IADD3 R74, P3, PT, R11, R90, RZ ;  /* 0x0000005a0b4a7210 */ /* 0x000fe20007f7e0ff */
[----:B------:R1:W-:Y:S04]  /*10070*/  STL.64 [R1+0x1688], R68 ;  /* 0x0016884401007387 */ /* 0x0003e80000100a00 */
[----:B------:R1:W2:Y:S01]  /*10080*/  @P2 LDG.E.U8 R31, desc[UR8][R68.64] ;  /* 0x00000008441f2981 */ /* 0x0002a2000c1e1100 */
[----:B------:R-:W-:-:S03]  /*10090*/  IMAD.X R75, R9, 0x1, R91, P3 ;  /* 0x00000001094b7824 */ /* 0x000fc600018e065b */
[----:B------:R1:W-:Y:S04]  /*100a0*/  STL.64 [R1+0x1680], R4 ;  /* 0x0016800401007387 */ /* 0x0003e80000100a00 */
[----:B------:R1:W2:Y:S02]  /*100b0*/  @P2 LDG.E.U8 R29, desc[UR8][R4.64] ;  /* 0x00000008041d2981 */ /* 0x0002a4000c1e1100 */
[C---:B-1----:R-:W-:Y:S02]  /*100c0*/  IADD3 R68, P4, PT, R11.reuse, R88, RZ ;  /* 0x000000580b447210 */ /* 0x042fe40007f9e0ff */
[----:B------:R1:W-:Y:S04]  /*100d0*/  STL.64 [R1+0x1598], R74 ;  /* 0x0015984a01007387 */ /* 0x0003e80000100a00 */
[----:B------:R1:W2:Y:S01]  /*100e0*/  @P2 LDG.E.U8 R20, desc[UR8][R74.64] ;  /* 0x000000084a142981 */ /* 0x0002a2000c1e1100 */
[----:B------:R-:W-:Y:S01]  /*100f0*/  IADD3 R4, P3, PT, R11, R86, RZ ;  /* 0x000000560b047210 */ /* 0x000fe20007f7e0ff */
[----:B------:R-:W-:-:S04]  /*10100*/  IMAD.X R69, R9, 0x1, R89, P4 ;  /* 0x0000000109457824 */ /* 0x000fc800020e0659 */
[----:B------:R-:W-:Y:S01]  /*10110*/  IMAD.X R5, R9, 0x1, R87, P3 ;  /* 0x0000000109057824 */ /* 0x000fe200018e0657 */
[----:B-1----:R-:W-:Y:S01]  /*10120*/  IADD3 R74, P4, PT, R11, R84, RZ ;  /* 0x000000540b4a7210 */ /* 0x002fe20007f9e0ff */
[----:B------:R1:W-:Y:S04]  /*10130*/  STL.64 [R1+0x1590], R68 ;  /* 0x0015904401007387 */ /* 0x0003e80000100a00 */
[----:B------:R1:W2:Y:S01]  /*10140*/  @P2 LDG.E.U8 R19, desc[UR8][R68.64] ;  /* 0x0000000844132981 */ /* 0x0002a2000c1e1100 */
[----:B------:R-:W-:-:S03]  /*10150*/  IMAD.X R75, R9, 0x1, R85, P4 ;  /* 0x00000001094b7824 */ /* 0x000fc600020e0655 */
[----:B------:R0:W-:Y:S04]  /*10160*/  STL.64 [R1+0x1588], R4 ;  /* 0x0015880401007387 */ /* 0x0001e80000100a00 */
[----:B------:R0:W2:Y:S01]  /*10170*/  @P2 LDG.E.U8 R18, desc[UR8][R4.64] ;  /* 0x0000000804122981 */ /* 0x0000a2000c1e1100 */
[C---:B-1----:R-:W-:Y:S02]  /*10180*/  IADD3 R68, P3, PT, R12.reuse, R88, RZ ;  /* 0x000000580c447210 */ /* 0x042fe40007f7e0ff */
[----:B0-----:R-:W-:-:S03]  /*10190*/  IADD3 R4, P4, PT, R12, R86, RZ ;  /* 0x000000560c047210 */ /* 0x001fc60007f9e0ff */
[C---:B------:R-:W-:Y:S01]  /*101a0*/  IMAD.X R69, R10.reuse, 0x1, R89, P3 ;  /* 0x000000010a457824 */ /* 0x040fe200018e0659 */
[----:B------:R-:W-:Y:S01]  /*101b0*/  STL.64 [R1+0x1580], R74 ;  /* 0x0015804a01007387 */ /* 0x000fe20000100a00 */
[----:B------:R-:W-:-:S03]  /*101c0*/  IMAD.X R5, R10, 0x1, R87, P4 ;  /* 0x000000010a057824 */ /* 0x000fc600020e0657 */
[----:B------:R-:W-:Y:S01]  /*101d0*/  STL.64 [R1+0x1770], R68 ;  /* 0x0017704401007387 */ /* 0x000fe20000100a00 */
[----:B------:R-:W-:-:S03]  /*101e0*/  SHF.R.S32.HI R11, RZ, 0x1f, R21 ;  /* 0x0000001fff0b7819 */ /* 0x000fc60000011415 */
[----:B------:R0:W-:Y:S04]  /*101f0*/  STL.64 [R1+0x1768], R4 ;  /* 0x0017680401007387 */ /* 0x0001e80000100a00 */
[----:B------:R0:W2:Y:S02]  /*10200*/  @P2 LDG.E.U8 R39, desc[UR8][R4.64] ;  /* 0x0000000804272981 */ /* 0x0000a4000c1e1100 */
[----:B0-----:R-:W-:-:S05]  /*10210*/  IADD3 R4, P4, PT, R21, R90, RZ ;  /* 0x0000005a15047210 */ /* 0x001fca0007f9e0ff */
[----:B------:R-:W-:-:S05]  /*10220*/  IMAD.X R5, R11, 0x1, R91, P4 ;  /* 0x000000010b057824 */ /* 0x000fca00020e065b */
[----:B------:R-:W2:Y:S01]  /*10230*/  @P2 LDG.E.U8 R37, desc[UR8][R4.64] ;  /* 0x0000000804252981 */ /* 0x000ea2000c1e1100 */
[----:B------:R-:W-:-:S06]  /*10240*/  PRMT R40, RZ, 0x7610, R40 ;  /* 0x00007610ff287816 */ /* 0x000fcc0000000028 */
[----:B------:R0:W3:Y:S01]  /*10250*/  @P2 LDG.E.U8 R40, desc[UR8][R68.64] ;  /* 0x0000000844282981 */ /* 0x0000e2000c1e1100 */
[----:B------:R-:W-:Y:S02]  /*10260*/  PRMT R17, RZ, 0x7610, R17 ;  /* 0x00007610ff117816 */ /* 0x000fe40000000011 */
[----:B------:R-:W-:-:S04]  /*10270*/  PRMT R38, RZ, 0x7610, R38 ;  /* 0x00007610ff267816 */ /* 0x000fc80000000026 */
[----:B------:R1:W3:Y:S01]  /*10280*/  @P2 LDG.E.U8 R17, desc[UR8][R74.64] ;  /* 0x000000084a112981 */ /* 0x0002e2000c1e1100 */
[----:B0-----:R-:W-:Y:S02]  /*10290*/  IADD3 R68, P3, PT, R12, R84, RZ ;  /* 0x000000540c447210 */ /* 0x001fe40007f7e0ff */
[----:B------:R-:W0:Y:S03]  /*102a0*/  LDC R12, c[0x0][0x3c4] ;  /* 0x0000f100ff0c7b82 */ /* 0x000e260000000800 */
[----:B------:R-:W-:Y:S02]  /*102b0*/  IMAD.X R69, R10, 0x1, R85, P3 ;  /* 0x000000010a457824 */ /* 0x000fe400018e0655 */
[----:B------:R-:W-:-:S03]  /*102c0*/  IMAD R10, R13, 0x71, RZ ;  /* 0x000000710d0a7824 */ /* 0x000fc600078e02ff */
[----:B------:R1:W3:Y:S02]  /*102d0*/  @P2 LDG.E.U8 R38, desc[UR8][R68.64] ;  /* 0x0000000844262981 */ /* 0x0002e4000c1e1100 */
[----:B------:R-:W-:Y:S02]  /*102e0*/  SHF.R.S32.HI R9, RZ, 0x1f, R10 ;  /* 0x0000001fff097819 */ /* 0x000fe4000001140a */
[----:B-1----:R-:W-:Y:S01]  /*102f0*/  IADD3 R74, P3, PT, R10, R90, RZ ;  /* 0x0000005a0a4a7210 */ /* 0x002fe20007f7e0ff */
[----:B------:R1:W-:Y:S04]  /*10300*/  STL.64 [R1+0x1760], R68 ;  /* 0x0017604401007387 */ /* 0x0003e80000100a00 */
[----:B------:R1:W-:Y:S01]  /*10310*/  STL.64 [R1+0x1758], R4 ;  /* 0x0017580401007387 */ /* 0x0003e20000100a00 */
[----:B------:R-:W-:Y:S01]  /*10320*/  IMAD.X R75, R9, 0x1, R91, P3 ;  /* 0x00000001094b7824 */ /* 0x000fe200018e065b */
[----:B------:R-:W-:-:S02]  /*10330*/  PRMT R27, RZ, 0x7610, R27 ;  /* 0x00007610ff1b7816 */ /* 0x000fc4000000001b */
[C---:B-1----:R-:W-:Y:S02]  /*10340*/  IADD3 R68, P4, PT, R10.reuse, R88, RZ ;  /* 0x000000580a447210 */ /* 0x042fe40007f9e0ff */
[----:B------:R-:W-:-:S03]  /*10350*/  IADD3 R4, P3, PT, R10, R86, RZ ;  /* 0x000000560a047210 */ /* 0x000fc60007f7e0ff */
[C---:B------:R-:W-:Y:S01]  /*10360*/  IMAD.X R69, R9.reuse, 0x1, R89, P4 ;  /* 0x0000000109457824 */ /* 0x040fe200020e0659 */
[----:B------:R-:W-:Y:S01]  /*10370*/  PRMT R26, RZ, 0x7610, R26 ;  /* 0x00007610ff1a7816 */ /* 0x000fe2000000001a */
[----:B0-----:R-:W-:Y:S02]  /*10380*/  IMAD R12, R12, 0x79, RZ ;  /* 0x000000790c0c7824 */ /* 0x001fe400078e02ff */
[----:B------:R-:W-:Y:S01]  /*10390*/  IMAD.X R5, R9, 0x1, R87, P3 ;  /* 0x0000000109057824 */ /* 0x000fe200018e0657 */
[----:B------:R0:W3:Y:S01]  /*103a0*/  @P2 LDG.E.U8 R27, desc[UR8][R68.64] ;  /* 0x00000008441b2981 */ /* 0x0000e2000c1e1100 */
[----:B------:R-:W-:Y:S01]  /*103b0*/  IMAD.MOV.U32 R81, RZ, RZ, R2 ;  /* 0x000000ffff517224 */ /* 0x000fe200078e0002 */
[----:B------:R-:W-:Y:S02]  /*103c0*/  IADD3 R2, P5, PT, R12, R88, RZ ;  /* 0x000000580c027210 */ /* 0x000fe40007fbe0ff */
[----:B------:R1:W3:Y:S01]  /*103d0*/  @P2 LDG.E.U8 R26, desc[UR8][R4.64] ;  /* 0x00000008041a2981 */ /* 0x0002e2000c1e1100 */
[----:B------:R-:W-:Y:S01]  /*103e0*/  IMAD.MOV.U32 R80, RZ, RZ, R3 ;  /* 0x000000ffff507224 */ /* 0x000fe200078e0003 */
        /* <DEDUP_REMOVED lines=9> */
[----:B--2---:R-:W-:Y:S04]  /*10480*/  STL [R1+0x2660], R37 ;  /* 0x0026602501007387 */ /* 0x004fe80000100800 */
[----:B------:R-:W-:Y:S04]  /*10490*/  STL.64 [R1+0x1678], R74 ;  /* 0x0016784a01007387 */ /* 0x000fe80000100a00 */
[----:B------:R0:W-:Y:S04]  /*104a0*/  STL.64 [R1+0x1670], R68 ;  /* 0x0016704401007387 */ /* 0x0001e80000100a00 */
[----:B------:R1:W-:Y:S01]  /*104b0*/  STL.64 [R1+0x1668], R4 ;  /* 0x0016680401007387 */ /* 0x0003e20000100a00 */
[----:B0-----:R-:W-:-:S02]  /*104c0*/  IADD3 R68, P3, PT, R10, R84, RZ ;  /* 0x000000540a447210 */ /* 0x001fc40007f7e0ff */
[----:B------:R-:W-:Y:S02]  /*104d0*/  SHF.R.S32.HI R10, RZ, 0x1f, R12 ;  /* 0x0000001fff0a7819 */ /* 0x000fe4000001140c */
[----:B-1----:R-:W-:Y:S01]  /*104e0*/  IADD3 R4, P4, PT, R12, R90, RZ ;  /* 0x0000005a0c047210 */ /* 0x002fe20007f9e0ff */
[----:B------:R-:W-:Y:S02]  /*104f0*/  IMAD.X R69, R9, 0x1, R85, P3 ;  /* 0x0000000109457824 */ /* 0x000fe400018e0655 */
[C---:B------:R-:W-:Y:S02]  /*10500*/  IMAD.X R3, R10.reuse, 0x1, R89, P5 ;  /* 0x000000010a037824 */ /* 0x040fe400028e0659 */
[----:B------:R-:W-:Y:S01]  /*10510*/  IMAD.X R5, R10, 0x1, R91, P4 ;  /* 0x000000010a057824 */ /* 0x000fe200020e065b */
[----:B------:R-:W-:Y:S04]  /*10520*/  STL.64 [R1+0x1660], R68 ;  /* 0x0016604401007387 */ /* 0x000fe80000100a00 */
[----:B------:R-:W-:Y:S04]  /*10530*/  STL.64 [R1+0x1578], R4 ;  /* 0x0015780401007387 */ /* 0x000fe80000100a00 */
[----:B------:R0:W-:Y:S04]  /*10540*/  STL.64 [R1+0x1570], R2 ;  /* 0x0015700201007387 */ /* 0x0001e80000100a00 */
[----:B------:R0:W2:Y:S04]  /*10550*/  @P2 LDG.E.U8 R15, desc[UR8][R2.64] ;  /* 0x00000008020f2981 */ /* 0x0000a8000c1e1100 */
[----:B------:R1:W2:Y:S04]  /*10560*/  @P2 LDG.E.U8 R25, desc[UR8][R68.64] ;  /* 0x0000000844192981 */ /* 0x0002a8000c1e1100 */
[----:B------:R4:W2:Y:S01]  /*10570*/  @P2 LDG.E.U8 R16, desc[UR8][R4.64] ;  /* 0x0000000804102981 */ /* 0x0008a2000c1e1100 */
[----:B0-----:R-:W-:-:S05]  /*10580*/  IADD3 R2, P3, PT, R21, R88, RZ ;  /* 0x0000005815027210 */ /* 0x001fca0007f7e0ff */
[----:B------:R-:W-:Y:S01]  /*10590*/  IMAD.X R3, R11, 0x1, R89, P3 ;  /* 0x000000010b037824 */ /* 0x000fe200018e0659 */
[----:B-1----:R-:W-:-:S04]  /*105a0*/  IADD3 R68, P4, PT, R12, R86, RZ ;  /* 0x000000560c447210 */ /* 0x002fc80007f9e0ff */
[----:B------:R-:W2:Y:S01]  /*105b0*/  @P2 LDG.E.U8 R36, desc[UR8][R2.64] ;  /* 0x0000000802242981 */ /* 0x000ea2000c1e1100 */
[----:B----4-:R-:W-:Y:S01]  /*105c0*/  IADD3 R4, P5, PT, R12, R84, RZ ;  /* 0x000000540c047210 */ /* 0x010fe20007fbe0ff */
[C---:B------:R-:W-:Y:S01]  /*105d0*/  IMAD.X R69, R10.reuse, 0x1, R87, P4 ;  /* 0x000000010a457824 */ /* 0x040fe200020e0657 */
[----:B------:R-:W0:Y:S03]  /*105e0*/  LDC R12, c[0x0][0x3c4] ;  /* 0x0000f100ff0c7b82 */ /* 0x000e260000000800 */
[----:B------:R-:W-:Y:S01]  /*105f0*/  IMAD.X R5, R10, 0x1, R85, P5 ;  /* 0x000000010a057824 */ /* 0x000fe200028e0655 */
[----:B------:R1:W-:Y:S01]  /*10600*/  STL.64 [R1+0x1568], R68 ;  /* 0x0015684401007387 */ /* 0x0003e20000100a00 */
[----:B------:R-:W-:-:S03]  /*10610*/  IMAD R10, R22, 0x72, RZ ;  /* 0x00000072160a7824 */ /* 0x000fc600078e02ff */
[----:B------:R1:W4:Y:S04]  /*10620*/  @P2 LDG.E.U8 R14, desc[UR8][R68.64] ;  /* 0x00000008440e2981 */ /* 0x000328000c1e1100 */
[----:B------:R3:W-:Y:S04]  /*10630*/  STL.64 [R1+0x1560], R4 ;  /* 0x0015600401007387 */ /* 0x0007e80000100a00 */
[----:B------:R3:W4:Y:S01]  /*10640*/  @P2 LDG.E.U8 R13, desc[UR8][R4.64] ;  /* 0x00000008040d2981 */ /* 0x000722000c1e1100 */
[----:B-1----:R-:W-:-:S03]  /*10650*/  IADD3 R68, P3, PT, R21, R86, RZ ;  /* 0x0000005615447210 */ /* 0x002fc60007f7e0ff */
[----:B------:R1:W-:Y:S01]  /*10660*/  STL.64 [R1+0x1750], R2 ;  /* 0x0017500201007387 */ /* 0x0003e20000100a00 */
[----:B------:R-:W-:Y:S02]  /*10670*/  SHF.R.S32.HI R9, RZ, 0x1f, R10 ;  /* 0x0000001fff097819 */ /* 0x000fe4000001140a */
[----:B---3--:R-:W-:Y:S01]  /*10680*/  IADD3 R4, P4, PT, R21, R84, RZ ;  /* 0x0000005415047210 */ /* 0x008fe20007f9e0ff */
[----:B------:R-:W-:-:S04]  /*10690*/  IMAD.X R69, R11, 0x1, R87, P3 ;  /* 0x000000010b457824 */ /* 0x000fc800018e0657 */
[----:B------:R-:W-:Y:S01]  /*106a0*/  IMAD.X R5, R11, 0x1, R85, P4 ;  /* 0x000000010b057824 */ /* 0x000fe200020e0655 */
[----:B-1----:R-:W-:Y:S01]  /*106b0*/  IADD3 R2, P3, PT, R10, R90, RZ ;  /* 0x0000005a0a027210 */ /* 0x002fe20007f7e0ff */
[----:B------:R1:W3:Y:S04]  /*106c0*/  @P2 LDG.E.U8 R35, desc[UR8][R68.64] ;  /* 0x0000000844232981 */ /* 0x0002e8000c1e1100 */
[----:B------:R-:W-:Y:S01]  /*106d0*/  IMAD.X R3, R9, 0x1, R91, P3 ;  /* 0x0000000109037824 */ /* 0x000fe200018e065b */
[----:B------:R0:W4:Y:S04]  /*106e0*/  @P2 LDG.E.U8 R34, desc[UR8][R4.64] ;  /* 0x0000000804222981 */ /* 0x000128000c1e1100 */
[----:B------:R-:W4:Y:S01]  /*106f0*/  @P2 LDG.E.U8 R24, desc[UR8][R2.64] ;  /* 0x0000000802182981 */ /* 0x000f22000c1e1100 */
[----:B------:R-:W-:-:S02]  /*10700*/  PRMT R23, RZ, 0x7610, R23 ;  /* 0x00007610ff177816 */ /* 0x000fc40000000017 */
[----:B------:R-:W-:Y:S02]  /*10710*/  PRMT R22, RZ, 0x7610, R22 ;  /* 0x00007610ff167816 */ /* 0x000fe40000000016 */
[----:B------:R-:W-:-:S06]  /*10720*/  PRMT R28, RZ, 0x7610, R28 ;  /* 0x00007610ff1c7816 */ /* 0x000fcc000000001c */
[----:B------:R0:W4:Y:S01]  /*10730*/  @P2 LDG.E.U8 R28, desc[UR8][R74.64] ;  /* 0x000000084a1c2981 */ /* 0x000122000c1e1100 */
[----:B------:R-:W-:Y:S02]  /*10740*/  PRMT R21, RZ, 0x7610, R21 ;  /* 0x00007610ff157816 */ /* 0x000fe40000000015 */
[----:B------:R-:W-:Y:S01]  /*10750*/  PRMT R11, RZ, 0x7610, R11 ;  /* 0x00007610ff0b7816 */ /* 0x000fe2000000000b */
[----:B--2---:R-:W-:Y:S04]  /*10760*/  STL [R1+0x2664], R36 ;  /* 0x0026642401007387 */ /* 0x004fe80000100800 */
[----:B------:R1:W-:Y:S04]  /*10770*/  STL.64 [R1+0x1748], R68 ;  /* 0x0017484401007387 */ /* 0x0003e80000100a00 */
[----:B------:R0:W-:Y:S01]  /*10780*/  STL.64 [R1+0x1740], R4 ;  /* 0x0017400401007387 */ /* 0x0001e20000100a00 */
[----:B-1----:R-:W-:-:S02]  /*10790*/  IMAD.MOV.U32 R68, RZ, RZ, R80 ;  /* 0x000000ffff447224 */ /* 0x002fc400078e0050 */
[----:B------:R-:W-:Y:S01]  /*107a0*/  IMAD.MOV.U32 R80, RZ, RZ, R6 ;  /* 0x000000ffff507224 */ /* 0x000fe200078e0006 */
[C---:B------:R-:W-:Y:S02]  /*107b0*/  IADD3 R6, P3, PT, R10.reuse, R88, RZ ;  /* 0x000000580a067210 */ /* 0x040fe40007f7e0ff */
[----:B0-----:R-:W-:Y:S01]  /*107c0*/  IADD3 R4, P4, PT, R10, R86, RZ ;  /* 0x000000560a047210 */ /* 0x001fe20007f9e0ff */
[----:B------:R-:W-:Y:S02]  /*107d0*/  IMAD.MOV.U32 R69, RZ, RZ, R7 ;  /* 0x000000ffff457224 */ /* 0x000fe400078e0007 */
[C---:B------:R-:W-:Y:S02]  /*107e0*/  IMAD.X R7, R9.reuse, 0x1, R89, P3 ;  /* 0x0000000109077824 */ /* 0x040fe400018e0659 */
[----:B------:R-:W-:-:S03]  /*107f0*/  IMAD.X R5, R9, 0x1, R87, P4 ;  /* 0x0000000109057824 */ /* 0x000fc600020e0657 */
[----:B------:R0:W2:Y:S04]  /*10800*/  @P2 LDG.E.U8 R23, desc[UR8][R6.64] ;  /* 0x0000000806172981 */ /* 0x0000a8000c1e1100 */
[----:B------:R1:W2:Y:S04]  /*10810*/  @P2 LDG.E.U8 R22, desc[UR8][R4.64] ;  /* 0x0000000804162981 */ /* 0x0002a8000c1e1100 */
[----:B---3--:R3:W-:Y:S04]  /*10820*/  STL [R1+0x2668], R35 ;  /* 0x0026682301007387 */ /* 0x0087e80000100800 */
[----:B----4-:R4:W-:Y:S01]  /*10830*/  STL [R1+0x266c], R34 ;  /* 0x00266c2201007387 */ /* 0x0109e20000100800 */
[----:B------:R-:W-:-:S03]  /*10840*/  IADD3 R74, P3, PT, R10, R84, RZ ;  /* 0x000000540a4a7210 */ /* 0x000fc60007f7e0ff */
[----:B------:R0:W-:Y:S01]  /*10850*/  STL.64 [R1+0x1658], R2 ;  /* 0x0016580201007387 */ /* 0x0001e20000100a00 */
[----:B------:R-:W-:Y:S01]  /*10860*/  PRMT R60, RZ, 0x7610, R60 ;  /* 0x00007610ff3c7816 */ /* 0x000fe2000000003c */
[----:B---3--:R-:W3:Y:S02]  /*10870*/  LDC R35, c[0x0][0x3c4] ;  /* 0x0000f100ff237b82 */ /* 0x008ee40000000800 */
[----:B------:R-:W-:Y:S01]  /*10880*/  STL [R1+0x2670], R24 ;  /* 0x0026701801007387 */ /* 0x000fe20000100800 */
[----:B------:R-:W-:-:S03]  /*10890*/  IMAD.X R75, R9, 0x1, R85, P3 ;  /* 0x00000001094b7824 */ /* 0x000fc600018e0655 */
[----:B------:R1:W-:Y:S01]  /*108a0*/  STL.64 [R1+0x1650], R6 ;  /* 0x0016500601007387 */ /* 0x0003e20000100a00 */
[----:B------:R-:W-:Y:S01]  /*108b0*/  PRMT R72, RZ, 0x7610, R72 ;  /* 0x00007610ff487816 */ /* 0x000fe20000000048 */
[----:B----4-:R-:W4:Y:S01]  /*108c0*/  LDC R34, c[0x0][0x3c4] ;  /* 0x0000f100ff227b82 */ /* 0x010f220000000800 */
[----:B0-----:R-:W-:Y:S01]  /*108d0*/  IMAD R3, R12, 0x7a, RZ ;  /* 0x0000007a0c037824 */ /* 0x001fe200078e02ff */
[----:B------:R0:W-:Y:S04]  /*108e0*/  STL.64 [R1+0x1648], R4 ;  /* 0x0016480401007387 */ /* 0x0001e80000100a00 */
[----:B------:R-:W-:Y:S01]  /*108f0*/  SHF.R.S32.HI R2, RZ, 0x1f, R3 ;  /* 0x0000001fff027819 */ /* 0x000fe20000011403 */
[----:B------:R2:W3:Y:S01]  /*10900*/  @P2 LDG.E.U8 R21, desc[UR8][R74.64] ;  /* 0x000000084a152981 */ /* 0x0004e2000c1e1100 */
[----:B-1----:R-:W-:-:S02]  /*10910*/  IADD3 R6, P4, PT, R3, R90, RZ ;  /* 0x0000005a03067210 */ /* 0x002fc40007f9e0ff */
[----:B------:R-:W-:Y:S02]  /*10920*/  PRMT R12, RZ, 0x7610, R12 ;  /* 0x00007610ff0c7816 */ /* 0x000fe4000000000c */
[----:B0-----:R-:W-:Y:S01]  /*10930*/  IADD3 R4, P3, PT, R3, R88, RZ ;  /* 0x0000005803047210 */ /* 0x001fe20007f7e0ff */
[----:B------:R-:W-:-:S04]  /*10940*/  IMAD.X R7, R2, 0x1, R91, P4 ;  /* 0x0000000102077824 */ /* 0x000fc800020e065b */
[----:B------:R-:W-:Y:S01]  /*10950*/  IMAD.X R5, R2, 0x1, R89, P3 ;  /* 0x0000000102057824 */ /* 0x000fe200018e0659 */
[----:B------:R0:W4:Y:S04]  /*10960*/  @P2 LDG.E.U8 R12, desc[UR8][R6.64] ;  /* 0x00000008060c2981 */ /* 0x000128000c1e1100 */
[----:B------:R-:W4:Y:S01]  /*10970*/  @P2 LDG.E.U8 R11, desc[UR8][R4.64] ;  /* 0x00000008040b2981 */ /* 0x000f22000c1e1100 */
[----:B------:R-:W-:-:S03]  /*10980*/  PRMT R10, RZ, 0x7610, R10 ;  /* 0x00007610ff0a7816 */ /* 0x000fc6000000000a */
[----:B--2---:R-:W-:Y:S04]  /*10990*/  STL [R1+0x2674], R23 ;  /* 0x0026741701007387 */ /* 0x004fe80000100800 */
[----:B------:R-:W-:Y:S04]  /*109a0*/  STL [R1+0x2678], R22 ;  /* 0x0026781601007387 */ /* 0x000fe80000100800 */
[----:B------:R1:W-:Y:S04]  /*109b0*/  STL.64 [R1+0x1640], R74 ;  /* 0x0016404a01007387 */ /* 0x0003e80000100a00 */
[----:B------:R0:W-:Y:S01]  /*109c0*/  STL.64 [R1+0x1558], R6 ;  /* 0x0015580601007387 */ /* 0x0001e20000100a00 */
[----:B-1----:R-:W-:-:S02]  /*109d0*/  IADD3 R74, P3, PT, R3, R86, RZ ;  /* 0x00000056034a7210 */ /* 0x002fc40007f7e0ff */
[----:B0-----:R-:W-:Y:S02]  /*109e0*/  IADD3 R6, P4, PT, R3, R84, RZ ;  /* 0x0000005403067210 */ /* 0x001fe40007f9e0ff */
[----:B------:R-:W0:Y:S01]  /*109f0*/  LDC R3, c[0x0][0x3c4] ;  /* 0x0000f100ff037b82 */ /* 0x000e220000000800 */
[----:B------:R-:W-:-:S05]  /*10a00*/  IMAD.X R75, R2, 0x1, R87, P3 ;  /* 0x00000001024b7824 */ /* 0x000fca00018e0657 */
[----:B------:R1:W2:Y:S04]  /*10a10*/  @P2 LDG.E.U8 R10, desc[UR8][R74.64] ;  /* 0x000000084a0a2981 */ /* 0x0002a8000c1e1100 */
[----:B---3--:R-:W-:Y:S04]  /*10a20*/  STL [R1+0x267c], R21 ;  /* 0x00267c1501007387 */ /* 0x008fe80000100800 */
[----:B----4-:R-:W-:Y:S01]  /*10a30*/  STL [R1+0x2680], R12 ;  /* 0x0026800c01007387 */ /* 0x010fe20000100800 */
[----:B0-----:R-:W-:-:S03]  /*10a40*/  IMAD R3, R3, 0x37, RZ ;  /* 0x0000003703037824 */ /* 0x001fc600078e02ff */
[----:B------:R0:W-:Y:S02]  /*10a50*/  STL.64 [R1+0x1550], R4 ;  /* 0x0015500401007387 */ /* 0x0001e40000100a00 */
[----:B------:R-:W-:Y:S02]  /*10a60*/  SHF.R.S32.HI R73, RZ, 0x1f, R3 ;  /* 0x0000001fff497819 */ /* 0x000fe40000011403 */
[----:B0-----:R-:W3:Y:S04]  /*10a70*/  LDL.LU.64 R4, [R1+0x2698] ;  /* 0x0026980001047983 */ /* 0x001ee80000300a00 */
[----:B------:R-:W-:Y:S04]  /*10a80*/  STL [R1+0x2684], R11 ;  /* 0x0026840b01007387 */ /* 0x000fe80000100800 */
[----:B------:R1:W-:Y:S02]  /*10a90*/  STL.64 [R1+0x1548], R74 ;  /* 0x0015484a01007387 */ /* 0x0003e40000100a00 */
[----:B-1----:R-:W-:-:S05]  /*10aa0*/  IADD3 R74, P3, PT, R3, R86, RZ ;  /* 0x00000056034a7210 */ /* 0x002fca0007f7e0ff */
[----:B------:R-:W-:-:S05]  /*10ab0*/  IMAD.X R75, R73, 0x1, R87, P3 ;  /* 0x00000001494b7824 */ /* 0x000fca00018e0657 */
[----:B------:R-:W4:Y:S01]  /*10ac0*/  @P2 LDG.E.U8 R60, desc[UR8][R74.64] ;  /* 0x000000084a3c2981 */ /* 0x000f22000c1e1100 */
[----:B------:R-:W-:Y:S01]  /*10ad0*/  IMAD.X R7, R2, 0x1, R85, P4 ;  /* 0x0000000102077824 */ /* 0x000fe200020e0655 */
[----:B------:R-:W-:Y:S02]  /*10ae0*/  PRMT R9, RZ, 0x7610, R9 ;  /* 0x00007610ff097816 */ /* 0x000fe40000000009 */
[----:B------:R-:W-:Y:S02]  /*10af0*/  IADD3 R2, P4, PT, R3, R84, RZ ;  /* 0x0000005403027210 */ /* 0x000fe40007f9e0ff */
[----:B------:R0:W-:Y:S03]  /*10b00*/  STL.64 [R1+0x1540], R6 ;  /* 0x0015400601007387 */ /* 0x0001e60000100a00 */
[----:B------:R-:W-:Y:S01]  /*10b10*/  IMAD.X R3, R73, 0x1, R85, P4 ;  /* 0x0000000149037824 */ /* 0x000fe200020e0655 */
[----:B------:R-:W2:Y:S04]  /*10b20*/  @P2 LDG.E.U8 R9, desc[UR8][R6.64] ;  /* 0x0000000806092981 */ /* 0x000ea8000c1e1100 */
[----:B------:R-:W2:Y:S04]  /*10b30*/  @P2 LDG.E.U8 R72, desc[UR8][R2.64] ;  /* 0x0000000802482981 */ /* 0x000ea8000c1e1100 */
[----:B0-----:R-:W2:Y:S04]  /*10b40*/  LDL.LU.64 R6, [R1+0x2690] ;  /* 0x0026900001067983 */ /* 0x001ea80000300a00 */
[----:B------:R-:W-:Y:S04]  /*10b50*/  STL.64 [R1+0x1da8], R74 ;  /* 0x001da84a01007387 */ /* 0x000fe80000100a00 */
[----:B----4-:R-:W-:Y:S04]  /*10b60*/  STL [R1+0x210], R60 ;  /* 0x0002103c01007387 */ /* 0x010fe80000100800 */
[----:B------:R0:W-:Y:S04]  /*10b70*/  STL.64 [R1+0x1da0], R2 ;  /* 0x001da00201007387 */ /* 0x0001e80000100a00 */
[----:B0-----:R-:W4:Y:S01]  /*10b80*/  LDL.LU.64 R2, [R1+0x2688] ;  /* 0x0026880001027983 */ /* 0x001f220000300a00 */
[----:B------:R-:W-:-:S05]  /*10b90*/  IMAD R34, R34, 0x3b, RZ ;  /* 0x0000003b22227824 */ /* 0x000fca00078e02ff */
[----:B------:R-:W-:Y:S02]  /*10ba0*/  SHF.R.S32.HI R74, RZ, 0x1f, R34 ;  /* 0x0000001fff4a7819 */ /* 0x000fe40000011422 */
[----:B------:R-:W-:-:S05]  /*10bb0*/  IADD3 R60, P3, PT, R34, R90, RZ ;  /* 0x0000005a223c7210 */ /* 0x000fca0007f7e0ff */
[----:B------:R-:W-:-:S05]  /*10bc0*/  IMAD.X R61, R74, 0x1, R91, P3 ;  /* 0x000000014a3d7824 */ /* 0x000fca00018e065b */
[----:B------:R-:W-:Y:S04]  /*10bd0*/  STL.64 [R1+0x1d38], R60 ;  /* 0x001d383c01007387 */ /* 0x000fe80000100a00 */
[----:B--2---:R0:W-:Y:S02]  /*10be0*/  STL [R1+0x20c], R72 ;  /* 0x00020c4801007387 */ /* 0x0041e40000100800 */
[----:B0-----:R-:W-:Y:S02]  /*10bf0*/  IADD3 R72, P3, PT, R34, R88, RZ ;  /* 0x0000005822487210 */ /* 0x001fe40007f7e0ff */
[----:B------:R0:W-:Y:S03]  /*10c00*/  STS.U8 [R30+UR4+0xdc00], R0 ;  /* 0x00dc00001e007988 */ /* 0x0001e60008000004 */
[----:B------:R-:W-:Y:S01]  /*10c10*/  IMAD.X R73, R74, 0x1, R89, P3 ;  /* 0x000000014a497824 */ /* 0x000fe200018e0659 */
[----:B0-----:R-:W-:Y:S01]  /*10c20*/  PRMT R0, RZ, 0x7610, R0 ;  /* 0x00007610ff007816 */ /* 0x001fe20000000000 */
[----:B----4-:R0:W-:Y:S04]  /*10c30*/  STS.U8 [R30+UR4+0x5c00], R3 ;  /* 0x005c00031e007988 */ /* 0x0101e80008000004 */
[----:B------:R1:W-:Y:S01]  /*10c40*/  STS.U8 [R30+UR4+0x9c00], R2 ;  /* 0x009c00021e007988 */ /* 0x0003e20008000004 */
[----:B0-----:R-:W-:-:S02]  /*10c50*/  PRMT R3, RZ, 0x7610, R3 ;  /* 0x00007610ff037816 */ /* 0x001fc40000000003 */
[----:B-1----:R-:W-:-:S04]  /*10c60*/  PRMT R2, RZ, 0x7610, R2 ;  /* 0x00007610ff027816 */ /* 0x002fc80000000002 */
[----:B------:R0:W2:Y:S04]  /*10c70*/  @P2 LDG.E.U8 R3, desc[UR8][R60.64] ;  /* 0x000000083c032981 */ /* 0x0000a8000c1e1100 */
[----:B------:R1:W4:Y:S01]  /*10c80*/  @P2 LDG.E.U8 R2, desc[UR8][R72.64] ;  /* 0x0000000848022981 */ /* 0x000322000c1e1100 */
[----:B0-----:R-:W-:-:S05]  /*10c90*/  IADD3 R60, P4, PT, R34, R86, RZ ;  /* 0x00000056223c7210 */ /* 0x001fca0007f9e0ff */
[----:B------:R-:W-:-:S05]  /*10ca0*/  IMAD.X R61, R74, 0x1, R87, P4 ;  /* 0x000000014a3d7824 */ /* 0x000fca00020e0657 */
[----:B------:R-:W4:Y:S04]  /*10cb0*/  @P2 LDG.E.U8 R0, desc[UR8][R60.64] ;  /* 0x000000083c002981 */ /* 0x000f28000c1e1100 */
[----:B------:R1:W-:Y:S01]  /*10cc0*/  STL.64 [R1+0x1d30], R72 ;  /* 0x001d304801007387 */ /* 0x0003e20000100a00 */
[----:B------:R-:W-:-:S03]  /*10cd0*/  PRMT R58, RZ, 0x7610, R58 ;  /* 0x00007610ff3a7816 */ /* 0x000fc6000000003a */
[----:B---3--:R0:W-:Y:S01]  /*10ce0*/  STS.U8 [R30+UR4+0x1c00], R4 ;  /* 0x001c00041e007988 */ /* 0x0081e20008000004 */
[----:B-1----:R-:W-:Y:S02]  /*10cf0*/  IADD3 R72, P3, PT, R34, R84, RZ ;  /* 0x0000005422487210 */ /* 0x002fe40007f7e0ff */
[----:B0-----:R-:W-:Y:S02]  /*10d00*/  PRMT R4, RZ, 0x7610, R4 ;  /* 0x00007610ff047816 */ /* 0x001fe40000000004 */
[----:B------:R-:W-:Y:S01]  /*10d10*/  PRMT R59, RZ, 0x7610, R59 ;  /* 0x00007610ff3b7816 */ /* 0x000fe2000000003b */
[----:B------:R-:W-:-:S05]  /*10d20*/  IMAD.X R73, R74, 0x1, R85, P3 ;  /* 0x000000014a497824 */ /* 0x000fca00018e0655 */
[----:B------:R-:W3:Y:S04]  /*10d30*/  @P2 LDG.E.U8 R59, desc[UR8][R72.64] ;  /* 0x00000008483b2981 */ /* 0x000ee8000c1e1100 */
[----:B--2---:R0:W-:Y:S04]  /*10d40*/  STL [R1+0x1a8], R3 ;  /* 0x0001a80301007387 */ /* 0x0041e80000100800 */
[----:B----4-:R1:W-:Y:S04]  /*10d50*/  STL [R1+0x184], R2 ;  /* 0x0001840201007387 */ /* 0x0103e80000100800 */
[----:B------:R2:W-:Y:S01]  /*10d60*/  STL.64 [R1+0x1d28], R60 ;  /* 0x001d283c01007387 */ /* 0x0005e20000100a00 */
[----:B0-----:R-:W0:Y:S01]  /*10d70*/  LDC R3, c[0x0][0x3c4] ;  /* 0x0000f100ff037b82 */ /* 0x001e220000000800 */
[----:B-1----:R-:W-:-:S05]  /*10d80*/  IMAD R2, R35, 0x3c, RZ ;  /* 0x0000003c23027824 */ /* 0x002fca00078e02ff */
[C---:B------:R-:W-:Y:S01]  /*10d90*/  IADD3 R34, P5, PT, R2.reuse, R88, RZ ;  /* 0x0000005802227210 */ /* 0x040fe20007fbe0ff */
[----:B------:R1:W-:Y:S01]  /*10da0*/  STL [R1+0x180], R0 ;  /* 0x0001800001007387 */ /* 0x0003e20000100800 */
[----:B--2---:R-:W-:Y:S02]  /*10db0*/  IADD3 R60, P4, PT, R2, R90, RZ ;  /* 0x0000005a023c7210 */ /* 0x004fe40007f9e0ff */
[----:B-1----:R-:W-:-:S05]  /*10dc0*/  SHF.R.S32.HI R0, RZ, 0x1f, R2 ;  /* 0x0000001fff007819 */ /* 0x002fca0000011402 */
[C---:B------:R-:W-:Y:S02]  /*10dd0*/  IMAD.X R35, R0.reuse, 0x1, R89, P5 ;  /* 0x0000000100237824 */ /* 0x040fe400028e0659 */
[----:B------:R-:W-:-:S03]  /*10de0*/  IMAD.X R61, R0, 0x1, R91, P4 ;  /* 0x00000001003d7824 */ /* 0x000fc600020e065b */
[----:B------:R-:W2:Y:S04]  /*10df0*/  @P2 LDG.E.U8 R4, desc[UR8][R34.64] ;  /* 0x0000000822042981 */ /* 0x000ea8000c1e1100 */
[----:B------:R1:W4:Y:S01]  /*10e00*/  @P2 LDG.E.U8 R58, desc[UR8][R60.64] ;  /* 0x000000083c3a2981 */ /* 0x000322000c1e1100 */
[----:B0-----:R-:W-:-:S03]  /*10e10*/  IMAD R3, R3, 0x3d, RZ ;  /* 0x0000003d03037824 */ /* 0x001fc600078e02ff */
[----:B------:R-:W-:Y:S04]  /*10e20*/  STL.64 [R1+0x1d20], R72 ;  /* 0x001d204801007387 */ /* 0x000fe80000100a00 */
[----:B------:R1:W-:Y:S04]  /*10e30*/  STL.64 [R1+0x1d18], R60 ;  /* 0x001d183c01007387 */ /* 0x0003e80000100a00 */
[----:B------:R0:W-:Y:S01]  /*10e40*/  STL.64 [R1+0x1d10], R34 ;  /* 0x001d102201007387 */ /* 0x0001e20000100a00 */
[----:B-1----:R-:W-:-:S05]  /*10e50*/  IADD3 R60, P3, PT, R2, R86, RZ ;  /* 0x00000056023c7210 */ /* 0x002fca0007f7e0ff */
[----:B------:R-:W-:Y:S01]  /*10e60*/  IMAD.X R61, R0, 0x1, R87, P3 ;  /* 0x00000001003d7824 */ /* 0x000fe200018e0657 */
[----:B0-----:R-:W-:Y:S02]  /*10e70*/  IADD3 R34, P3, PT, R3, R90, RZ ;  /* 0x0000005a03227210 */ /* 0x001fe40007f7e0ff */
[----:B------:R-:W-:Y:S02]  /*10e80*/  PRMT R21, RZ, 0x7610, R21 ;  /* 0x00007610ff157816 */ /* 0x000fe40000000015 */
[----:B------:R-:W-:Y:S02]  /*10e90*/  PRMT R47, RZ, 0x7610, R47 ;  /* 0x00007610ff2f7816 */ /* 0x000fe4000000002f */
[----:B------:R-:W-:Y:S01]  /*10ea0*/  PRMT R46, RZ, 0x7610, R46 ;  /* 0x00007610ff2e7816 */ /* 0x000fe2000000002e */
[----:B--2---:R0:W-:Y:S04]  /*10eb0*/  STL [R1+0x190], R4 ;  /* 0x0001900401007387 */ /* 0x0041e80000100800 */
[----:B----4-:R1:W-:Y:S04]  /*10ec0*/  STL [R1+0x194], R58 ;  /* 0x0001943a01007387 */ /* 0x0103e80000100800 */
[----:B---3--:R2:W-:Y:S01]  /*10ed0*/  STL [R1+0x17c], R59 ;  /* 0x00017c3b01007387 */ /* 0x0085e20000100800 */
[----:B0-----:R-:W0:Y:S01]  /*10ee0*/  LDC R4, c[0x0][0x3c4] ;  /* 0x0000f100ff047b82 */ /* 0x001e220000000800 */
[----:B-1----:R-:W-:-:S02]  /*10ef0*/  IADD3 R58, P4, PT, R2, R84, RZ ;  /* 0x00000054023a7210 */ /* 0x002fc40007f9e0ff */
[----:B------:R-:W-:-:S03]  /*10f00*/  SHF.R.S32.HI R2, RZ, 0x1f, R3 ;  /* 0x0000001fff027819 */ /* 0x000fc60000011403 */
[----:B--2---:R-:W-:Y:S02]  /*10f10*/  IMAD.X R59, R0, 0x1, R85, P4 ;  /* 0x00000001003b7824 */ /* 0x004fe400020e0655 */
[----:B------:R-:W-:Y:S01]  /*10f20*/  IMAD.X R35, R2, 0x1, R91, P3 ;  /* 0x0000000102237824 */ /* 0x000fe200018e065b */
[----:B------:R-:W-:Y:S04]  /*10f30*/  STL.64 [R1+0x1d08], R60 ;  /* 0x001d083c01007387 */ /* 0x000fe80000100a00 */
[----:B------:R-:W-:Y:S04]  /*10f40*/  STL.64 [R1+0x1d00], R58 ;  /* 0x001d003a01007387 */ /* 0x000fe80000100a00 */
[----:B------:R1:W-:Y:S04]  /*10f50*/  STL.64 [R1+0x1cf8], R34 ;  /* 0x001cf82201007387 */ /* 0x0003e80000100a00 */
[----:B------:R1:W2:Y:S04]  /*10f60*/  @P2 LDG.E.U8 R21, desc[UR8][R34.64] ;  /* 0x0000000822152981 */ /* 0x0002a8000c1e1100 */
[----:B------:R3:W4:Y:S01]  /*10f70*/  @P2 LDG.E.U8 R47, desc[UR8][R58.64] ;  /* 0x000000083a2f2981 */ /* 0x000722000c1e1100 */
[----:B------:R-:W-:-:S02]  /*10f80*/  PRMT R0, RZ, 0x7610, R0 ;  /* 0x00007610ff007816 */ /* 0x000fc40000000000 */
[C---:B-1----:R-:W-:Y:S02]  /*10f90*/  IADD3 R34, P4, PT, R3.reuse, R86, RZ ;  /* 0x0000005603227210 */ /* 0x042fe40007f9e0ff */
[----:B---3--:R-:W-:-:S03]  /*10fa0*/  IADD3 R58, P3, PT, R3, R88, RZ ;  /* 0x00000058033a7210 */ /* 0x008fc60007f7e0ff */
[C---:B------:R-:W-:Y:S02]  /*10fb0*/  IMAD.X R35, R2.reuse, 0x1, R87, P4 ;  /* 0x0000000102237824 */ /* 0x040fe400020e0657 */
[----:B------:R-:W-:-:S03]  /*10fc0*/  IMAD.X R59, R2, 0x1, R89, P3 ;  /* 0x00000001023b7824 */ /* 0x000fc600018e0659 */
[----:B------:R-:W3:Y:S04]  /*10fd0*/  @P2 LDG.E.U8 R0, desc[UR8][R34.64] ;  /* 0x0000000822002981 */ /* 0x000ee8000c1e1100 */
[----:B------:R1:W4:Y:S01]  /*10fe0*/  @P2 LDG.E.U8 R46, desc[UR8][R58.64] ;  /* 0x000000083a2e2981 */ /* 0x000322000c1e1100 */
[----:B0-----:R-:W-:Y:S01]  /*10ff0*/  IMAD R4, R4, 0x3e, RZ ;  /* 0x0000003e04047824 */ /* 0x001fe200078e02ff */
[----:B------:R-:W-:-:S06]  /*11000*/  PRMT R49, RZ, 0x7610, R49 ;  /* 0x00007610ff317816 */ /* 0x000fcc0000000031 */
[----:B------:R-:W4:Y:S01]  /*11010*/  @P2 LDG.E.U8 R49, desc[UR8][R60.64] ;  /* 0x000000083c312981 */ /* 0x000f22000c1e1100 */
[----:B------:R-:W-:-:S03]  /*11020*/  PRMT R48, RZ, 0x7610, R48 ;  /* 0x00007610ff307816 */ /* 0x000fc60000000030 */
[----:B--2---:R0:W-:Y:S04]  /*11030*/  STL [R1+0x1a4], R21 ;  /* 0x0001a41501007387 */ /* 0x0041e80000100800 */
[----:B------:R1:W-:Y:S04]  /*11040*/  STL.64 [R1+0x1cf0], R58 ;  /* 0x001cf03a01007387 */ /* 0x0003e80000100a00 */
[----:B------:R-:W-:Y:S01]  /*11050*/  STL.64 [R1+0x1ce8], R34 ;  /* 0x001ce82201007387 */ /* 0x000fe20000100a00 */
[----:B0-----:R-:W0:Y:S01]  /*11060*/  LDC R21, c[0x0][0x3c4] ;  /* 0x0000f100ff157b82 */ /* 0x001e220000000800 */
[----:B-1----:R-:W-:-:S02]  /*11070*/  IADD3 R58, P3, PT, R3, R84, RZ ;  /* 0x00000054033a7210 */ /* 0x002fc40007f7e0ff */
[----:B---3--:R1:W-:Y:S04]  /*11080*/  STL [R1+0x19c], R0 ;  /* 0x00019c0001007387 */ /* 0x0083e80000100800 */
[----:B----4-:R2:W-:Y:S01]  /*11090*/  STL [R1+0x1a0], R46 ;  /* 0x0001a02e01007387 */ /* 0x0105e20000100800 */
[----:B------:R-:W-:Y:S01]  /*110a0*/  IMAD.X R59, R2, 0x1, R85, P3 ;  /* 0x00000001023b7824 */ /* 0x000fe200018e0655 */
[----:B------:R-:W-:Y:S02]  /*110b0*/  PRMT R3, RZ, 0x7610, R3 ;  /* 0x00007610ff037816 */ /* 0x000fe40000000003 */
[----:B-1----:R-:W-:Y:S02]  /*110c0*/  SHF.R.S32.HI R0, RZ, 0x1f, R4 ;  /* 0x0000001fff007819 */ /* 0x002fe40000011404 */
[C---:B--2---:R-:W-:Y:S01]  /*110d0*/  IADD3 R46, P4, PT, R4.reuse, R90, RZ ;  /* 0x0000005a042e7210 */ /* 0x044fe20007f9e0ff */
[----:B------:R1:W-:Y:S01]  /*110e0*/  STL [R1+0x188], R47 ;  /* 0x0001882f01007387 */ /* 0x0003e20000100800 */
[----:B------:R-:W-:-:S02]  /*110f0*/  IADD3 R34, P3, PT, R4, R88, RZ ;  /* 0x0000005804227210 */ /* 0x000fc40007f7e0ff */
[----:B------:R-:W-:Y:S01]  /*11100*/  PRMT R2, RZ, 0x7610, R2 ;  /* 0x00007610ff027816 */ /* 0x000fe20000000002 */
[----:B------:R-:W2:Y:S01]  /*11110*/  @P2 LDG.E.U8 R48, desc[UR8][R58.64] ;  /* 0x000000083a302981 */ /* 0x000ea2000c1e1100 */
[C---:B-1----:R-:W-:Y:S02]  /*11120*/  IMAD.X R47, R0.reuse, 0x1, R91, P4 ;  /* 0x00000001002f7824 */ /* 0x042fe400020e065b */
[----:B------:R-:W-:-:S03]  /*11130*/  IMAD.X R35, R0, 0x1, R89, P3 ;  /* 0x0000000100237824 */ /* 0x000fc600018e0659 */
[----:B------:R1:W3:Y:S04]  /*11140*/  @P2 LDG.E.U8 R3, desc[UR8][R46.64] ;  /* 0x000000082e032981 */ /* 0x0002e8000c1e1100 */
[----:B------:R-:W4:Y:S04]  /*11150*/  @P2 LDG.E.U8 R2, desc[UR8][R34.64] ;  /* 0x0000000822022981 */ /* 0x000f28000c1e1100 */
[----:B------:R-:W-:Y:S04]  /*11160*/  STL [R1+0x18c], R49 ;  /* 0x00018c3101007387 */ /* 0x000fe80000100800 */
[----:B------:R-:W-:Y:S04]  /*11170*/  STL.64 [R1+0x1ce0], R58 ;  /* 0x001ce03a01007387 */ /* 0x000fe80000100a00 */
[----:B------:R1:W-:Y:S01]  /*11180*/  STL.64 [R1+0x1cd8], R46 ;  /* 0x001cd82e01007387 */ /* 0x0003e20000100a00 */
[----:B------:R-:W-:-:S02]  /*11190*/  PRMT R22, RZ, 0x7610, R22 ;  /* 0x00007610ff167816 */ /* 0x000fc40000000016 */
[----:B-1----:R-:W-:-:S05]  /*111a0*/  IADD3 R46, P3, PT, R4, R86, RZ ;  /* 0x00000056042e7210 */ /* 0x002fca0007f7e0ff */
[----:B------:R-:W-:Y:S01]  /*111b0*/  IMAD.X R47, R0, 0x1, R87, P3 ;  /* 0x00000001002f7824 */ /* 0x000fe200018e0657 */
[----:B------:R-:W-:Y:S01]  /*111c0*/  PRMT R23, RZ, 0x7610, R23 ;  /* 0x00007610ff177816 */ /* 0x000fe20000000017 */
[----:B---3--:R0:W-:Y:S04]  /*111d0*/  STL [R1+0x1b8], R3 ;  /* 0x0001b80301007387 */ /* 0x0081e80000100800 */
[----:B------:R1:W-:Y:S01]  /*111e0*/  STL.64 [R1+0x1cd0], R34 ;  /* 0x001cd02201007387 */ /* 0x0003e20000100a00 */
[----:B0-----:R-:W-:-:S03]  /*111f0*/  IMAD R3, R21, 0x3f, RZ ;  /* 0x0000003f15037824 */ /* 0x001fc600078e02ff */
[----:B----4-:R0:W-:Y:S01]  /*11200*/  STL [R1+0x1b4], R2 ;  /* 0x0001b40201007387 */ /* 0x0101e20000100800 */
[----:B------:R-:W-:Y:S01]  /*11210*/  PRMT R37, RZ, 0x7610, R37 ;  /* 0x00007610ff257816 */ /* 0x000fe20000000025 */
[----:B------:R-:W3:Y:S01]  /*11220*/  LDC R21, c[0x0][0x3c4] ;  /* 0x0000f100ff157b82 */ /* 0x000ee20000000800 */
[----:B-1----:R-:W-:Y:S01]  /*11230*/  IADD3 R34, P4, PT, R3, R90, RZ ;  /* 0x0000005a03227210 */ /* 0x002fe20007f9e0ff */
[----:B--2---:R1:W-:Y:S01]  /*11240*/  STL [R1+0x198], R48 ;  /* 0x0001983001007387 */ /* 0x0043e20000100800 */
[----:B0-----:R-:W-:-:S03]  /*11250*/  SHF.R.S32.HI R2, RZ, 0x1f, R3 ;  /* 0x0000001fff027819 */ /* 0x001fc60000011403 */
[----:B------:R0:W2:Y:S02]  /*11260*/  @P2 LDG.E.U8 R37, desc[UR8][R46.64] ;  /* 0x000000082e252981 */ /* 0x0000a4000c1e1100 */
[----:B------:R-:W-:Y:S01]  /*11270*/  IMAD.X R35, R2, 0x1, R91, P4 ;  /* 0x0000000102237824 */ /* 0x000fe200020e065b */
[----:B-1----:R-:W-:-:S04]  /*11280*/  IADD3 R48, P3, PT, R4, R84, RZ ;  /* 0x0000005404307210 */ /* 0x002fc80007f7e0ff */
[----:B------:R1:W4:Y:S01]  /*11290*/  @P2 LDG.E.U8 R22, desc[UR8][R34.64] ;  /* 0x0000000822162981 */ /* 0x000322000c1e1100 */
[----:B------:R-:W-:-:S05]  /*112a0*/  IMAD.X R49, R0, 0x1, R85, P3 ;  /* 0x0000000100317824 */ /* 0x000fca00018e0655 */
[----:B------:R-:W2:Y:S04]  /*112b0*/  @P2 LDG.E.U8 R23, desc[UR8][R48.64] ;  /* 0x0000000830172981 */ /* 0x000ea8000c1e1100 */
[----:B------:R0:W-:Y:S04]  /*112c0*/  STL.64 [R1+0x1cc8], R46 ;  /* 0x001cc82e01007387 */ /* 0x0001e80000100a00 */
[----:B------:R-:W-:Y:S01]  /*112d0*/  STL.64 [R1+0x1cc0], R48 ;  /* 0x001cc03001007387 */ /* 0x000fe20000100a00 */
[----:B0-----:R-:W-:-:S03]  /*112e0*/  IADD3 R46, P3, PT, R3, R88, RZ ;  /* 0x00000058032e7210 */ /* 0x001fc60007f7e0ff */
[----:B------:R1:W-:Y:S02]  /*112f0*/  STL.64 [R1+0x1cb8], R34 ;  /* 0x001cb82201007387 */ /* 0x0003e40000100a00 */
[----:B------:R-:W-:-:S05]  /*11300*/  IMAD.X R47, R2, 0x1, R89, P3 ;  /* 0x00000001022f7824 */ /* 0x000fca00018e0659 */
[----:B------:R-:W-:Y:S01]  /*11310*/  STL.64 [R1+0x1cb0], R46 ;  /* 0x001cb02e01007387 */ /* 0x000fe20000100a00 */
[----:B-1----:R-:W-:Y:S02]  /*11320*/  IADD3 R34, P3, PT, R3, R86, RZ ;  /* 0x0000005603227210 */ /* 0x002fe40007f7e0ff */
[----:B------:R-:W-:Y:S02]  /*11330*/  PRMT R36, RZ, 0x7610, R36 ;  /* 0x00007610ff247816 */ /* 0x000fe40000000024 */
[----:B------:R-:W-:Y:S01]  /*11340*/  PRMT R24, RZ, 0x7610, R24 ;  /* 0x00007610ff187816 */ /* 0x000fe20000000018 */
[----:B------:R-:W-:-:S03]  /*11350*/  IMAD.X R35, R2, 0x1, R87, P3 ;  /* 0x0000000102237824 */ /* 0x000fc600018e0657 */
[----:B------:R-:W3:Y:S04]  /*11360*/  @P2 LDG.E.U8 R36, desc[UR8][R46.64] ;  /* 0x000000082e242981 */ /* 0x000ee8000c1e1100 */
[----:B------:R0:W3:Y:S04]  /*11370*/  @P2 LDG.E.U8 R24, desc[UR8][R34.64] ;  /* 0x0000000822182981 */ /* 0x0000e8000c1e1100 */
[----:B----4-:R1:W-:Y:S04]  /*11380*/  STL [R1+0x1c8], R22 ;  /* 0x0001c81601007387 */ /* 0x0103e80000100800 */
[----:B--2---:R2:W-:Y:S01]  /*11390*/  STL [R1+0x1ac], R23 ;  /* 0x0001ac1701007387 */ /* 0x0045e20000100800 */
[----:B-1----:R-:W-:-:S02]  /*113a0*/  IADD3 R22, P4, PT, R3, R84, RZ ;  /* 0x0000005403167210 */ /* 0x002fc40007f9e0ff */
[----:B------:R-:W-:-:S03]  /*113b0*/  PRMT R3, RZ, 0x7610, R3 ;  /* 0x00007610ff037816 */ /* 0x000fc60000000003 */
[----:B--2---:R-:W-:-:S05]  /*113c0*/  IMAD.X R23, R2, 0x1, R85, P4 ;  /* 0x0000000102177824 */ /* 0x004fca00020e0655 */
[----:B------:R1:W2:Y:S01]  /*113d0*/  @P2 LDG.E.U8 R3, desc[UR8][R22.64] ;  /* 0x0000000816032981 */ /* 0x0002a2000c1e1100 */
[----:B---3--:R-:W-:-:S03]  /*113e0*/  IMAD R2, R21, 0x43, RZ ;  /* 0x0000004315027824 */ /* 0x008fc600078e02ff */
[----:B------:R0:W-:Y:S02]  /*113f0*/  STL.64 [R1+0x1ca8], R34 ;  /* 0x001ca82201007387 */ /* 0x0001e40000100a00 */
[----:B------:R-:W-:Y:S02]  /*11400*/  SHF.R.S32.HI R21, RZ, 0x1f, R2 ;  /* 0x0000001fff157819 */ /* 0x000fe40000011402 */
[----:B------:R1:W-:Y:S01]  /*11410*/  STL.64 [R1+0x1ca0], R22 ;  /* 0x001ca01601007387 */ /* 0x0003e20000100a00 */
[C---:B0-----:R-:W-:Y:S02]  /*11420*/  IADD3 R34, P3, PT, R2.reuse, R90, RZ ;  /* 0x0000005a02227210 */ /* 0x041fe40007f7e0ff */
[----:B-1----:R-:W-:-:S03]  /*11430*/  IADD3 R22, P4, PT, R2, R88, RZ ;  /* 0x0000005802167210 */ /* 0x002fc60007f9e0ff */
[C---:B------:R-:W-:Y:S01]  /*11440*/  IMAD.X R35, R21.reuse, 0x1, R91, P3 ;  /* 0x0000000115237824 */ /* 0x040fe200018e065b */
[----:B------:R-:W-:Y:S01]  /*11450*/  IADD3 R2, P3, PT, R2, R86, RZ ;  /* 0x0000005602027210 */ /* 0x000fe20007f7e0ff */
[----:B------:R-:W-:Y:S01]  /*11460*/  STL [R1+0x1b0], R37 ;  /* 0x0001b02501007387 */ /* 0x000fe20000100800 */
[----:B------:R-:W-:Y:S01]  /*11470*/  PRMT R12, RZ, 0x7610, R12 ;  /* 0x00007610ff0c7816 */ /* 0x000fe2000000000c */
[C---:B------:R-:W-:Y:S01]  /*11480*/  IMAD.X R23, R21.reuse, 0x1, R89, P4 ;  /* 0x0000000115177824 */ /* 0x040fe200020e0659 */
[----:B------:R-:W-:Y:S02]  /*11490*/  PRMT R11, RZ, 0x7610, R11 ;  /* 0x00007610ff0b7816 */ /* 0x000fe4000000000b */
[----:B------:R-:W-:Y:S02]  /*114a0*/  PRMT R0, RZ, 0x7610, R0 ;  /* 0x00007610ff007816 */ /* 0x000fe40000000000 */
[----:B------:R-:W3:Y:S04]  /*114b0*/  @P2 LDG.E.U8 R12, desc[UR8][R34.64] ;  /* 0x00000008220c2981 */ /* 0x000ee8000c1e1100 */
[----:B------:R-:W4:Y:S04]  /*114c0*/  @P2 LDG.E.U8 R11, desc[UR8][R22.64] ;  /* 0x00000008160b2981 */ /* 0x000f28000c1e1100 */
[----:B------:R-:W-:Y:S04]  /*114d0*/  STS.U8 [R30+UR4+0x2400], R69 ;  /* 0x002400451e007988 */ /* 0x000fe80008000004 */
[----:B------:R-:W-:Y:S04]  /*114e0*/  STS.U8 [R30+UR4+0x6400], R68 ;  /* 0x006400441e007988 */ /* 0x000fe80008000004 */
[----:B------:R-:W-:Y:S04]  /*114f0*/  STS.U8 [R30+UR4+0xa400], R80 ;  /* 0x00a400501e007988 */ /* 0x000fe80008000004 */
[----:B------:R-:W-:Y:S04]  /*11500*/  STS.U8 [R30+UR4+0xe400], R81 ;  /* 0x00e400511e007988 */ /* 0x000fe80008000004 */
[----:B--2---:R0:W-:Y:S02]  /*11510*/  STL [R1+0x1bc], R3 ;  /* 0x0001bc0301007387 */ /* 0x0041e40000100800 */
[----:B0-----:R-:W-:-:S05]  /*11520*/  IMAD.X R3, R21, 0x1, R87, P3 ;  /* 0x0000000115037824 */ /* 0x001fca00018e0657 */
[----:B------:R-:W2:Y:S04]  /*11530*/  @P2 LDG.E.U8 R0, desc[UR8][R2.64] ;  /* 0x0000000802002981 */ /* 0x000ea8000c1e1100 */
[----:B------:R-:W-:Y:S04]  /*11540*/  STL.64 [R1+0x1c38], R34 ;  /* 0x001c382201007387 */ /* 0x000fe80000100a00 */
[----:B------:R-:W-:Y:S04]  /*11550*/  STL.64 [R1+0x1c30], R22 ;  /* 0x001c301601007387 */ /* 0x000fe80000100a00 */
[----:B------:R-:W-:Y:S04]  /*11560*/  STL.64 [R1+0x1c28], R2 ;  /* 0x001c280201007387 */ /* 0x000fe80000100a00 */
[----:B------:R-:W-:Y:S04]  /*11570*/  STL [R1+0x1c4], R36 ;  /* 0x0001c42401007387 */ /* 0x000fe80000100800 */
[----:B------:R-:W2:Y:S04]  /*11580*/  LDL.LU R60, [R1+0xdc] ;  /* 0x0000dc00013c7983 */ /* 0x000ea80000300800 */
[----:B------:R-:W2:Y:S04]  /*11590*/  LDL.LU R61, [R1+0xd8] ;  /* 0x0000d800013d7983 */ /* 0x000ea80000300800 */
[----:B------:R-:W2:Y:S04]  /*115a0*/  LDL.LU R72, [R1+0xd4] ;  /* 0x0000d40001487983 */ /* 0x000ea80000300800 */
[----:B------:R-:W-:Y:S04]  /*115b0*/  STL [R1+0x1c0], R24 ;  /* 0x0001c01801007387 */ /* 0x000fe80000100800 */
[----:B------:R-:W2:Y:S04]  /*115c0*/  LDL.LU R73, [R1+0xd0] ;  /* 0x0000d00001497983 */ /* 0x000ea80000300800 */
[----:B------:R-:W2:Y:S04]  /*115d0*/  LDL.LU R75, [R1+0x100] ;  /* 0x00010000014b7983 */ /* 0x000ea80000300800 */
[----:B------:R-:W2:Y:S04]  /*115e0*/  LDL.LU R69, [R1+0xfc] ;  /* 0x0000fc0001457983 */ /* 0x000ea80000300800 */
[----:B------:R-:W2:Y:S04]  /*115f0*/  LDL.LU R68, [R1+0xf8] ;  /* 0x0000f80001447983 */ /* 0x000ea80000300800 */
[----:B------:R-:W2:Y:S04]  /*11600*/  LDL.LU R80, [R1+0xf4] ;  /* 0x0000f40001507983 */ /* 0x000ea80000300800 */
[----:B------:R-:W2:Y:S04]  /*11610*/  LDL.LU R81, [R1+0x13c] ;  /* 0x00013c0001517983 */ /* 0x000ea80000300800 */
[----:B------:R-:W-:Y:S04]  /*11620*/  STL.64 [R1+0x25f0], R92 ;  /* 0x0025f05c01007387 */ /* 0x000fe80000100a00 */
[----:B------:R-:W-:Y:S04]  /*11630*/  STL.64 [R1+0x25d0], R82 ;  /* 0x0025d05201007387 */ /* 0x000fe80000100a00 */
[----:B------:R-:W-:Y:S04]  /*11640*/  STL.64 [R1+0x25e0], R82 ;  /* 0x0025e05201007387 */ /* 0x000fe80000100a00 */
[----:B------:R-:W-:Y:S04]  /*11650*/  STL.64 [R1+0x25f8], R82 ;  /* 0x0025f85201007387 */ /* 0x000fe80000100a00 */
[----:B------:R-:W-:Y:S04]  /*11660*/  STL.64 [R1+0x25d8], R70 ;  /* 0x0025d84601007387 */ /* 0x000fe80000100a00 */
[----:B---3--:R-:W-:Y:S04]  /*11670*/  STL [R1+0x178], R12 ;  /* 0x0001780c01007387 */ /* 0x008fe80000100800 */
[----:B----4-:R-:W-:Y:S04]  /*11680*/  STL [R1+0x174], R11 ;  /* 0x0001740b01007387 */ /* 0x010fe80000100800 */
[----:B------:R0:W-:Y:S04]  /*11690*/  STS.U8 [R30+UR4+0xa800], R83 ;  /* 0x00a800531e007988 */ /* 0x0001e80008000004 */
[----:B------:R1:W-:Y:S04]  /*116a0*/  STS.U8 [R30+UR4+0x6800], R92 ;  /* 0x0068005c1e007988 */ /* 0x0003e80008000004 */
[----:B------:R3:W-:Y:S01]  /*116b0*/  STS.U8 [R30+UR4+0x2800], R93 ;  /* 0x0028005d1e007988 */ /* 0x0007e20008000004 */
[----:B------:R-:W-:-:S03]  /*116c0*/  LOP3.LUT R74, R30, 0x10, RZ, 0x3c, !PT ;  /* 0x000000101e4a7812 */ /* 0x000fc600078e3cff */
        /* <DEDUP_REMOVED lines=25> */
[----:B--2---:R2:W-:Y:S04]  /*11860*/  STL [R1+0x170], R0 ;  /* 0x0001700001007387 */ /* 0x0045e80000100800 */
[----:B0-----:R-:W4:Y:S04]  /*11870*/  LDL.LU R83, [R1+0x138] ;  /* 0x0001380001537983 */ /* 0x001f280000300800 */
[----:B-1----:R-:W4:Y:S04]  /*11880*/  LDL.LU R92, [R1+0x124] ;  /* 0x00012400015c7983 */ /* 0x002f280000300800 */
[----:B---3--:R-:W3:Y:S04]  /*11890*/  LDL.LU R93, [R1+0x120] ;  /* 0x00012000015d7983 */ /* 0x008ee80000300800 */
[----:B------:R-:W3:Y:S04]  /*118a0*/  LDL.LU R2, [R1+0x15c] ;  /* 0x00015c0001027983 */ /* 0x000ee80000300800 */
[----:B------:R-:W3:Y:S04]  /*118b0*/  LDL.LU R3, [R1+0x158] ;  /* 0x0001580001037983 */ /* 0x000ee80000300800 */
[----:B--2---:R-:W2:Y:S04]  /*118c0*/  LDL.LU R0, [R1+0x154] ;  /* 0x0001540001007983 */ /* 0x004ea80000300800 */
        /* <DEDUP_REMOVED lines=15> */
[----:B------:R0:W-:Y:S04]  /*119c0*/  STS.U8 [R74+UR4+0x1080], R60 ;  /* 0x0010803c4a007988 */ /* 0x0001e80008000004 */
[----:B------:R-:W2:Y:S04]  /*119d0*/  LDL.LU R59, [R1+0x84] ;  /* 0x00008400013b7983 */ /* 0x000ea80000300800 */
[----:B------:R1:W-:Y:S04]  /*119e0*/  STS.U8 [R74+UR4+0x5080], R61 ;  /* 0x0050803d4a007988 */ /* 0x0003e80008000004 */
[----:B0-----:R-:W2:Y:S04]  /*119f0*/  LDL.LU R60, [R1+0x80] ;  /* 0x00008000013c7983 */ /* 0x001ea80000300800 */
[----:B------:R0:W-:Y:S04]  /*11a00*/  STS.U8 [R74+UR4+0x9080], R72 ;  /* 0x009080484a007988 */ /* 0x0001e80008000004 */
[----:B-1----:R-:W2:Y:S04]  /*11a10*/  LDL.LU R61, [R1+0xac] ;  /* 0x0000ac00013d7983 */ /* 0x002ea80000300800 */
        /* <DEDUP_REMOVED lines=12> */
[----:B0-----:R-:W2:Y:S04]  /*11ae0*/  LDL.LU R81, [R1+0x10] ;  /* 0x0000100001517983 */ /* 0x001ea80000300800 */
[----:B----4-:R-:W-:Y:S04]  /*11af0*/  STS.U8 [R74+UR4+0x4880], R83 ;  /* 0x004880534a007988 */ /* 0x010fe80008000004 */
[----:B------:R-:W-:Y:S04]  /*11b00*/  STS.U8 [R74+UR4+0x8880], R92 ;  /* 0x0088805c4a007988 */ /* 0x000fe80008000004 */
[----:B---3--:R-:W-:Y:S04]  /*11b10*/  STS.U8 [R74+UR4+0xc880], R93 ;  /* 0x00c8805d4a007988 */ /* 0x008fe80008000004 */
[----:B------:R-:W-:Y:S04]  /*11b20*/  STS.U8 [R74+UR4+0x480], R2 ;  /* 0x000480024a007988 */ /* 0x000fe80008000004 */
[----:B------:R-:W-:Y:S04]  /*11b30*/  STS.U8 [R74+UR4+0x4480], R3 ;  /* 0x004480034a007988 */ /* 0x000fe80008000004 */
[----:B--2---:R-:W-:Y:S04]  /*11b40*/  STS.U8 [R74+UR4+0x8480], R0 ;  /* 0x008480004a007988 */ /* 0x004fe80008000004 */
        /* <DEDUP_REMOVED lines=22> */
[----:B0-----:R-:W2:Y:S04]  /*11cb0*/  LDL.LU R75, [R1+0xcc] ;  /* 0x0000cc00014b7983 */ /* 0x001ea80000300800 */
[----:B------:R0:W-:Y:S04]  /*11cc0*/  STS.U8 [R74+UR4+0x6480], R68 ;  /* 0x006480444a007988 */ /* 0x0001e80008000004 */
[----:B-1----:R-:W3:Y:S04]  /*11cd0*/  LDL.LU R69, [R1+0xc8] ;  /* 0x0000c80001457983 */ /* 0x002ee80000300800 */
[----:B------:R1:W-:Y:S04]  /*11ce0*/  STS.U8 [R74+UR4+0xa480], R80 ;  /* 0x00a480504a007988 */ /* 0x0003e80008000004 */
[----:B0-----:R-:W4:Y:S04]  /*11cf0*/  LDL.LU R68, [R1+0xc4] ;  /* 0x0000c40001447983 */ /* 0x001f280000300800 */
[----:B------:R0:W-:Y:S04]  /*11d00*/  STS.U8 [R74+UR4+0xe480], R81 ;  /* 0x00e480514a007988 */ /* 0x0001e80008000004 */
[----:B-1----:R-:W4:Y:S04]  /*11d10*/  LDL.LU R80, [R1+0xc0] ;  /* 0x0000c00001507983 */ /* 0x002f280000300800 */
[----:B0-----:R-:W4:Y:S01]  /*11d20*/  LDL.LU R81, [R1+0xf0] ;  /* 0x0000f00001517983 */ /* 0x001f220000300800 */
[----:B------:R-:W0:Y:S03]  /*11d30*/  S2R R3, SR_TID.X ;  /* 0x0000000000037919 */ /* 0x000e260000002100 */
[----:B------:R-:W-:Y:S04]  /*11d40*/  STS.U8 [R74+UR4+0x2880], R79 ;  /* 0x0028804f4a007988 */ /* 0x000fe80008000004 */
[----:B------:R-:W-:Y:S04]  /*11d50*/  STS.U8 [R74+UR4+0x6880], R78 ;  /* 0x0068804e4a007988 */ /* 0x000fe80008000004 */
[----:B------:R-:W-:Y:S04]  /*11d60*/  STS.U8 [R74+UR4+0xa880], R77 ;  /* 0x00a8804d4a007988 */ /* 0x000fe80008000004 */
[----:B------:R-:W-:Y:S04]  /*11d70*/  STS.U8 [R74+UR4+0xe880], R76 ;  /* 0x00e8804c4a007988 */ /* 0x000fe80008000004 */
[----:B------:R-:W-:Y:S04]  /*11d80*/  STS.U8 [R74+UR4+0x2c80], R65 ;  /* 0x002c80414a007988 */ /* 0x000fe80008000004 */
[----:B------:R-:W4:Y:S04]  /*11d90*/  LDL.LU R11, [R1+0xec] ;  /* 0x0000ec00010b7983 */ /* 0x000f280000300800 */
        /* <DEDUP_REMOVED lines=13> */
[----:B------:R-:W4:Y:S01]  /*11e70*/  LDL.LU R35, [R1+0x14c] ;  /* 0x00014c0001237983 */ /* 0x000f220000300800 */
[----:B0-----:R-:W-:-:S03]  /*11e80*/  LOP3.LUT R92, R3, 0x7f, RZ, 0xc0, !PT ;  /* 0x0000007f035c7812 */ /* 0x001fc600078ec0ff */
        /* <DEDUP_REMOVED lines=8> */
[----:B------:R-:W-:-:S03]  /*11f10*/  LOP3.LUT R92, R92, 0x20, RZ, 0x3c, !PT ;  /* 0x000000205c5c7812 */ /* 0x000fc600078e3cff */
        /* <DEDUP_REMOVED lines=14> */
[----:B------:R0:W-:Y:S04]  /*12000*/  STS.U8 [R74+UR4+0xfc80], R13 ;  /* 0x00fc800d4a007988 */ /* 0x0001e80008000004 */
[----:B------:R-:W4:Y:S04]  /*12010*/  LDL.LU R73, [R1+0x5c] ;  /* 0x00005c0001497983 */ /* 0x000f280000300800 */
[----:B0-----:R-:W4:Y:S04]  /*12020*/  LDL.LU R74, [R1+0x58] ;  /* 0x00005800014a7983 */ /* 0x001f280000300800 */
[----:B--2---:R0:W-:Y:S04]  /*12030*/  STS.U8 [R92+UR4+0x1100], R75 ;  /* 0x0011004b5c007988 */ /* 0x0041e80008000004 */
[----:B---3--:R1:W-:Y:S04]  /*12040*/  STS.U8 [R92+UR4+0x5100], R69 ;  /* 0x005100455c007988 */ /* 0x0083e80008000004 */
[----:B0-----:R-:W2:Y:S04]  /*12050*/  LDL.LU R75, [R1+0x54] ;  /* 0x00005400014b7983 */ /* 0x001ea80000300800 */
[----:B----4-:R0:W-:Y:S04]  /*12060*/  STS.U8 [R92+UR4+0x9100], R68 ;  /* 0x009100445c007988 */ /* 0x0101e80008000004 */
[----:B-1----:R-:W3:Y:S04]  /*12070*/  LDL.LU R69, [R1+0x50] ;  /* 0x0000500001457983 */ /* 0x002ee80000300800 */
[----:B------:R1:W-:Y:S04]  /*12080*/  STS.U8 [R92+UR4+0xd100], R80 ;  /* 0x00d100505c007988 */ /* 0x0003e80008000004 */
[----:B0-----:R-:W4:Y:S04]  /*12090*/  LDL.LU R68, [R1+0x7c] ;  /* 0x00007c0001447983 */ /* 0x001f280000300800 */
[----:B------:R0:W-:Y:S04]  /*120a0*/  STS.U8 [R92+UR4+0xd00], R81 ;  /* 0x000d00515c007988 */ /* 0x0001e80008000004 */
[----:B-1----:R-:W4:Y:S04]  /*120b0*/  LDL.LU R80, [R1+0x78] ;  /* 0x0000780001507983 */ /* 0x002f280000300800 */
[----:B0-----:R-:W4:Y:S04]  /*120c0*/  LDL.LU R81, [R1+0x74] ;  /* 0x0000740001517983 */ /* 0x001f280000300800 */
[----:B------:R-:W4:Y:S04]  /*120d0*/  LDL.LU R30, [R1+0x70] ;  /* 0x00007000011e7983 */ /* 0x000f280000300800 */
[----:B------:R-:W4:Y:S04]  /*120e0*/  LDL.LU R83, [R1+0x9c] ;  /* 0x00009c0001537983 */ /* 0x000f280000300800 */
[----:B------:R-:W4:Y:S04]  /*120f0*/  LDL.LU R93, [R1+0x98] ;  /* 0x00009800015d7983 */ /* 0x000f280000300800 */
[----:B------:R-:W4:Y:S04]  /*12100*/  LDL.LU R2, [R1+0x94] ;  /* 0x0000940001027983 */ /* 0x000f280000300800 */
        /* <DEDUP_REMOVED lines=51> */
[----:B-1----:R-:W2:Y:S04]  /*12440*/  LDL.LU R80, [R1+0x2624] ;  /* 0x0026240001507983 */ /* 0x002ea80000300800 */
[----:B0-----:R-:W2:Y:S04]  /*12450*/  LDL.LU R81, [R1+0x2620] ;  /* 0x0026200001517983 */ /* 0x001ea80000300800 */
[----:B------:R0:W-:Y:S04]  /*12460*/  STS.U8 [R92+UR4+0xd900], R30 ;  /* 0x00d9001e5c007988 */ /* 0x0001e80008000004 */
[----:B------:R-:W-:Y:S04]  /*12470*/  STS.U8 [R92+UR4+0x1500], R83 ;  /* 0x001500535c007988 */ /* 0x000fe80008000004 */
[----:B------:R-:W-:Y:S04]  /*12480*/  STS.U8 [R92+UR4+0x5500], R93 ;  /* 0x0055005d5c007988 */ /* 0x000fe80008000004 */
[----:B------:R1:W-:Y:S04]  /*12490*/  STS.U8 [R92+UR4+0x9500], R2 ;  /* 0x009500025c007988 */ /* 0x0003e80008000004 */
[----:B------:R-:W-:Y:S01]  /*124a0*/  STS.U8 [R92+UR4+0xd500], R0 ;  /* 0x00d500005c007988 */ /* 0x000fe20008000004 */
[----:B0-----:R-:W-:-:S02]  /*124b0*/  LOP3.LUT R30, R3, 0x7f, RZ, 0xc0, !PT ;  /* 0x0000007f031e7812 */ /* 0x001fc400078ec0ff */
[----:B------:R-:W-:Y:S01]  /*124c0*/  PRMT R4, RZ, 0x7610, R4 ;  /* 0x00007610ff047816 */ /* 0x000fe20000000004 */
[----:B------:R-:W0:Y:S08]  /*124d0*/  LDC R3, c[0x0][0x3c4] ;  /* 0x0000f100ff037b82 */ /* 0x000e300000000800 */
[----:B-1----:R-:W1:Y:S01]  /*124e0*/  LDC R2, c[0x0][0x3c4] ;  /* 0x0000f100ff027b82 */ /* 0x002e620000000800 */
[----:B--2---:R2:W-:Y:S04]  /*124f0*/  STS.U8 [R92+UR4+0x2500], R81 ;  /* 0x002500515c007988 */ /* 0x0045e80008000004 */
[----:B------:R0:W-:Y:S04]  /*12500*/  STS.U8 [R92+UR4+0x6500], R80 ;  /* 0x006500505c007988 */ /* 0x0001e80008000004 */
[----:B----4-:R4:W-:Y:S04]  /*12510*/  STS.U8 [R92+UR4+0xa500], R68 ;  /* 0x00a500445c007988 */ /* 0x0109e80008000004 */
[----:B--2---:R-:W2:Y:S04]  /*12520*/  LDL.LU R81, [R1+0x261c] ;  /* 0x00261c0001517983 */ /* 0x004ea80000300800 */
[----:B0-----:R-:W2:Y:S04]  /*12530*/  LDL.LU R80, [R1+0x2618] ;  /* 0x0026180001507983 */ /* 0x001ea80000300800 */
[----:B----4-:R-:W4:Y:S04]  /*12540*/  LDL.LU R68, [R1+0x2614] ;  /* 0x0026140001447983 */ /* 0x010f280000300800 */
[----:B---3--:R0:W-:Y:S04]  /*12550*/  STS.U8 [R92+UR4+0xe500], R69 ;  /* 0x00e500455c007988 */ /* 0x0081e80008000004 */
[----:B0-----:R-:W3:Y:S04]  /*12560*/  LDL.LU R69, [R1+0x2610] ;  /* 0x0026100001457983 */ /* 0x001ee80000300800 */
[----:B------:R-:W2:Y:S04]  /*12570*/  LDL.LU R93, [R1+0xbc] ;  /* 0x0000bc00015d7983 */ /* 0x000ea80000300800 */
        /* <DEDUP_REMOVED lines=15> */
[----:B------:R-:W-:Y:S01]  /*12670*/  STS.U8 [R92+UR4+0xf500], R34 ;  /* 0x00f500225c007988 */ /* 0x000fe20008000004 */
[----:B------:R-:W-:-:S03]  /*12680*/  LOP3.LUT R30, R30, 0x30, RZ, 0x3c, !PT ;  /* 0x000000301e1e7812 */ /* 0x000fc600078e3cff */
[----:B------:R-:W-:Y:S04]  /*12690*/  STS.U8 [R92+UR4+0x3900], R24 ;  /* 0x003900185c007988 */ /* 0x000fe80008000004 */
[----:B------:R-:W3:Y:S04]  /*126a0*/  LDL.LU R0, [R1+0xb4] ;  /* 0x0000b40001007983 */ /* 0x000ee80000300800 */
[----:B------:R-:W-:Y:S04]  /*126b0*/  STS.U8 [R92+UR4+0x7900], R23 ;  /* 0x007900175c007988 */ /* 0x000fe80008000004 */
[----:B------:R-:W-:Y:S04]  /*126c0*/  STS.U8 [R92+UR4+0xb900], R22 ;  /* 0x00b900165c007988 */ /* 0x000fe80008000004 */
[----:B------:R-:W-:Y:S04]  /*126d0*/  STS.U8 [R92+UR4+0xf900], R21 ;  /* 0x00f900155c007988 */ /* 0x000fe80008000004 */
[----:B------:R-:W-:Y:S04]  /*126e0*/  STS.U8 [R92+UR4+0x3d00], R12 ;  /* 0x003d000c5c007988 */ /* 0x000fe80008000004 */
[----:B------:R-:W-:Y:S04]  /*126f0*/  STS.U8 [R92+UR4+0x7d00], R11 ;  /* 0x007d000b5c007988 */ /* 0x000fe80008000004 */
[----:B------:R-:W-:Y:S04]  /*12700*/  STS.U8 [R92+UR4+0xbd00], R10 ;  /* 0x00bd000a5c007988 */ /* 0x000fe80008000004 */
[----:B------:R-:W-:Y:S04]  /*12710*/  STS.U8 [R92+UR4+0xfd00], R9 ;  /* 0x00fd00095c007988 */ /* 0x000fe80008000004 */
[----:B------:R-:W4:Y:S04]  /*12720*/  LDL.LU R83, [R1+0x10c] ;  /* 0x00010c0001537983 */ /* 0x000f280000300800 */
[----:B--2---:R-:W-:Y:S04]  /*12730*/  STS.U8 [R30+UR4+0x1180], R93 ;  /* 0x0011805d1e007988 */ /* 0x004fe80008000004 */
[----:B------:R0:W-:Y:S04]  /*12740*/  STS.U8 [R30+UR4+0x5180], R80 ;  /* 0x005180501e007988 */ /* 0x0001e80008000004 */
[----:B0-----:R-:W2:Y:S01]  /*12750*/  LDL.LU R80, [R1+0x260c] ;  /* 0x00260c0001507983 */ /* 0x001ea20000300800 */
[----:B-1----:R-:W-:-:S05]  /*12760*/  IMAD R2, R2, 0x44, RZ ;  /* 0x0000004402027824 */ /* 0x002fca00078e02ff */
[----:B------:R-:W-:Y:S01]  /*12770*/  IADD3 R92, P3, PT, R2, R90, RZ ;  /* 0x0000005a025c7210 */ /* 0x000fe20007f7e0ff */
[----:B---3--:R0:W-:Y:S04]  /*12780*/  STS.U8 [R30+UR4+0x9180], R0 ;  /* 0x009180001e007988 */ /* 0x0081e80008000004 */
[----:B------:R1:W-:Y:S04]  /*12790*/  STS.U8 [R30+UR4+0xd180], R81 ;  /* 0x00d180511e007988 */ /* 0x0003e80008000004 */
[----:B------:R-:W-:Y:S01]  /*127a0*/  STS.U8 [R30+UR4+0xd80], R69 ;  /* 0x000d80451e007988 */ /* 0x000fe20008000004 */
[----:B0-----:R-:W-:-:S03]  /*127b0*/  SHF.R.S32.HI R0, RZ, 0x1f, R2 ;  /* 0x0000001fff007819 */ /* 0x001fc60000011402 */
[----:B----4-:R0:W-:Y:S02]  /*127c0*/  STS.U8 [R30+UR4+0x4d80], R68 ;  /* 0x004d80441e007988 */ /* 0x0101e40008000004 */
[----:B------:R-:W-:Y:S02]  /*127d0*/  IMAD.X R93, R0, 0x1, R91, P3 ;  /* 0x00000001005d7824 */ /* 0x000fe400018e065b */
[----:B-1----:R-:W3:Y:S01]  /*127e0*/  LDL.LU R81, [R1+0x2608] ;  /* 0x0026080001517983 */ /* 0x002ee20000300800 */
[----:B0-----:R-:W-:-:S05]  /*127f0*/  IADD3 R68, P4, PT, R2, R88, RZ ;  /* 0x0000005802447210 */ /* 0x001fca0007f9e0ff */
[----:B------:R-:W-:-:S05]  /*12800*/  IMAD.X R69, R0, 0x1, R89, P4 ;  /* 0x0000000100457824 */ /* 0x000fca00020e0659 */
[----:B------:R-:W4:Y:S01]  /*12810*/  @P2 LDG.E.U8 R4, desc[UR8][R68.64] ;  /* 0x0000000844042981 */ /* 0x000f22000c1e1100 */
[----:B--2---:R-:W-:-:S06]  /*12820*/  PRMT R80, RZ, 0x7610, R80 ;  /* 0x00007610ff507816 */ /* 0x004fcc0000000050 */
[----:B------:R0:W2:Y:S04]  /*12830*/  @P2 LDG.E.U8 R80, desc[UR8][R92.64] ;  /* 0x000000085c502981 */ /* 0x0000a8000c1e1100 */
[----:B------:R0:W-:Y:S04]  /*12840*/  STL.64 [R1+0x1c18], R92 ;  /* 0x001c185c01007387 */ /* 0x0001e80000100a00 */
[----:B------:R-:W-:Y:S01]  /*12850*/  STL.64 [R1+0x1c10], R68 ;  /* 0x001c104401007387 */ /* 0x000fe20000100a00 */
[----:B------:R-:W-:-:S03]  /*12860*/  PRMT R55, RZ, 0x7610, R55 ;  /* 0x00007610ff377816 */ /* 0x000fc60000000037 */
[----:B------:R-:W-:Y:S01]  /*12870*/  STS.U8 [R30+UR4+0x8d80], R83 ;  /* 0x008d80531e007988 */ /* 0x000fe20008000004 */
[----:B0-----:R-:W-:Y:S02]  /*12880*/  IADD3 R92, P4, PT, R2, R84, RZ ;  /* 0x00000054025c7210 */ /* 0x001fe40007f9e0ff */
[----:B------:R-:W-:-:S03]  /*12890*/  PRMT R54, RZ, 0x7610, R54 ;  /* 0x00007610ff367816 */ /* 0x000fc60000000036 */
[----:B------:R-:W-:-:S05]  /*128a0*/  IMAD.X R93, R0, 0x1, R85, P4 ;  /* 0x00000001005d7824 */ /* 0x000fca00020e0655 */
[----:B------:R-:W2:Y:S04]  /*128b0*/  @P2 LDG.E.U8 R54, desc[UR8][R92.64] ;  /* 0x000000085c362981 */ /* 0x000ea8000c1e1100 */
[----:B---3--:R-:W-:Y:S04]  /*128c0*/  STS.U8 [R30+UR4+0xcd80], R81 ;  /* 0x00cd80511e007988 */ /* 0x008fe80008000004 */
[----:B----4-:R0:W-:Y:S01]  /*128d0*/  STL [R1+0x1c], R4 ;  /* 0x00001c0401007387 */ /* 0x0101e20000100800 */
[----:B------:R-:W-:Y:S01]  /*128e0*/  IMAD R3, R3, 0x45, RZ ;  /* 0x0000004503037824 */ /* 0x000fe200078e02ff */
[----:B------:R-:W-:-:S02]  /*128f0*/  PRMT R5, RZ, 0x7610, R5 ;  /* 0x00007610ff057816 */ /* 0x000fc40000000005 */
[----:B------:R-:W-:Y:S01]  /*12900*/  PRMT R82, RZ, 0x7610, R82 ;  /* 0x00007610ff527816 */ /* 0x000fe20000000052 */
[----:B0-----:R-:W0:Y:S01]  /*12910*/  LDC R4, c[0x0][0x3c4] ;  /* 0x0000f100ff047b82 */ /* 0x001e220000000800 */
[----:B--2---:R1:W-:Y:S02]  /*12920*/  STL [R1+0x20], R80 ;  /* 0x0000205001007387 */ /* 0x0043e40000100800 */
[----:B-1----:R-:W-:-:S05]  /*12930*/  IADD3 R80, P3, PT, R2, R86, RZ ;  /* 0x0000005602507210 */ /* 0x002fca0007f7e0ff */
[----:B------:R-:W-:-:S05]  /*12940*/  IMAD.X R81, R0, 0x1, R87, P3 ;  /* 0x0000000100517824 */ /* 0x000fca00018e0657 */
[----:B------:R-:W2:Y:S01]  /*12950*/  @P2 LDG.E.U8 R55, desc[UR8][R80.64] ;  /* 0x0000000850372981 */ /* 0x000ea2000c1e1100 */
[----:B------:R-:W-:Y:S02]  /*12960*/  SHF.R.S32.HI R2, RZ, 0x1f, R3 ;  /* 0x0000001fff027819 */ /* 0x000fe40000011403 */
[----:B------:R-:W-:Y:S01]  /*12970*/  IADD3 R68, P3, PT, R3, R90, RZ ;  /* 0x0000005a03447210 */ /* 0x000fe20007f7e0ff */
[----:B------:R1:W-:Y:S04]  /*12980*/  STL.64 [R1+0x1c08], R80 ;  /* 0x001c085001007387 */ /* 0x0003e80000100a00 */
[----:B------:R-:W-:-:S05]  /*12990*/  IMAD.X R69, R2, 0x1, R91, P3 ;  /* 0x0000000102457824 */ /* 0x000fca00018e065b */
[----:B------:R3:W4:Y:S04]  /*129a0*/  @P2 LDG.E.U8 R5, desc[UR8][R68.64] ;  /* 0x0000000844052981 */ /* 0x000728000c1e1100 */
[----:B-1----:R-:W3:Y:S01]  /*129b0*/  LDL.LU.64 R80, [R1+0x2600] ;  /* 0x0026000001507983 */ /* 0x002ee20000300a00 */
[----:B------:R-:W-:-:S03]  /*129c0*/  PRMT R0, RZ, 0x7610, R0 ;  /* 0x00007610ff007816 */ /* 0x000fc60000000000 */
[----:B--2---:R-:W-:Y:S04]  /*129d0*/  STL [R1+0x2538], R55 ;  /* 0x0025383701007387 */ /* 0x004fe80000100800 */
[----:B------:R1:W-:Y:S04]  /*129e0*/  STL.64 [R1+0x1c00], R92 ;  /* 0x001c005c01007387 */ /* 0x0003e80000100a00 */
[----:B------:R-:W-:Y:S04]  /*129f0*/  STL [R1+0x253c], R54 ;  /* 0x00253c3601007387 */ /* 0x000fe80000100800 */
[----:B------:R3:W-:Y:S01]  /*12a00*/  STL.64 [R1+0x1bf8], R68 ;  /* 0x001bf84401007387 */ /* 0x0007e20000100a00 */
[----:B-1----:R-:W-:-:S02]  /*12a10*/  IADD3 R92, P3, PT, R3, R88, RZ ;  /* 0x00000058035c7210 */ /* 0x002fc40007f7e0ff */
[----:B---3--:R-:W-:-:S03]  /*12a20*/  IADD3 R68, P4, PT, R3, R86, RZ ;  /* 0x0000005603447210 */ /* 0x008fc60007f9e0ff */
[C---:B------:R-:W-:Y:S02]  /*12a30*/  IMAD.X R93, R2.reuse, 0x1, R89, P3 ;  /* 0x00000001025d7824 */ /* 0x040fe400018e0659 */
[----:B------:R-:W-:-:S03]  /*12a40*/  IMAD.X R69, R2, 0x1, R87, P4 ;  /* 0x0000000102457824 */ /* 0x000fc600020e0657 */
[----:B------:R1:W2:Y:S04]  /*12a50*/  @P2 LDG.E.U8 R82, desc[UR8][R92.64] ;  /* 0x000000085c522981 */ /* 0x0002a8000c1e1100 */
[----:B------:R3:W2:Y:S01]  /*12a60*/  @P2 LDG.E.U8 R0, desc[UR8][R68.64] ;  /* 0x0000000844002981 */ /* 0x0006a2000c1e1100 */
[----:B0-----:R-:W-:-:S03]  /*12a70*/  IMAD R4, R4, 0x46, RZ ;  /* 0x0000004604047824 */ /* 0x001fc600078e02ff */
[----:B----4-:R0:W-:Y:S04]  /*12a80*/  STL [R1+0x18], R5 ;  /* 0x0000180501007387 */ /* 0x0101e80000100800 */
[----:B------:R1:W-:Y:S04]  /*12a90*/  STL.64 [R1+0x1bf0], R92 ;  /* 0x001bf05c01007387 */ /* 0x0003e80000100a00 */
[----:B------:R3:W-:Y:S01]  /*12aa0*/  STL.64 [R1+0x1be8], R68 ;  /* 0x001be84401007387 */ /* 0x0007e20000100a00 */
[----:B------:R-:W-:Y:S01]  /*12ab0*/  PRMT R6, RZ, 0x7610, R6 ;  /* 0x00007610ff067816 */ /* 0x000fe20000000006 */
[----:B0-----:R-:W0:Y:S01]  /*12ac0*/  LDC R5, c[0x0][0x3c4] ;  /* 0x0000f100ff057b82 */ /* 0x001e220000000800 */
[----:B------:R-:W-:-:S02]  /*12ad0*/  PRMT R80, RZ, 0x7610, R80 ;  /* 0x00007610ff507816 */ /* 0x000fc40000000050 */
[C---:B-1----:R-:W-:Y:S02]  /*12ae0*/  IADD3 R92, P4, PT, R4.reuse, R90, RZ ;  /* 0x0000005a045c7210 */ /* 0x042fe40007f9e0ff */
[----:B---3--:R-:W-:Y:S02]  /*12af0*/  IADD3 R68, P5, PT, R4, R88, RZ ;  /* 0x0000005804447210 */ /* 0x008fe40007fbe0ff */
[----:B------:R-:W-:Y:S01]  /*12b00*/  PRMT R81, RZ, 0x7610, R81 ;  /* 0x00007610ff517816 */ /* 0x000fe20000000051 */
[----:B--2---:R1:W-:Y:S04]  /*12b10*/  STL [R1+0x14], R82 ;  /* 0x0000145201007387 */ /* 0x0043e80000100800 */
[----:B------:R2:W-:Y:S01]  /*12b20*/  STL [R1+0x10], R0 ;  /* 0x0000100001007387 */ /* 0x0005e20000100800 */
[----:B-1----:R-:W-:-:S02]  /*12b30*/  IADD3 R82, P3, PT, R3, R84, RZ ;  /* 0x0000005403527210 */ /* 0x002fc40007f7e0ff */
[----:B--2---:R-:W-:-:S03]  /*12b40*/  SHF.R.S32.HI R0, RZ, 0x1f, R4 ;  /* 0x0000001fff007819 */ /* 0x004fc60000011404 */
[----:B------:R-:W-:Y:S02]  /*12b50*/  IMAD.X R83, R2, 0x1, R85, P3 ;  /* 0x0000000102537824 */ /* 0x000fe400018e0655 */
[C---:B------:R-:W-:Y:S02]  /*12b60*/  IMAD.X R69, R0.reuse, 0x1, R89, P5 ;  /* 0x0000000100457824 */ /* 0x040fe400028e0659 */
[----:B------:R-:W-:Y:S02]  /*12b70*/  IMAD.X R93, R0, 0x1, R91, P4 ;  /* 0x00000001005d7824 */ /* 0x000fe400020e065b */
[----:B------:R-:W-:Y:S01]  /*12b80*/  IMAD.MOV.U32 R2, RZ, RZ, R82 ;  /* 0x000000ffff027224 */ /* 0x000fe200078e0052 */
[----:B------:R-:W2:Y:S01]  /*12b90*/  @P2 LDG.E.U8 R6, desc[UR8][R68.64] ;  /* 0x0000000844062981 */ /* 0x000ea2000c1e1100 */
[----:B------:R-:W-:-:S03]  /*12ba0*/  IMAD.MOV.U32 R3, RZ, RZ, R83 ;  /* 0x000000ffff037224 */ /* 0x000fc600078e0053 */
[----:B------:R-:W3:Y:S04]  /*12bb0*/  @P2 LDG.E.U8 R80, desc[UR8][R92.64] ;  /* 0x000000085c502981 */ /* 0x000ee8000c1e1100 */
[----:B------:R0:W4:Y:S04]  /*12bc0*/  @P2 LDG.E.U8 R81, desc[UR8][R2.64] ;  /* 0x0000000802512981 */ /* 0x000128000c1e1100 */
[----:B------:R1:W-:Y:S04]  /*12bd0*/  STL.64 [R1+0x1be0], R82 ;  /* 0x001be05201007387 */ /* 0x0003e80000100a00 */
[----:B-1----:R-:W4:Y:S04]  /*12be0*/  LDL.LU.64 R82, [R1+0x25f8] ;  /* 0x0025f80001527983 */ /* 0x002f280000300a00 */
[----:B------:R1:W-:Y:S01]  /*12bf0*/  STL.64 [R1+0x1bd8], R92 ;  /* 0x001bd85c01007387 */ /* 0x0003e20000100a00 */
[----:B0-----:R-:W-:-:S03]  /*12c00*/  IMAD R3, R5, 0x47, RZ ;  /* 0x0000004705037824 */ /* 0x001fc600078e02ff */
[----:B------:R0:W-:Y:S01]  /*12c10*/  STL.64 [R1+0x1bd0], R68 ;  /* 0x001bd04401007387 */ /* 0x0001e20000100a00 */
[----:B------:R-:W-:Y:S02]  /*12c20*/  PRMT R71, RZ, 0x7610, R71 ;  /* 0x00007610ff477816 */ /* 0x000fe40000000047 */
[----:B-1----:R-:W-:Y:S02]  /*12c30*/  IADD3 R92, P3, PT, R4, R86, RZ ;  /* 0x00000056045c7210 */ /* 0x002fe40007f7e0ff */
[----:B------:R-:W-:-:S03]  /*12c40*/  SHF.R.S32.HI R2, RZ, 0x1f, R3 ;  /* 0x0000001fff027819 */ /* 0x000fc60000011403 */
[----:B------:R-:W-:Y:S01]  /*12c50*/  IMAD.X R93, R0, 0x1, R87, P3 ;  /* 0x00000001005d7824 */ /* 0x000fe200018e0657 */
[----:B0-----:R-:W-:Y:S02]  /*12c60*/  IADD3 R68, P3, PT, R3, R90, RZ ;  /* 0x0000005a03447210 */ /* 0x001fe40007f7e0ff */
[----:B------:R-:W-:-:S03]  /*12c70*/  PRMT R5, RZ, 0x7610, R5 ;  /* 0x00007610ff057816 */ /* 0x000fc60000000005 */
[----:B------:R-:W-:-:S05]  /*12c80*/  IMAD.X R69, R2, 0x1, R91, P3 ;  /* 0x0000000102457824 */ /* 0x000fca00018e065b */
[----:B------:R-:W4:Y:S04]  /*12c90*/  @P2 LDG.E.U8 R5, desc[UR8][R68.64] ;  /* 0x0000000844052981 */ /* 0x000f28000c1e1100 */
[----:B--2---:R0:W-:Y:S04]  /*12ca0*/  STL [R1+0x9c], R6 ;  /* 0x00009c0601007387 */ /* 0x0041e80000100800 */
[----:B---3--:R1:W-:Y:S04]  /*12cb0*/  STL [R1+0xa0], R80 ;  /* 0x0000a05001007387 */ /* 0x0083e80000100800 */
[----:B----4-:R2:W-:Y:S01]  /*12cc0*/  STL [R1+0xc], R81 ;  /* 0x00000c5101007387 */ /* 0x0105e20000100800 */
[----:B0-----:R-:W0:Y:S01]  /*12cd0*/  LDC R6, c[0x0][0x3c4] ;  /* 0x0000f100ff067b82 */ /* 0x001e220000000800 */
[----:B-1----:R-:W-:-:S02]  /*12ce0*/  IADD3 R80, P4, PT, R4, R84, RZ ;  /* 0x0000005404507210 */ /* 0x002fc40007f9e0ff */
[----:B------:R-:W-:Y:S03]  /*12cf0*/  STL.64 [R1+0x1bc8], R92 ;  /* 0x001bc85c01007387 */ /* 0x000fe60000100a00 */
[----:B--2---:R-:W-:-:S05]  /*12d00*/  IMAD.X R81, R0, 0x1, R85, P4 ;  /* 0x0000000100517824 */ /* 0x004fca00020e0655 */
[----:B------:R1:W-:Y:S04]  /*12d10*/  STL.64 [R1+0x1bc0], R80 ;  /* 0x001bc05001007387 */ /* 0x0003e80000100a00 */
[----:B------:R1:W2:Y:S01]  /*12d20*/  @P2 LDG.E.U8 R71, desc[UR8][R80.64] ;  /* 0x0000000850472981 */ /* 0x0002a2000c1e1100 */
[----:B------:R-:W-:-:S03]  /*12d30*/  PRMT R4, RZ, 0x7610, R4 ;  /* 0x00007610ff047816 */ /* 0x000fc60000000004 */
[----:B------:R3:W-:Y:S01]  /*12d40*/  STL.64 [R1+0x1bb8], R68 ;  /* 0x001bb84401007387 */ /* 0x0007e20000100a00 */
[----:B-1----:R-:W-:-:S05]  /*12d50*/  IADD3 R80, P3, PT, R3, R88, RZ ;  /* 0x0000005803507210 */ /* 0x002fca0007f7e0ff */
[C---:B------:R-:W-:Y:S01]  /*12d60*/  IMAD.X R81, R2.reuse, 0x1, R89, P3 ;  /* 0x0000000102517824 */ /* 0x040fe200018e0659 */
[----:B---3--:R-:W-:Y:S02]  /*12d70*/  IADD3 R68, P4, PT, R3, R86, RZ ;  /* 0x0000005603447210 */ /* 0x008fe40007f9e0ff */
[----:B------:R-:W-:Y:S02]  /*12d80*/  PRMT R0, RZ, 0x7610, R0 ;  /* 0x00007610ff007816 */ /* 0x000fe40000000000 */
[----:B------:R-:W3:Y:S01]  /*12d90*/  @P2 LDG.E.U8 R4, desc[UR8][R80.64] ;  /* 0x0000000850042981 */ /* 0x000ee2000c1e1100 */
[----:B------:R-:W-:Y:S01]  /*12da0*/  IMAD.X R69, R2, 0x1, R87, P4 ;  /* 0x0000000102457824 */ /* 0x000fe200020e0657 */
[----:B------:R-:W-:-:S04]  /*12db0*/  PRMT R83, RZ, 0x7610, R83 ;  /* 0x00007610ff537816 */ /* 0x000fc80000000053 */
[----:B------:R-:W4:Y:S04]  /*12dc0*/  @P2 LDG.E.U8 R0, desc[UR8][R68.64] ;  /* 0x0000000844002981 */ /* 0x000f28000c1e1100 */
[----:B------:R1:W2:Y:S04]  /*12dd0*/  @P2 LDG.E.U8 R83, desc[UR8][R92.64] ;  /* 0x000000085c532981 */ /* 0x0002a8000c1e1100 */
[----:B------:R0:W-:Y:S04]  /*12de0*/  STL [R1+0x130], R5 ;  /* 0x0001300501007387 */ /* 0x0001e80000100800 */
[----:B------:R-:W-:Y:S01]  /*12df0*/  STL.64 [R1+0x1bb0], R80 ;  /* 0x001bb05001007387 */ /* 0x000fe20000100a00 */
[----:B-1----:R-:W-:-:S02]  /*12e00*/  IADD3 R92, P3, PT, R3, R84, RZ ;  /* 0x00000054035c7210 */ /* 0x002fc40007f7e0ff */
[----:B------:R-:W-:Y:S02]  /*12e10*/  PRMT R25, RZ, 0x7610, R25 ;  /* 0x00007610ff197816 */ /* 0x000fe40000000019 */
[----:B------:R-:W-:Y:S01]  /*12e20*/  PRMT R24, RZ, 0x7610, R24 ;  /* 0x00007610ff187816 */ /* 0x000fe20000000018 */
[----:B------:R-:W-:Y:S01]  /*12e30*/  IMAD.X R93, R2, 0x1, R85, P3 ;  /* 0x00000001025d7824 */ /* 0x000fe200018e0655 */
[----:B------:R-:W-:Y:S01]  /*12e40*/  PRMT R23, RZ, 0x7610, R23 ;  /* 0x00007610ff177816 */ /* 0x000fe20000000017 */
[----:B0-----:R-:W0:Y:S01]  /*12e50*/  LDC R5, c[0x0][0x3c4] ;  /* 0x0000f100ff057b82 */ /* 0x001e220000000800 */
[----:B------:R-:W-:Y:S01]  /*12e60*/  PRMT R22, RZ, 0x7610, R22 ;  /* 0x00007610ff167816 */ /* 0x000fe20000000016 */
[----:B---3--:R1:W-:Y:S04]  /*12e70*/  STL [R1+0x12c], R4 ;  /* 0x00012c0401007387 */ /* 0x0083e80000100800 */
[----:B------:R-:W-:Y:S01]  /*12e80*/  STL.64 [R1+0x1ba8], R68 ;  /* 0x001ba84401007387 */ /* 0x000fe20000100a00 */
[----:B-1----:R-:W-:-:S03]  /*12e90*/  IMAD R4, R6, 0x4b, RZ ;  /* 0x0000004b06047824 */ /* 0x002fc600078e02ff */
[----:B----4-:R1:W-:Y:S01]  /*12ea0*/  STL [R1+0x128], R0 ;  /* 0x0001280001007387 */ /* 0x0103e20000100800 */
[----:B------:R-:W-:Y:S02]  /*12eb0*/  PRMT R6, RZ, 0x7610, R6 ;  /* 0x00007610ff067816 */ /* 0x000fe40000000006 */
[C---:B------:R-:W-:Y:S02]  /*12ec0*/  IADD3 R80, P4, PT, R4.reuse, R90, RZ ;  /* 0x0000005a04507210 */ /* 0x040fe40007f9e0ff */
[----:B-1----:R-:W-:Y:S02]  /*12ed0*/  SHF.R.S32.HI R0, RZ, 0x1f, R4 ;  /* 0x0000001fff007819 */ /* 0x002fe40000011404 */
[----:B------:R-:W-:Y:S01]  /*12ee0*/  IADD3 R68, P5, PT, R4, R88, RZ ;  /* 0x0000005804447210 */ /* 0x000fe20007fbe0ff */
[----:B------:R1:W-:Y:S02]  /*12ef0*/  STL.64 [R1+0x1ba0], R92 ;  /* 0x001ba05c01007387 */ /* 0x0003e40000100a00 */
[----:B------:R-:W-:-:S02]  /*12f00*/  IMAD.X R81, R0, 0x1, R91, P4 ;  /* 0x0000000100517824 */ /* 0x000fc400020e065b */
[----:B------:R1:W3:Y:S01]  /*12f10*/  @P2 LDG.E.U8 R6, desc[UR8][R92.64] ;  /* 0x000000085c062981 */ /* 0x0002e2000c1e1100 */
[----:B------:R-:W-:-:S03]  /*12f20*/  IMAD.X R69, R0, 0x1, R89, P5 ;  /* 0x0000000100457824 */ /* 0x000fc600028e0659 */
[----:B--2---:R-:W-:Y:S04]  /*12f30*/  STL [R1+0x98], R83 ;  /* 0x0000985301007387 */ /* 0x004fe80000100800 */
[----:B------:R2:W-:Y:S01]  /*12f40*/  STL.64 [R1+0x1b38], R80 ;  /* 0x001b385001007387 */ /* 0x0005e20000100a00 */
[----:B-1----:R-:W-:-:S03]  /*12f50*/  IADD3 R92, P3, PT, R4, R86, RZ ;  /* 0x00000056045c7210 */ /* 0x002fc60007f7e0ff */
[----:B------:R2:W4:Y:S02]  /*12f60*/  @P2 LDG.E.U8 R25, desc[UR8][R80.64] ;  /* 0x0000000850192981 */ /* 0x000524000c1e1100 */
[----:B------:R-:W-:Y:S02]  /*12f70*/  IMAD.X R93, R0, 0x1, R87, P3 ;  /* 0x00000001005d7824 */ /* 0x000fe400018e0657 */
[----:B------:R-:W3:Y:S04]  /*12f80*/  @P2 LDG.E.U8 R24, desc[UR8][R68.64] ;  /* 0x0000000844182981 */ /* 0x000ee8000c1e1100 */
[----:B------:R-:W3:Y:S01]  /*12f90*/  @P2 LDG.E.U8 R23, desc[UR8][R92.64] ;  /* 0x000000085c172981 */ /* 0x000ee2000c1e1100 */
[----:B--2---:R-:W-:-:S05]  /*12fa0*/  IADD3 R80, P4, PT, R4, R84, RZ ;  /* 0x0000005404507210 */ /* 0x004fca0007f9e0ff */
[----:B------:R-:W-:-:S05]  /*12fb0*/  IMAD.X R81, R0, 0x1, R85, P4 ;  /* 0x0000000100517824 */ /* 0x000fca00020e0655 */
[----:B------:R-:W2:Y:S01]  /*12fc0*/  @P2 LDG.E.U8 R22, desc[UR8][R80.64] ;  /* 0x0000000850162981 */ /* 0x000ea2000c1e1100 */
[----:B0-----:R-:W-:Y:S01]  /*12fd0*/  IMAD R3, R5, 0x4c, RZ ;  /* 0x0000004c05037824 */ /* 0x001fe200078e02ff */
[----:B------:R-:W-:Y:S01]  /*12fe0*/  PRMT R53, RZ, 0x7610, R53 ;  /* 0x00007610ff357816 */ /* 0x000fe20000000035 */
[----:B------:R-:W0:Y:S01]  /*12ff0*/  LDC R5, c[0x0][0x3c4] ;  /* 0x0000f100ff057b82 */ /* 0x000e220000000800 */
[----:B------:R-:W-:Y:S02]  /*13000*/  STL [R1+0x94], R71 ;  /* 0x0000944701007387 */ /* 0x000fe40000100800 */
[----:B------:R-:W-:Y:S02]  /*13010*/  SHF.R.S32.HI R2, RZ, 0x1f, R3 ;  /* 0x0000001fff027819 */ /* 0x000fe40000011403 */
[----:B------:R-:W-:Y:S02]  /*13020*/  PRMT R52, RZ, 0x7610, R52 ;  /* 0x00007610ff347816 */ /* 0x000fe40000000034 */
[----:B------:R-:W-:Y:S01]  /*13030*/  PRMT R51, RZ, 0x7610, R51 ;  /* 0x00007610ff337816 */ /* 0x000fe20000000033 */
[----:B----4-:R-:W-:Y:S04]  /*13040*/  STL [R1+0x2540], R25 ;  /* 0x0025401901007387 */ /* 0x010fe80000100800 */
[----:B------:R1:W-:Y:S04]  /*13050*/  STL.64 [R1+0x1b30], R68 ;  /* 0x001b304401007387 */ /* 0x0003e80000100a00 */
[----:B---3--:R-:W-:Y:S01]  /*13060*/  STL [R1+0x2544], R24 ;  /* 0x0025441801007387 */ /* 0x008fe20000100800 */
[----:B-1----:R-:W-:-:S03]  /*13070*/  IADD3 R68, P3, PT, R3, R90, RZ ;  /* 0x0000005a03447210 */ /* 0x002fc60007f7e0ff */
[----:B------:R1:W-:Y:S02]  /*13080*/  STL [R1+0x124], R6 ;  /* 0x0001240601007387 */ /* 0x0003e40000100800 */
[----:B------:R-:W-:Y:S02]  /*13090*/  IMAD.X R69, R2, 0x1, R91, P3 ;  /* 0x0000000102457824 */ /* 0x000fe400018e065b */
[----:B------:R-:W-:Y:S04]  /*130a0*/  STL.64 [R1+0x1b28], R92 ;  /* 0x001b285c01007387 */ /* 0x000fe80000100a00 */
[----:B------:R-:W-:Y:S01]  /*130b0*/  STL [R1+0x2548], R23 ;  /* 0x0025481701007387 */ /* 0x000fe20000100800 */
[----:B-1----:R-:W1:Y:S03]  /*130c0*/  LDC R6, c[0x0][0x3c4] ;  /* 0x0000f100ff067b82 */ /* 0x002e660000000800 */
[----:B------:R3:W-:Y:S04]  /*130d0*/  STL.64 [R1+0x1b20], R80 ;  /* 0x001b205001007387 */ /* 0x0007e80000100a00 */
[----:B--2---:R-:W-:Y:S04]  /*130e0*/  STL [R1+0x254c], R22 ;  /* 0x00254c1601007387 */ /* 0x004fe80000100800 */
[----:B------:R2:W-:Y:S01]  /*130f0*/  STL.64 [R1+0x1b18], R68 ;  /* 0x001b184401007387 */ /* 0x0005e20000100a00 */
[----:B---3--:R-:W-:-:S03]  /*13100*/  IADD3 R80, P3, PT, R3, R88, RZ ;  /* 0x0000005803507210 */ /* 0x008fc60007f7e0ff */
[----:B------:R2:W3:Y:S02]  /*13110*/  @P2 LDG.E.U8 R53, desc[UR8][R68.64] ;  /* 0x0000000844352981 */ /* 0x0004e4000c1e1100 */
[----:B------:R-:W-:-:S05]  /*13120*/  IMAD.X R81, R2, 0x1, R89, P3 ;  /* 0x0000000102517824 */ /* 0x000fca00018e0659 */
[----:B------:R-:W4:Y:S01]  /*13130*/  @P2 LDG.E.U8 R52, desc[UR8][R80.64] ;  /* 0x0000000850342981 */ /* 0x000f22000c1e1100 */
[----:B--2---:R-:W-:-:S05]  /*13140*/  IADD3 R68, P4, PT, R3, R86, RZ ;  /* 0x0000005603447210 */ /* 0x004fca0007f9e0ff */
[----:B------:R-:W-:-:S05]  /*13150*/  IMAD.X R69, R2, 0x1, R87, P4 ;  /* 0x0000000102457824 */ /* 0x000fca00020e0657 */
[----:B------:R-:W2:Y:S01]  /*13160*/  @P2 LDG.E.U8 R51, desc[UR8][R68.64] ;  /* 0x0000000844332981 */ /* 0x000ea2000c1e1100 */
[----:B------:R-:W-:-:S05]  /*13170*/  IADD3 R92, P3, PT, R3, R84, RZ ;  /* 0x00000054035c7210 */ /* 0x000fca0007f7e0ff */
[----:B------:R-:W-:Y:S02]  /*13180*/  IMAD.X R93, R2, 0x1, R85, P3 ;  /* 0x00000001025d7824 */ /* 0x000fe400018e0655 */
[----:B------:R-:W-:Y:S02]  /*13190*/  IMAD.MOV.U32 R2, RZ, RZ, R92 ;  /* 0x000000ffff027224 */ /* 0x000fe400078e005c */
[----:B------:R-:W-:Y:S01]  /*131a0*/  IMAD.MOV.U32 R3, RZ, RZ, R93 ;  /* 0x000000ffff037224 */ /* 0x000fe200078e005d */
[----:B---3--:R-:W-:Y:S04]  /*131b0*/  STL [R1+0x2550], R53 ;  /* 0x0025503501007387 */ /* 0x008fe80000100800 */
[----:B------:R-:W-:Y:S04]  /*131c0*/  STL.64 [R1+0x1b10], R80 ;  /* 0x001b105001007387 */ /* 0x000fe80000100a00 */
[----:B----4-:R-:W-:Y:S04]  /*131d0*/  STL [R1+0x2554], R52 ;  /* 0x0025543401007387 */ /* 0x010fe80000100800 */
[----:B------:R-:W-:Y:S04]  /*131e0*/  STL.64 [R1+0x1b08], R68 ;  /* 0x001b084401007387 */ /* 0x000fe80000100a00 */
[----:B--2---:R-:W-:Y:S04]  /*131f0*/  STL [R1+0x2558], R51 ;  /* 0x0025583301007387 */ /* 0x004fe80000100800 */
[----:B------:R2:W-:Y:S04]  /*13200*/  STL.64 [R1+0x1b00], R92 ;  /* 0x001b005c01007387 */ /* 0x0005e80000100a00 */
[----:B--2---:R-:W2:Y:S01]  /*13210*/  LDL.LU.64 R92, [R1+0x25f0] ;  /* 0x0025f000015c7983 */ /* 0x004ea20000300a00 */
[----:B-1----:R-:W-:Y:S01]  /*13220*/  IMAD R4, R6, 0x4d, RZ ;  /* 0x0000004d06047824 */ /* 0x002fe200078e02ff */
[----:B------:R-:W-:-:S04]  /*13230*/  PRMT R50, RZ, 0x7610, R50 ;  /* 0x00007610ff327816 */ /* 0x000fc80000000032 */
[----:B------:R-:W-:Y:S02]  /*13240*/  SHF.R.S32.HI R0, RZ, 0x1f, R4 ;  /* 0x0000001fff007819 */ /* 0x000fe40000011404 */
[C---:B------:R-:W-:Y:S01]  /*13250*/  IADD3 R80, P4, PT, R4.reuse, R90, RZ ;  /* 0x0000005a04507210 */ /* 0x040fe20007f9e0ff */
[----:B------:R-:W3:Y:S01]  /*13260*/  @P2 LDG.E.U8 R50, desc[UR8][R2.64] ;  /* 0x0000000802322981 */ /* 0x000ee2000c1e1100 */
[----:B------:R-:W-:Y:S02]  /*13270*/  IADD3 R68, P5, PT, R4, R88, RZ ;  /* 0x0000005804447210 */ /* 0x000fe40007fbe0ff */
[----:B------:R-:W-:Y:S01]  /*13280*/  PRMT R70, RZ, 0x7610, R70 ;  /* 0x00007610ff467816 */ /* 0x000fe20000000046 */
[C---:B------:R-:W-:Y:S01]  /*13290*/  IMAD.X R81, R0.reuse, 0x1, R91, P4 ;  /* 0x0000000100517824 */ /* 0x040fe200020e065b */
[----:B------:R-:W-:Y:S01]  /*132a0*/  PRMT R6, RZ, 0x7610, R6 ;  /* 0x00007610ff067816 */ /* 0x000fe20000000006 */
[----:B------:R-:W-:-:S03]  /*132b0*/  IMAD.X R69, R0, 0x1, R89, P5 ;  /* 0x0000000100457824 */ /* 0x000fc600028e0659 */
[----:B------:R1:W-:Y:S04]  /*132c0*/  STL.64 [R1+0x1af8], R80 ;  /* 0x001af85001007387 */ /* 0x0003e80000100a00 */
[----:B------:R1:W4:Y:S04]  /*132d0*/  @P2 LDG.E.U8 R70, desc[UR8][R80.64] ;  /* 0x0000000850462981 */ /* 0x000328000c1e1100 */
[----:B------:R0:W4:Y:S01]  /*132e0*/  @P2 LDG.E.U8 R6, desc[UR8][R68.64] ;  /* 0x0000000844062981 */ /* 0x000122000c1e1100 */
[----:B-1----:R-:W-:-:S05]  /*132f0*/  IADD3 R80, P4, PT, R4, R84, RZ ;  /* 0x0000005404507210 */ /* 0x002fca0007f9e0ff */
[----:B------:R-:W-:Y:S01]  /*13300*/  IMAD.X R81, R0, 0x1, R85, P4 ;  /* 0x0000000100517824 */ /* 0x000fe200020e0655 */
[----:B--2---:R-:W-:-:S06]  /*13310*/  PRMT R93, RZ, 0x7610, R93 ;  /* 0x00007610ff5d7816 */ /* 0x004fcc000000005d */
[----:B------:R1:W2:Y:S04]  /*13320*/  @P2 LDG.E.U8 R93, desc[UR8][R80.64] ;  /* 0x00000008505d2981 */ /* 0x0002a8000c1e1100 */
[----:B---3--:R-:W-:Y:S01]  /*13330*/  STL [R1+0x255c], R50 ;  /* 0x00255c3201007387 */ /* 0x008fe20000100800 */
[----:B0-----:R-:W-:-:S03]  /*13340*/  IMAD R3, R5, 0x4e, RZ ;  /* 0x0000004e05037824 */ /* 0x001fc600078e02ff */
[----:B------:R0:W-:Y:S01]  /*13350*/  STL.64 [R1+0x1af0], R68 ;  /* 0x001af04401007387 */ /* 0x0001e20000100a00 */
[----:B------:R-:W-:Y:S02]  /*13360*/  PRMT R82, RZ, 0x7610, R82 ;  /* 0x00007610ff527816 */ /* 0x000fe40000000052 */
[----:B------:R-:W-:Y:S02]  /*13370*/  SHF.R.S32.HI R2, RZ, 0x1f, R3 ;  /* 0x0000001fff027819 */ /* 0x000fe40000011403 */
[----:B0-----:R-:W-:Y:S01]  /*13380*/  IADD3 R68, P3, PT, R4, R86, RZ ;  /* 0x0000005604447210 */ /* 0x001fe20007f7e0ff */
[----:B----4-:R0:W-:Y:S04]  /*13390*/  STL [R1+0x4], R6 ;  /* 0x0000040601007387 */ /* 0x0101e80000100800 */
[----:B------:R-:W-:Y:S01]  /*133a0*/  IMAD.X R69, R0, 0x1, R87, P3 ;  /* 0x0000000100457824 */ /* 0x000fe200018e0657 */
[----:B------:R3:W-:Y:S01]  /*133b0*/  STL [R1+0x8], R70 ;  /* 0x0000084601007387 */ /* 0x0007e20000100800 */
[----:B------:R-:W-:-:S03]  /*133c0*/  PRMT R5, RZ, 0x7610, R5 ;  /* 0x00007610ff057816 */ /* 0x000fc60000000005 */
[----:B------:R4:W-:Y:S01]  /*133d0*/  STL.64 [R1+0x1ae8], R68 ;  /* 0x001ae84401007387 */ /* 0x0009e20000100a00 */
[----:B------:R-:W-:Y:S01]  /*133e0*/  PRMT R4, RZ, 0x7610, R4 ;  /* 0x00007610ff047816 */ /* 0x000fe20000000004 */
[----:B0-----:R-:W0:Y:S02]  /*133f0*/  LDC R6, c[0x0][0x3c4] ;  /* 0x0000f100ff067b82 */ /* 0x001e240000000800 */
[----:B------:R-:W2:Y:S01]  /*13400*/  @P2 LDG.E.U8 R82, desc[UR8][R68.64] ;  /* 0x0000000844522981 */ /* 0x000ea2000c1e1100 */
[----:B---3--:R-:W-:-:S05]  /*13410*/  IADD3 R70, P3, PT, R3, R90, RZ ;  /* 0x0000005a03467210 */ /* 0x008fca0007f7e0ff */
[----:B------:R-:W-:Y:S01]  /*13420*/  IMAD.X R71, R2, 0x1, R91, P3 ;  /* 0x0000000102477824 */ /* 0x000fe200018e065b */
[----:B----4-:R-:W3:Y:S04]  /*13430*/  LDL.LU.64 R68, [R1+0x25e8] ;  /* 0x0025e80001447983 */ /* 0x010ee80000300a00 */
[----:B------:R1:W-:Y:S04]  /*13440*/  STL.64 [R1+0x1ae0], R80 ;  /* 0x001ae05001007387 */ /* 0x0003e80000100a00 */
[----:B------:R4:W3:Y:S01]  /*13450*/  @P2 LDG.E.U8 R5, desc[UR8][R70.64] ;  /* 0x0000000846052981 */ /* 0x0008e2000c1e1100 */
[----:B-1----:R-:W-:-:S05]  /*13460*/  IADD3 R80, P3, PT, R3, R88, RZ ;  /* 0x0000005803507210 */ /* 0x002fca0007f7e0ff */
[----:B------:R-:W-:Y:S01]  /*13470*/  IMAD.X R81, R2, 0x1, R89, P3 ;  /* 0x0000000102517824 */ /* 0x000fe200018e0659 */
[----:B------:R-:W-:-:S04]  /*13480*/  PRMT R0, RZ, 0x7610, R0 ;  /* 0x00007610ff007816 */ /* 0x000fc80000000000 */
[----:B------:R-:W3:Y:S04]  /*13490*/  @P2 LDG.E.U8 R4, desc[UR8][R80.64] ;  /* 0x0000000850042981 */ /* 0x000ee8000c1e1100 */
[----:B--2---:R-:W-:Y:S04]  /*134a0*/  STL [R1+0x2560], R93 ;  /* 0x0025605d01007387 */ /* 0x004fe80000100800 */
[----:B------:R4:W-:Y:S02]  /*134b0*/  STL.64 [R1+0x1ad8], R70 ;  /* 0x001ad84601007387 */ /* 0x0009e40000100a00 */
[----:B----4-:R-:W-:-:S05]  /*134c0*/  IADD3 R70, P4, PT, R3, R86, RZ ;  /* 0x0000005603467210 */ /* 0x010fca0007f9e0ff */
[----:B------:R-:W-:-:S05]  /*134d0*/  IMAD.X R71, R2, 0x1, R87, P4 ;  /* 0x0000000102477824 */ /* 0x000fca00020e0657 */
[----:B------:R1:W2:Y:S04]  /*134e0*/  @P2 LDG.E.U8 R0, desc[UR8][R70.64] ;  /* 0x0000000846002981 */ /* 0x0002a8000c1e1100 */
[----:B---3--:R3:W-:Y:S04]  /*134f0*/  STL [R1+0x90], R5 ;  /* 0x0000900501007387 */ /* 0x0087e80000100800 */
[----:B------:R-:W-:Y:S01]  /*13500*/  STL.64 [R1+0x1ad0], R80 ;  /* 0x001ad05001007387 */ /* 0x000fe20000100a00 */
[----:B------:R-:W-:Y:S01]  /*13510*/  PRMT R68, RZ, 0x7610, R68 ;  /* 0x00007610ff447816 */ /* 0x000fe20000000044 */
[----:B---3--:R-:W3:Y:S02]  /*13520*/  LDC R5, c[0x0][0x3c4] ;  /* 0x0000f100ff057b82 */ /* 0x008ee40000000800 */
[----:B------:R0:W-:Y:S04]  /*13530*/  STL [R1+0x8c], R4 ;  /* 0x00008c0401007387 */ /* 0x0001e80000100800 */
[----:B------:R1:W-:Y:S01]  /*13540*/  STL.64 [R1+0x1ac8], R70 ;  /* 0x001ac84601007387 */ /* 0x0003e20000100a00 */
[----:B0-----:R-:W-:-:S03]  /*13550*/  IMAD R4, R6, 0x4f, RZ ;  /* 0x0000004f06047824 */ /* 0x001fc600078e02ff */
[----:B------:R-:W-:Y:S02]  /*13560*/  STL [R1], R82 ;  /* 0x0000005201007387 */ /* 0x000fe40000100800 */
[C---:B------:R-:W-:Y:S02]  /*13570*/  IADD3 R80, P5, PT, R4.reuse, R88, RZ ;  /* 0x0000005804507210 */ /* 0x040fe40007fbe0ff */
[----:B-1----:R-:W-:Y:S02]  /*13580*/  IADD3 R70, P4, PT, R4, R90, RZ ;  /* 0x0000005a04467210 */ /* 0x002fe40007f9e0ff */
[----:B------:R-:W-:Y:S01]  /*13590*/  PRMT R6, RZ, 0x7610, R6 ;  /* 0x00007610ff067816 */ /* 0x000fe20000000006 */
[----:B--2---:R0:W-:Y:S02]  /*135a0*/  STL [R1+0x88], R0 ;  /* 0x0000880001007387 */ /* 0x0041e40000100800 */
[----:B0-----:R-:W-:-:S05]  /*135b0*/  SHF.R.S32.HI R0, RZ, 0x1f, R4 ;  /* 0x0000001fff007819 */ /* 0x001fca0000011404 */
[C---:B------:R-:W-:Y:S02]  /*135c0*/  IMAD.X R81, R0.reuse, 0x1, R89, P5 ;  /* 0x0000000100517824 */ /* 0x040fe400028e0659 */
[----:B------:R-:W-:-:S03]  /*135d0*/  IMAD.X R71, R0, 0x1, R91, P4 ;  /* 0x0000000100477824 */ /* 0x000fc600020e065b */
[----:B------:R-:W2:Y:S04]  /*135e0*/  @P2 LDG.E.U8 R6, desc[UR8][R80.64] ;  /* 0x0000000850062981 */ /* 0x000ea8000c1e1100 */
[----:B------:R-:W4:Y:S01]  /*135f0*/  @P2 LDG.E.U8 R68, desc[UR8][R70.64] ;  /* 0x0000000846442981 */ /* 0x000f22000c1e1100 */
[----:B------:R-:W-:-:S05]  /*13600*/  IADD3 R82, P3, PT, R3, R84, RZ ;  /* 0x0000005403527210 */ /* 0x000fca0007f7e0ff */
[----:B------:R-:W-:Y:S02]  /*13610*/  IMAD.X R83, R2, 0x1, R85, P3 ;  /* 0x0000000102537824 */ /* 0x000fe400018e0655 */
[----:B------:R-:W-:Y:S02]  /*13620*/  IMAD.MOV.U32 R2, RZ, RZ, R82 ;  /* 0x000000ffff027224 */ /* 0x000fe400078e0052 */
[----:B------:R-:W-:Y:S01]  /*13630*/  IMAD.MOV.U32 R3, RZ, RZ, R83 ;  /* 0x000000ffff037224 */ /* 0x000fe200078e0053 */
[----:B------:R0:W-:Y:S01]  /*13640*/  STL.64 [R1+0x1ac0], R82 ;  /* 0x001ac05201007387 */ /* 0x0001e20000100a00 */
[----:B------:R-:W-:-:S06]  /*13650*/  PRMT R93, RZ, 0x7610, R93 ;  /* 0x00007610ff5d7816 */ /* 0x000fcc000000005d */
[----:B------:R3:W4:Y:S04]  /*13660*/  @P2 LDG.E.U8 R93, desc[UR8][R2.64] ;  /* 0x00000008025d2981 */ /* 0x000728000c1e1100 */
[----:B0-----:R-:W4:Y:S04]  /*13670*/  LDL.LU.64 R82, [R1+0x25e0] ;  /* 0x0025e00001527983 */ /* 0x001f280000300a00 */
[----:B------:R0:W-:Y:S01]  /*13680*/  STL.64 [R1+0x1ab8], R70 ;  /* 0x001ab84601007387 */ /* 0x0001e20000100a00 */
[----:B---3--:R-:W-:Y:S02]  /*13690*/  IMAD R3, R5, 0x53, RZ ;  /* 0x0000005305037824 */ /* 0x008fe400078e02ff */
[----:B------:R-:W-:Y:S01]  /*136a0*/  IMAD.MOV.U32 R5, RZ, RZ, R69 ;  /* 0x000000ffff057224 */ /* 0x000fe200078e0045 */
[----:B0-----:R-:W3:Y:S04]  /*136b0*/  LDL.LU.64 R70, [R1+0x25d8] ;  /* 0x0025d80001467983 */ /* 0x001ee80000300a00 */
[----:B------:R0:W-:Y:S01]  /*136c0*/  STL.64 [R1+0x1ab0], R80 ;  /* 0x001ab05001007387 */ /* 0x0001e20000100a00 */
[----:B------:R-:W-:-:S02]  /*136d0*/  SHF.R.S32.HI R2, RZ, 0x1f, R3 ;  /* 0x0000001fff027819 */ /* 0x000fc40000011403 */
[----:B------:R-:W-:Y:S02]  /*136e0*/  PRMT R21, RZ, 0x7610, R21 ;  /* 0x00007610ff157816 */ /* 0x000fe40000000015 */
[----:B0-----:R-:W-:Y:S01]  /*136f0*/  IADD3 R80, P4, PT, R4, R84, RZ ;  /* 0x0000005404507210 */ /* 0x001fe20007f9e0ff */
[----:B--2---:R0:W-:Y:S04]  /*13700*/  STL [R1+0x11c], R6 ;  /* 0x00011c0601007387 */ /* 0x0041e80000100800 */
[----:B----4-:R1:W-:Y:S01]  /*13710*/  STL [R1+0x120], R68 ;  /* 0x0001204401007387 */ /* 0x0103e20000100800 */
[----:B------:R-:W-:Y:S01]  /*13720*/  PRMT R62, RZ, 0x7610, R62 ;  /* 0x00007610ff3e7816 */ /* 0x000fe2000000003e */
[----:B------:R-:W-:Y:S01]  /*13730*/  IMAD.X R81, R0, 0x1, R85, P4 ;  /* 0x0000000100517824 */ /* 0x000fe200020e0655 */
[----:B------:R-:W-:-:S02]  /*13740*/  PRMT R20, RZ, 0x7610, R20 ;  /* 0x00007610ff147816 */ /* 0x000fc40000000014 */
[----:B------:R-:W-:Y:S01]  /*13750*/  PRMT R19, RZ, 0x7610, R19 ;  /* 0x00007610ff137816 */ /* 0x000fe20000000013 */
[----:B0-----:R-:W0:Y:S01]  /*13760*/  LDC R6, c[0x0][0x3c4] ;  /* 0x0000f100ff067b82 */ /* 0x001e220000000800 */
[----:B------:R2:W4:Y:S01]  /*13770*/  @P2 LDG.E.U8 R62, desc[UR8][R80.64] ;  /* 0x00000008503e2981 */ /* 0x000522000c1e1100 */
[----:B-1----:R-:W-:-:S05]  /*13780*/  IADD3 R68, P3, PT, R4, R86, RZ ;  /* 0x0000005604447210 */ /* 0x002fca0007f7e0ff */
[--C-:B------:R-:W-:Y:S01]  /*13790*/  IMAD.MOV.U32 R4, RZ, RZ, R68.reuse ;  /* 0x000000ffff047224 */ /* 0x100fe200078e0044 */
[----:B------:R1:W-:Y:S01]  /*137a0*/  STL [R1+0x1aa8], R68 ;  /* 0x001aa84401007387 */ /* 0x0003e20000100800 */
[----:B------:R-:W-:Y:S02]  /*137b0*/  IMAD.MOV.U32 R4, RZ, RZ, R68 ;  /* 0x000000ffff047224 */ /* 0x000fe400078e0044 */
[----:B------:R-:W-:Y:S01]  /*137c0*/  IMAD.X R5, R0, 0x1, R87, P3 ;  /* 0x0000000100057824 */ /* 0x000fe200018e0657 */
[----:B-1----:R-:W-:-:S05]  /*137d0*/  IADD3 R68, P3, PT, R3, R90, RZ ;  /* 0x0000005a03447210 */ /* 0x002fca0007f7e0ff */
[----:B------:R-:W-:-:S05]  /*137e0*/  IMAD.X R69, R2, 0x1, R91, P3 ;  /* 0x0000000102457824 */ /* 0x000fca00018e065b */
[----:B------:R1:W3:Y:S04]  /*137f0*/  @P2 LDG.E.U8 R21, desc[UR8][R68.64] ;  /* 0x0000000844152981 */ /* 0x0002e8000c1e1100 */
[----:B------:R-:W-:Y:S04]  /*13800*/  STL [R1+0x1aac], R5 ;  /* 0x001aac0501007387 */ /* 0x000fe80000100800 */
[----:B------:R2:W-:Y:S04]  /*13810*/  STL.64 [R1+0x1aa0], R80 ;  /* 0x001aa05001007387 */ /* 0x0005e80000100a00 */
[----:B------:R1:W-:Y:S01]  /*13820*/  STL.64 [R1+0x1a38], R68 ;  /* 0x001a384401007387 */ /* 0x0003e20000100a00 */
[----:B------:R-:W-:-:S06]  /*13830*/  PRMT R82, RZ, 0x7610, R82 ;  /* 0x00007610ff527816 */ /* 0x000fcc0000000052 */
[----:B------:R0:W4:Y:S01]  /*13840*/  @P2 LDG.E.U8 R82, desc[UR8][R4.64] ;  /* 0x0000000804522981 */ /* 0x000122000c1e1100 */
[C---:B--2---:R-:W-:Y:S02]  /*13850*/  IADD3 R80, P3, PT, R3.reuse, R88, RZ ;  /* 0x0000005803507210 */ /* 0x044fe40007f7e0ff */
[----:B-1----:R-:W-:-:S03]  /*13860*/  IADD3 R68, P4, PT, R3, R86, RZ ;  /* 0x0000005603447210 */ /* 0x002fc60007f9e0ff */
[C---:B------:R-:W-:Y:S02]  /*13870*/  IMAD.X R81, R2.reuse, 0x1, R89, P3 ;  /* 0x0000000102517824 */ /* 0x040fe400018e0659 */
[----:B------:R-:W-:-:S03]  /*13880*/  IMAD.X R69, R2, 0x1, R87, P4 ;  /* 0x0000000102457824 */ /* 0x000fc600020e0657 */
[----:B------:R1:W2:Y:S01]  /*13890*/  @P2 LDG.E.U8 R20, desc[UR8][R80.64] ;  /* 0x0000000850142981 */ /* 0x0002a2000c1e1100 */
[----:B------:R-:W-:Y:S01]  /*138a0*/  PRMT R18, RZ, 0x7610, R18 ;  /* 0x00007610ff127816 */ /* 0x000fe20000000012 */
[----:B0-----:R-:W0:Y:S02]  /*138b0*/  LDC R5, c[0x0][0x3c4] ;  /* 0x0000f100ff057b82 */ /* 0x001e240000000800 */
[----:B------:R-:W2:Y:S04]  /*138c0*/  @P2 LDG.E.U8 R19, desc[UR8][R68.64] ;  /* 0x0000000844132981 */ /* 0x000ea8000c1e1100 */
[----:B---3--:R-:W-:Y:S04]  /*138d0*/  STL [R1+0x2564], R21 ;  /* 0x0025641501007387 */ /* 0x008fe80000100800 */
[----:B------:R-:W-:Y:S04]  /*138e0*/  STL [R1+0x84], R93 ;  /* 0x0000845d01007387 */ /* 0x000fe80000100800 */
[----:B------:R1:W-:Y:S02]  /*138f0*/  STL.64 [R1+0x1a30], R80 ;  /* 0x001a305001007387 */ /* 0x0003e40000100a00 */
[----:B-1----:R-:W-:-:S05]  /*13900*/  IADD3 R80, P3, PT, R3, R84, RZ ;  /* 0x0000005403507210 */ /* 0x002fca0007f7e0ff */
[----:B------:R-:W-:-:S05]  /*13910*/  IMAD.X R81, R2, 0x1, R85, P3 ;  /* 0x0000000102517824 */ /* 0x000fca00018e0655 */
[----:B------:R-:W3:Y:S01]  /*13920*/  @P2 LDG.E.U8 R18, desc[UR8][R80.64] ;  /* 0x0000000850122981 */ /* 0x000ee2000c1e1100 */
[----:B------:R-:W-:-:S03]  /*13930*/  IMAD R4, R6, 0x54, RZ ;  /* 0x0000005406047824 */ /* 0x000fc600078e02ff */
[----:B--2---:R-:W-:Y:S01]  /*13940*/  STL [R1+0x2568], R20 ;  /* 0x0025681401007387 */ /* 0x004fe20000100800 */
[----:B------:R-:W-:Y:S01]  /*13950*/  IMAD.MOV.U32 R3, RZ, RZ, R83 ;  /* 0x000000ffff037224 */ /* 0x000fe200078e0053 */
[----:B------:R-:W-:Y:S01]  /*13960*/  PRMT R49, RZ, 0x7610, R49 ;  /* 0x00007610ff317816 */ /* 0x000fe20000000031 */
[----:B------:R-:W1:Y:S01]  /*13970*/  LDC R6, c[0x0][0x3c4] ;  /* 0x0000f100ff067b82 */ /* 0x000e620000000800 */
[----:B------:R2:W-:Y:S01]  /*13980*/  STL.64 [R1+0x1a28], R68 ;  /* 0x001a284401007387 */ /* 0x0005e20000100a00 */
[----:B------:R-:W-:-:S03]  /*13990*/  SHF.R.S32.HI R0, RZ, 0x1f, R4 ;  /* 0x0000001fff007819 */ /* 0x000fc60000011404 */
[----:B------:R-:W-:Y:S04]  /*139a0*/  STL [R1+0x256c], R19 ;  /* 0x00256c1301007387 */ /* 0x000fe80000100800 */
[----:B----4-:R4:W-:Y:S01]  /*139b0*/  STL [R1+0x118], R82 ;  /* 0x0001185201007387 */ /* 0x0109e20000100800 */
[C---:B--2---:R-:W-:Y:S02]  /*139c0*/  IADD3 R68, P5, PT, R4.reuse, R88, RZ ;  /* 0x0000005804447210 */ /* 0x044fe40007fbe0ff */
[----:B----4-:R-:W-:-:S03]  /*139d0*/  IADD3 R82, P4, PT, R4, R90, RZ ;  /* 0x0000005a04527210 */ /* 0x010fc60007f9e0ff */
[C---:B------:R-:W-:Y:S01]  /*139e0*/  IMAD.X R69, R0.reuse, 0x1, R89, P5 ;  /* 0x0000000100457824 */ /* 0x040fe200028e0659 */
[----:B------:R-:W-:Y:S01]  /*139f0*/  PRMT R48, RZ, 0x7610, R48 ;  /* 0x00007610ff307816 */ /* 0x000fe20000000030 */
[----:B------:R2:W-:Y:S01]  /*13a00*/  STL [R1+0x1a18], R82 ;  /* 0x001a185201007387 */ /* 0x0005e20000100800 */
[----:B------:R-:W-:Y:S02]  /*13a10*/  IMAD.MOV.U32 R2, RZ, RZ, R82 ;  /* 0x000000ffff027224 */ /* 0x000fe400078e0052 */
[----:B------:R-:W-:Y:S02]  /*13a20*/  IMAD.X R3, R0, 0x1, R91, P4 ;  /* 0x0000000100037824 */ /* 0x000fe400020e065b */
[----:B------:R-:W4:Y:S01]  /*13a30*/  @P2 LDG.E.U8 R48, desc[UR8][R68.64] ;  /* 0x0000000844302981 */ /* 0x000f22000c1e1100 */
[----:B------:R-:W-:-:S03]  /*13a40*/  PRMT R47, RZ, 0x7610, R47 ;  /* 0x00007610ff2f7816 */ /* 0x000fc6000000002f */
[----:B------:R0:W4:Y:S04]  /*13a50*/  @P2 LDG.E.U8 R49, desc[UR8][R2.64] ;  /* 0x0000000802312981 */ /* 0x000128000c1e1100 */
[----:B--2---:R-:W2:Y:S04]  /*13a60*/  LDL.LU.64 R82, [R1+0x25d0] ;  /* 0x0025d00001527983 */ /* 0x004ea80000300a00 */
[----:B------:R0:W-:Y:S04]  /*13a70*/  STL.64 [R1+0x1a20], R80 ;  /* 0x001a205001007387 */ /* 0x0001e80000100a00 */
[----:B------:R1:W-:Y:S04]  /*13a80*/  STL [R1+0x114], R62 ;  /* 0x0001143e01007387 */ /* 0x0003e80000100800 */
[----:B0-----:R-:W2:Y:S01]  /*13a90*/  LDL.LU.64 R80, [R1+0x25c8] ;  /* 0x0025c80001507983 */ /* 0x001ea20000300a00 */
[----:B-1----:R-:W-:-:S03]  /*13aa0*/  IADD3 R62, P3, PT, R4, R86, RZ ;  /* 0x00000056043e7210 */ /* 0x002fc60007f7e0ff */
[----:B------:R0:W-:Y:S02]  /*13ab0*/  STL [R1+0x1a1c], R3 ;  /* 0x001a1c0301007387 */ /* 0x0001e40000100800 */
[----:B0-----:R-:W-:Y:S02]  /*13ac0*/  IMAD R3, R5, 0x55, RZ ;  /* 0x0000005505037824 */ /* 0x001fe400078e02ff */
[----:B------:R-:W-:Y:S02]  /*13ad0*/  IMAD.MOV.U32 R5, RZ, RZ, R63 ;  /* 0x000000ffff057224 */ /* 0x000fe400078e003f */
[----:B------:R-:W-:Y:S01]  /*13ae0*/  IMAD.X R5, R0, 0x1, R87, P3 ;  /* 0x0000000100057824 */ /* 0x000fe200018e0657 */
[----:B---3--:R-:W-:Y:S04]  /*13af0*/  STL [R1+0x2570], R18 ;  /* 0x0025701201007387 */ /* 0x008fe80000100800 */
[----:B------:R0:W-:Y:S02]  /*13b00*/  STL.64 [R1+0x1a10], R68 ;  /* 0x001a104401007387 */ /* 0x0001e40000100a00 */
[----:B0-----:R-:W-:Y:S01]  /*13b10*/  IADD3 R68, P4, PT, R4, R84, RZ ;  /* 0x0000005404447210 */ /* 0x001fe20007f9e0ff */
[----:B------:R-:W-:-:S02]  /*13b20*/  IMAD.MOV.U32 R4, RZ, RZ, R62 ;  /* 0x000000ffff047224 */ /* 0x000fc400078e003e */
[----:B------:R-:W-:-:S05]  /*13b30*/  IMAD.MOV.U32 R4, RZ, RZ, R62 ;  /* 0x000000ffff047224 */ /* 0x000fca00078e003e */
[----:B------:R0:W3:Y:S01]  /*13b40*/  @P2 LDG.E.U8 R47, desc[UR8][R4.64] ;  /* 0x00000008042f2981 */ /* 0x0000e2000c1e1100 */
[----:B------:R-:W-:Y:S01]  /*13b50*/  PRMT R46, RZ, 0x7610, R46 ;  /* 0x00007610ff2e7816 */ /* 0x000fe2000000002e */
[----:B------:R-:W-:Y:S01]  /*13b60*/  IMAD.X R69, R0, 0x1, R85, P4 ;  /* 0x0000000100457824 */ /* 0x000fe200020e0655 */
[----:B------:R-:W-:Y:S02]  /*13b70*/  SHF.R.S32.HI R2, RZ, 0x1f, R3 ;  /* 0x0000001fff027819 */ /* 0x000fe40000011403 */
[----:B------:R-:W-:Y:S02]  /*13b80*/  PRMT R92, RZ, 0x7610, R92 ;  /* 0x00007610ff5c7816 */ /* 0x000fe4000000005c */
[----:B------:R1:W3:Y:S04]  /*13b90*/  @P2 LDG.E.U8 R46, desc[UR8][R68.64] ;  /* 0x00000008442e2981 */ /* 0x0002e8000c1e1100 */
[----:B----4-:R-:W-:Y:S04]  /*13ba0*/  STL [R1+0x2574], R49 ;  /* 0x0025743101007387 */ /* 0x010fe80000100800 */
[----:B------:R-:W-:Y:S04]  /*13bb0*/  STL [R1+0x2578], R48 ;  /* 0x0025783001007387 */ /* 0x000fe80000100800 */
[----:B------:R4:W-:Y:S04]  /*13bc0*/  STL [R1+0x1a08], R62 ;  /* 0x001a083e01007387 */ /* 0x0009e80000100800 */
[----:B------:R0:W-:Y:S01]  /*13bd0*/  STL [R1+0x1a0c], R5 ;  /* 0x001a0c0501007387 */ /* 0x0001e20000100800 */
[----:B----4-:R-:W-:-:S02]  /*13be0*/  IADD3 R62, P3, PT, R3, R90, RZ ;  /* 0x0000005a033e7210 */ /* 0x010fc40007f7e0ff */
[----:B--2---:R-:W-:Y:S02]  /*13bf0*/  PRMT R83, RZ, 0x7610, R83 ;  /* 0x00007610ff537816 */ /* 0x004fe40000000053 */
[----:B------:R-:W-:Y:S01]  /*13c00*/  PRMT R82, RZ, 0x7610, R82 ;  /* 0x00007610ff527816 */ /* 0x000fe20000000052 */
[----:B------:R-:W-:Y:S01]  /*13c10*/  IMAD.X R63, R2, 0x1, R91, P3 ;  /* 0x00000001023f7824 */ /* 0x000fe200018e065b */
[----:B------:R-:W-:Y:S01]  /*13c20*/  PRMT R79, RZ, 0x7610, R79 ;  /* 0x00007610ff4f7816 */ /* 0x000fe2000000004f */
[----:B0-----:R-:W-:Y:S01]  /*13c30*/  IMAD R4, R6, 0x56, RZ ;  /* 0x0000005606047824 */ /* 0x001fe200078e02ff */
[----:B------:R-:W-:Y:S01]  /*13c40*/  PRMT R64, RZ, 0x7610, R64 ;  /* 0x00007610ff407816 */ /* 0x000fe20000000040 */
[----:B------:R-:W0:Y:S01]  /*13c50*/  LDC R5, c[0x0][0x3c4] ;  /* 0x0000f100ff057b82 */ /* 0x000e220000000800 */
[----:B------:R-:W2:Y:S04]  /*13c60*/  @P2 LDG.E.U8 R92, desc[UR8][R62.64] ;  /* 0x000000083e5c2981 */ /* 0x000ea8000c1e1100 */
[----:B---3--:R-:W-:Y:S04]  /*13c70*/  STL [R1+0x257c], R47 ;  /* 0x00257c2f01007387 */ /* 0x008fe80000100800 */
[----:B------:R1:W-:Y:S02]  /*13c80*/  STL.64 [R1+0x1a00], R68 ;  /* 0x001a004401007387 */ /* 0x0003e40000100a00 */
[----:B-1----:R-:W-:-:S05]  /*13c90*/  IADD3 R68, P3, PT, R3, R88, RZ ;  /* 0x0000005803447210 */ /* 0x002fca0007f7e0ff */
[----:B------:R-:W-:-:S05]  /*13ca0*/  IMAD.X R69, R2, 0x1, R89, P3 ;  /* 0x0000000102457824 */ /* 0x000fca00018e0659 */
[----:B------:R1:W3:Y:S04]  /*13cb0*/  @P2 LDG.E.U8 R83, desc[UR8][R68.64] ;  /* 0x0000000844532981 */ /* 0x0002e8000c1e1100 */
[----:B------:R-:W-:Y:S04]  /*13cc0*/  STL [R1+0x2580], R46 ;  /* 0x0025802e01007387 */ /* 0x000fe80000100800 */
[----:B------:R4:W-:Y:S01]  /*13cd0*/  STL.64 [R1+0x19f8], R62 ;  /* 0x0019f83e01007387 */ /* 0x0009e20000100a00 */
[----:B------:R-:W-:-:S03]  /*13ce0*/  SHF.R.S32.HI R0, RZ, 0x1f, R4 ;  /* 0x0000001fff007819 */ /* 0x000fc60000011404 */
[----:B--2---:R-:W-:Y:S01]  /*13cf0*/  STL [R1+0x2584], R92 ;  /* 0x0025845c01007387 */ /* 0x004fe20000100800 */
[----:B----4-:R-:W-:-:S03]  /*13d00*/  IADD3 R62, P4, PT, R3, R86, RZ ;  /* 0x00000056033e7210 */ /* 0x010fc60007f9e0ff */
[----:B------:R1:W-:Y:S02]  /*13d10*/  STL.64 [R1+0x19f0], R68 ;  /* 0x0019f04401007387 */ /* 0x0003e40000100a00 */
[----:B------:R-:W-:Y:S01]  /*13d20*/  IMAD.X R63, R2, 0x1, R87, P4 ;  /* 0x00000001023f7824 */ /* 0x000fe200020e0657 */
[----:B-1----:R-:W-:-:S04]  /*13d30*/  IADD3 R68, P3, PT, R3, R84, RZ ;  /* 0x0000005403447210 */ /* 0x002fc80007f7e0ff */
[----:B------:R1:W2:Y:S01]  /*13d40*/  @P2 LDG.E.U8 R82, desc[UR8][R62.64] ;  /* 0x000000083e522981 */ /* 0x0002a2000c1e1100 */
[----:B------:R-:W-:Y:S01]  /*13d50*/  IADD3 R92, P4, PT, R4, R90, RZ ;  /* 0x0000005a045c7210 */ /* 0x000fe20007f9e0ff */
[----:B------:R-:W-:Y:S01]  /*13d60*/  IMAD.X R69, R2, 0x1, R85, P3 ;  /* 0x0000000102457824 */ /* 0x000fe200018e0655 */
[----:B------:R-:W-:Y:S01]  /*13d70*/  PRMT R6, RZ, 0x7610, R6 ;  /* 0x00007610ff067816 */ /* 0x000fe20000000006 */
[----:B------:R-:W-:Y:S02]  /*13d80*/  IMAD.MOV.U32 R2, RZ, RZ, R68 ;  /* 0x000000ffff027224 */ /* 0x000fe400078e0044 */
[----:B------:R-:W-:Y:S02]  /*13d90*/  IMAD.MOV.U32 R3, RZ, RZ, R69 ;  /* 0x000000ffff037224 */ /* 0x000fe400078e0045 */
[----:B------:R-:W-:-:S03]  /*13da0*/  IMAD.X R93, R0, 0x1, R91, P4 ;  /* 0x00000001005d7824 */ /* 0x000fc600020e065b */
[----:B------:R-:W4:Y:S04]  /*13db0*/  @P2 LDG.E.U8 R79, desc[UR8][R2.64] ;  /* 0x00000008024f2981 */ /* 0x000f28000c1e1100 */
[----:B---3--:R3:W-:Y:S04]  /*13dc0*/  STL [R1+0x2588], R83 ;  /* 0x0025885301007387 */ /* 0x0087e80000100800 */
[----:B------:R1:W-:Y:S01]  /*13dd0*/  STL.64 [R1+0x19e8], R62 ;  /* 0x0019e83e01007387 */ /* 0x0003e20000100a00 */
[----:B---3--:R-:W-:Y:S02]  /*13de0*/  PRMT R83, RZ, 0x7610, R83 ;  /* 0x00007610ff537816 */ /* 0x008fe40000000053 */
[----:B-1----:R-:W-:-:S04]  /*13df0*/  IADD3 R62, P5, PT, R4, R88, RZ ;  /* 0x00000058043e7210 */ /* 0x002fc80007fbe0ff */
[----:B------:R1:W3:Y:S01]  /*13e00*/  @P2 LDG.E.U8 R83, desc[UR8][R92.64] ;  /* 0x000000085c532981 */ /* 0x0002e2000c1e1100 */
[----:B------:R-:W-:-:S05]  /*13e10*/  IMAD.X R63, R0, 0x1, R89, P5 ;  /* 0x00000001003f7824 */ /* 0x000fca00028e0659 */
[----:B------:R-:W3:Y:S04]  /*13e20*/  @P2 LDG.E.U8 R6, desc[UR8][R62.64] ;  /* 0x000000083e062981 */ /* 0x000ee8000c1e1100 */
[----:B--2---:R2:W-:Y:S04]  /*13e30*/  STL [R1+0x258c], R82 ;  /* 0x00258c5201007387 */ /* 0x0045e80000100800 */
[----:B------:R0:W-:Y:S01]  /*13e40*/  STL.64 [R1+0x19e0], R68 ;  /* 0x0019e04401007387 */ /* 0x0001e20000100a00 */
[----:B--2---:R-:W-:-:S03]  /*13e50*/  IADD3 R82, P4, PT, R4, R84, RZ ;  /* 0x0000005404527210 */ /* 0x004fc60007f9e0ff */
[----:B0-----:R-:W2:Y:S04]  /*13e60*/  LDL.LU.64 R68, [R1+0x25c0] ;  /* 0x0025c00001447983 */ /* 0x001ea80000300a00 */
[----:B------:R1:W-:Y:S04]  /*13e70*/  STL.64 [R1+0x19d8], R92 ;  /* 0x0019d85c01007387 */ /* 0x0003e80000100a00 */
[----:B----4-:R-:W-:Y:S04]  /*13e80*/  STL [R1+0x2590], R79 ;  /* 0x0025904f01007387 */ /* 0x010fe80000100800 */
[----:B------:R-:W-:Y:S01]  /*13e90*/  STL.64 [R1+0x19d0], R62 ;  /* 0x0019d03e01007387 */ /* 0x000fe20000100a00 */
[----:B-1----:R-:W-:-:S02]  /*13ea0*/  IADD3 R92, P3, PT, R4, R86, RZ ;  /* 0x00000056045c7210 */ /* 0x002fc40007f7e0ff */
[----:B------:R-:W-:-:S03]  /*13eb0*/  PRMT R65, RZ, 0x7610, R65 ;  /* 0x00007610ff417816 */ /* 0x000fc60000000041 */
[----:B------:R-:W-:-:S05]  /*13ec0*/  IMAD.X R93, R0, 0x1, R87, P3 ;  /* 0x00000001005d7824 */ /* 0x000fca00018e0657 */
[----:B------:R-:W4:Y:S04]  /*13ed0*/  @P2 LDG.E.U8 R65, desc[UR8][R92.64] ;  /* 0x000000085c412981 */ /* 0x000f28000c1e1100 */
[----:B---3--:R0:W-:Y:S04]  /*13ee0*/  STL [R1+0x7c], R6 ;  /* 0x00007c0601007387 */ /* 0x0081e80000100800 */
[----:B------:R1:W-:Y:S01]  /*13ef0*/  STL [R1+0x80], R83 ;  /* 0x0000805301007387 */ /* 0x0003e20000100800 */
[----:B------:R-:W-:Y:S01]  /*13f00*/  IMAD R3, R5, 0x57, RZ ;  /* 0x0000005705037824 */ /* 0x000fe200078e02ff */
[----:B------:R-:W-:Y:S01]  /*13f10*/  PRMT R4, RZ, 0x7610, R4 ;  /* 0x00007610ff047816 */ /* 0x000fe20000000004 */
[----:B0-----:R-:W0:Y:S01]  /*13f20*/  LDC R6, c[0x0][0x3c4] ;  /* 0x0000f100ff067b82 */ /* 0x001e220000000800 */
[----:B-1----:R-:W-:-:S05]  /*13f30*/  IMAD.X R83, R0, 0x1, R85, P4 ;  /* 0x0000000100537824 */ /* 0x002fca00020e0655 */
[----:B------:R-:W3:Y:S01]  /*13f40*/  @P2 LDG.E.U8 R64, desc[UR8][R82.64] ;  /* 0x0000000852402981 */ /* 0x000ee2000c1e1100 */
[----:B------:R-:W-:Y:S02]  /*13f50*/  SHF.R.S32.HI R2, RZ, 0x1f, R3 ;  /* 0x0000001fff027819 */ /* 0x000fe40000011403 */
[----:B------:R-:W-:Y:S01]  /*13f60*/  IADD3 R62, P3, PT, R3, R90, RZ ;  /* 0x0000005a033e7210 */ /* 0x000fe20007f7e0ff */
[----:B------:R-:W-:Y:S01]  /*13f70*/  STL.64 [R1+0x19c8], R92 ;  /* 0x0019c85c01007387 */ /* 0x000fe20000100a00 */
[----:B------:R-:W-:-:S03]  /*13f80*/  PRMT R5, RZ, 0x7610, R5 ;  /* 0x00007610ff057816 */ /* 0x000fc60000000005 */
[----:B------:R-:W-:Y:S01]  /*13f90*/  STL.64 [R1+0x19c0], R82 ;  /* 0x0019c05201007387 */ /* 0x000fe20000100a00 */
[----:B------:R-:W-:-:S05]  /*13fa0*/  IMAD.X R63, R2, 0x1, R91, P3 ;  /* 0x00000001023f7824 */ /* 0x000fca00018e065b */
[----:B------:R1:W2:Y:S01]  /*13fb0*/  @P2 LDG.E.U8 R5, desc[UR8][R62.64] ;  /* 0x000000083e052981 */ /* 0x0002a2000c1e1100 */
[----:B------:R-:W-:-:S03]  /*13fc0*/  PRMT R0, RZ, 0x7610, R0 ;  /* 0x00007610ff007816 */ /* 0x000fc60000000000 */
[----:B---3--:R3:W-:Y:S04]  /*13fd0*/  STL [R1+0x74], R64 ;  /* 0x0000744001007387 */ /* 0x0087e80000100800 */
[----:B----4-:R4:W-:Y:S01]  /*13fe0*/  STL [R1+0x78], R65 ;  /* 0x0000784101007387 */ /* 0x0109e20000100800 */
[----:B---3--:R-:W-:-:S03]  /*13ff0*/  IADD3 R64, P3, PT, R3, R88, RZ ;  /* 0x0000005803407210 */ /* 0x008fc60007f7e0ff */
[----:B------:R1:W-:Y:S02]  /*14000*/  STL.64 [R1+0x19b8], R62 ;  /* 0x0019b83e01007387 */ /* 0x0003e40000100a00 */
[----:B----4-:R-:W-:-:S05]  /*14010*/  IMAD.X R65, R2, 0x1, R89, P3 ;  /* 0x0000000102417824 */ /* 0x010fca00018e0659 */
[----:B------:R-:W3:Y:S01]  /*14020*/  @P2 LDG.E.U8 R4, desc[UR8][R64.64] ;  /* 0x0000000840042981 */ /* 0x000ee2000c1e1100 */
[----:B-1----:R-:W-:-:S05]  /*14030*/  IADD3 R62, P4, PT, R3, R86, RZ ;  /* 0x00000056033e7210 */ /* 0x002fca0007f9e0ff */
[----:B------:R-:W-:-:S05]  /*14040*/  IMAD.X R63, R2, 0x1, R87, P4 ;  /* 0x00000001023f7824 */ /* 0x000fca00020e0657 */
[----:B------:R-:W4:Y:S01]  /*14050*/  @P2 LDG.E.U8 R0, desc[UR8][R62.64] ;  /* 0x000000083e002981 */ /* 0x000f22000c1e1100 */
[----:B------:R-:W-:-:S03]  /*14060*/  IADD3 R82, P3, PT, R3, R84, RZ ;  /* 0x0000005403527210 */ /* 0x000fc60007f7e0ff */
[----:B--2---:R1:W-:Y:S04]  /*14070*/  STL [R1+0x110], R5 ;  /* 0x0001100501007387 */ /* 0x0043e80000100800 */
[----:B------:R-:W-:Y:S01]  /*14080*/  STL.64 [R1+0x19b0], R64 ;  /* 0x0019b04001007387 */ /* 0x000fe20000100a00 */
[----:B------:R-:W-:Y:S01]  /*14090*/  IMAD.X R83, R2, 0x1, R85, P3 ;  /* 0x0000000102537824 */ /* 0x000fe200018e0655 */
[----:B------:R-:W-:Y:S02]  /*140a0*/  PRMT R17, RZ, 0x7610, R17 ;  /* 0x00007610ff117816 */ /* 0x000fe40000000011 */
[----:B------:R-:W-:Y:S02]  /*140b0*/  PRMT R16, RZ, 0x7610, R16 ;  /* 0x00007610ff107816 */ /* 0x000fe40000000010 */
[----:B------:R-:W-:Y:S01]  /*140c0*/  PRMT R15, RZ, 0x7610, R15 ;  /* 0x00007610ff0f7816 */ /* 0x000fe2000000000f */
[----:B-1----:R-:W1:Y:S01]  /*140d0*/  LDC R5, c[0x0][0x3c4] ;  /* 0x0000f100ff057b82 */ /* 0x002e620000000800 */
[----:B---3--:R0:W-:Y:S04]  /*140e0*/  STL [R1+0x10c], R4 ;  /* 0x00010c0401007387 */ /* 0x0081e80000100800 */
[----:B------:R2:W-:Y:S01]  /*140f0*/  STL.64 [R1+0x19a8], R62 ;  /* 0x0019a83e01007387 */ /* 0x0005e20000100a00 */
[----:B0-----:R-:W-:Y:S01]  /*14100*/  IMAD R4, R6, 0x5b, RZ ;  /* 0x0000005b06047824 */ /* 0x001fe200078e02ff */
[----:B------:R-:W-:-:S02]  /*14110*/  PRMT R6, RZ, 0x7610, R6 ;  /* 0x00007610ff067816 */ /* 0x000fc40000000006 */
[----:B----4-:R0:W-:Y:S02]  /*14120*/  STL [R1+0x108], R0 ;  /* 0x0001080001007387 */ /* 0x0101e40000100800 */
[C---:B------:R-:W-:Y:S02]  /*14130*/  IADD3 R64, P4, PT, R4.reuse, R90, RZ ;  /* 0x0000005a04407210 */ /* 0x040fe40007f9e0ff */
[----:B--2---:R-:W-:Y:S01]  /*14140*/  IADD3 R62, P5, PT, R4, R88, RZ ;  /* 0x00000058043e7210 */ /* 0x004fe20007fbe0ff */
[----:B------:R2:W-:Y:S04]  /*14150*/  STL.64 [R1+0x19a0], R82 ;  /* 0x0019a05201007387 */ /* 0x0005e80000100a00 */
[----:B------:R2:W3:Y:S01]  /*14160*/  @P2 LDG.E.U8 R6, desc[UR8][R82.64] ;  /* 0x0000000852062981 */ /* 0x0004e2000c1e1100 */
[----:B0-----:R-:W-:-:S05]  /*14170*/  SHF.R.S32.HI R0, RZ, 0x1f, R4 ;  /* 0x0000001fff007819 */ /* 0x001fca0000011404 */
[C---:B------:R-:W-:Y:S02]  /*14180*/  IMAD.X R65, R0.reuse, 0x1, R91, P4 ;  /* 0x0000000100417824 */ /* 0x040fe400020e065b */
[----:B------:R-:W-:Y:S01]  /*14190*/  IMAD.X R63, R0, 0x1, R89, P5 ;  /* 0x00000001003f7824 */ /* 0x000fe200028e0659 */
[----:B--2---:R-:W-:Y:S02]  /*141a0*/  IADD3 R82, P3, PT, R4, R86, RZ ;  /* 0x0000005604527210 */ /* 0x004fe40007f7e0ff */
[----:B------:R0:W2:Y:S03]  /*141b0*/  @P2 LDG.E.U8 R17, desc[UR8][R64.64] ;  /* 0x0000000840112981 */ /* 0x0000a6000c1e1100 */
[----:B------:R-:W-:Y:S01]  /*141c0*/  IMAD.X R83, R0, 0x1, R87, P3 ;  /* 0x0000000100537824 */ /* 0x000fe200018e0657 */
[----:B------:R-:W4:Y:S04]  /*141d0*/  @P2 LDG.E.U8 R16, desc[UR8][R62.64] ;  /* 0x000000083e102981 */ /* 0x000f28000c1e1100 */
[----:B------:R-:W3:Y:S01]  /*141e0*/  @P2 LDG.E.U8 R15, desc[UR8][R82.64] ;  /* 0x00000008520f2981 */ /* 0x000ee2000c1e1100 */
[----:B-1----:R-:W-:Y:S01]  /*141f0*/  IMAD R3, R5, 0x5c, RZ ;  /* 0x0000005c05037824 */ /* 0x002fe200078e02ff */
[----:B------:R-:W-:Y:S01]  /*14200*/  PRMT R14, RZ, 0x7610, R14 ;  /* 0x00007610ff0e7816 */ /* 0x000fe2000000000e */
[----:B------:R-:W1:Y:S01]  /*14210*/  LDC R5, c[0x0][0x3c4] ;  /* 0x0000f100ff057b82 */ /* 0x000e620000000800 */
[----:B------:R0:W-:Y:S02]  /*14220*/  STL.64 [R1+0x1938], R64 ;  /* 0x0019384001007387 */ /* 0x0001e40000100a00 */
[----:B------:R-:W-:-:S02]  /*14230*/  SHF.R.S32.HI R2, RZ, 0x1f, R3 ;  /* 0x0000001fff027819 */ /* 0x000fc40000011403 */
[----:B0-----:R-:W-:-:S05]  /*14240*/  IADD3 R64, P4, PT, R4, R84, RZ ;  /* 0x0000005404407210 */ /* 0x001fca0007f9e0ff */
[----:B------:R-:W-:-:S05]  /*14250*/  IMAD.X R65, R0, 0x1, R85, P4 ;  /* 0x0000000100417824 */ /* 0x000fca00020e0655 */
[----:B------:R0:W3:Y:S01]  /*14260*/  @P2 LDG.E.U8 R14, desc[UR8][R64.64] ;  /* 0x00000008400e2981 */ /* 0x0000e2000c1e1100 */
[----:B------:R-:W-:Y:S02]  /*14270*/  PRMT R45, RZ, 0x7610, R45 ;  /* 0x00007610ff2d7816 */ /* 0x000fe4000000002d */
[----:B------:R-:W-:Y:S01]  /*14280*/  PRMT R44, RZ, 0x7610, R44 ;  /* 0x00007610ff2c7816 */ /* 0x000fe2000000002c */
[----:B--2---:R-:W-:Y:S04]  /*14290*/  STL [R1+0x2594], R17 ;  /* 0x0025941101007387 */ /* 0x004fe80000100800 */
[----:B------:R2:W-:Y:S04]  /*142a0*/  STL.64 [R1+0x1930], R62 ;  /* 0x0019303e01007387 */ /* 0x0005e80000100a00 */
[----:B----4-:R-:W-:Y:S04]  /*142b0*/  STL [R1+0x2598], R16 ;  /* 0x0025981001007387 */ /* 0x010fe80000100800 */
[----:B---3--:R3:W-:Y:S01]  /*142c0*/  STL [R1+0x104], R6 ;  /* 0x0001040601007387 */ /* 0x0087e20000100800 */
[----:B--2---:R-:W-:-:S03]  /*142d0*/  IADD3 R62, P3, PT, R3, R90, RZ ;  /* 0x0000005a033e7210 */ /* 0x004fc60007f7e0ff */
[----:B------:R-:W-:Y:S04]  /*142e0*/  STL.64 [R1+0x1928], R82 ;  /* 0x0019285201007387 */ /* 0x000fe80000100a00 */
[----:B------:R-:W-:Y:S01]  /*142f0*/  STL [R1+0x259c], R15 ;  /* 0x00259c0f01007387 */ /* 0x000fe20000100800 */
[----:B------:R-:W-:Y:S01]  /*14300*/  IMAD.X R63, R2, 0x1, R91, P3 ;  /* 0x00000001023f7824 */ /* 0x000fe200018e065b */
[----:B---3--:R-:W2:Y:S02]  /*14310*/  LDC R6, c[0x0][0x3c4] ;  /* 0x0000f100ff067b82 */ /* 0x008ea40000000800 */
[----:B------:R0:W-:Y:S04]  /*14320*/  STL.64 [R1+0x1920], R64 ;  /* 0x0019204001007387 */ /* 0x0001e80000100a00 */
[----:B------:R3:W4:Y:S01]  /*14330*/  @P2 LDG.E.U8 R45, desc[UR8][R62.64] ;  /* 0x000000083e2d2981 */ /* 0x000722000c1e1100 */
[----:B0-----:R-:W-:-:S05]  /*14340*/  IADD3 R64, P3, PT, R3, R88, RZ ;  /* 0x0000005803407210 */ /* 0x001fca0007f7e0ff */
[----:B------:R-:W-:-:S05]  /*14350*/  IMAD.X R65, R2, 0x1, R89, P3 ;  /* 0x0000000102417824 */ /* 0x000fca00018e0659 */
[----:B------:R-:W4:Y:S01]  /*14360*/  @P2 LDG.E.U8 R44, desc[UR8][R64.64] ;  /* 0x00000008402c2981 */ /* 0x000f22000c1e1100 */
[----:B------:R-:W-:-:S03]  /*14370*/  IADD3 R82, P3, PT, R3, R84, RZ ;  /* 0x0000005403527210 */ /* 0x000fc60007f7e0ff */
[----:B------:R-:W-:Y:S04]  /*14380*/  STL [R1+0x25a0], R14 ;  /* 0x0025a00e01007387 */ /* 0x000fe80000100800 */
[----:B------:R3:W-:Y:S01]  /*14390*/  STL.64 [R1+0x1918], R62 ;  /* 0x0019183e01007387 */ /* 0x0007e20000100a00 */
[----:B------:R-:W-:Y:S01]  /*143a0*/  PRMT R43, RZ, 0x7610, R43 ;  /* 0x00007610ff2b7816 */ /* 0x000fe2000000002b */
[----:B------:R-:W-:Y:S01]  /*143b0*/  IMAD.X R83, R2, 0x1, R85, P3 ;  /* 0x0000000102537824 */ /* 0x000fe200018e0655 */
[----:B------:R-:W-:Y:S01]  /*143c0*/  PRMT R42, RZ, 0x7610, R42 ;  /* 0x00007610ff2a7816 */ /* 0x000fe2000000002a */
[----:B--2---:R-:W-:Y:S01]  /*143d0*/  IMAD R4, R6, 0x5d, RZ ;  /* 0x0000005d06047824 */ /* 0x004fe200078e02ff */
[----:B---3--:R-:W-:Y:S01]  /*143e0*/  IADD3 R62, P4, PT, R3, R86, RZ ;  /* 0x00000056033e7210 */ /* 0x008fe20007f9e0ff */
[----:B------:R-:W-:Y:S01]  /*143f0*/  STL.64 [R1+0x1910], R64 ;  /* 0x0019104001007387 */ /* 0x000fe20000100a00 */
[----:B------:R-:W-:Y:S01]  /*14400*/  PRMT R77, RZ, 0x7610, R77 ;  /* 0x00007610ff4d7816 */ /* 0x000fe2000000004d */
[----:B------:R-:W0:Y:S02]  /*14410*/  LDC R6, c[0x0][0x3c4] ;  /* 0x0000f100ff067b82 */ /* 0x000e240000000800 */
[----:B------:R-:W-:Y:S01]  /*14420*/  IMAD.X R63, R2, 0x1, R87, P4 ;  /* 0x00000001023f7824 */ /* 0x000fe200020e0657 */
[----:B------:R-:W2:Y:S01]  /*14430*/  @P2 LDG.E.U8 R42, desc[UR8][R82.64] ;  /* 0x00000008522a2981 */ /* 0x000ea2000c1e1100 */
[----:B------:R-:W-:-:S03]  /*14440*/  SHF.R.S32.HI R0, RZ, 0x1f, R4 ;  /* 0x0000001fff007819 */ /* 0x000fc60000011404 */
[----:B------:R3:W2:Y:S01]  /*14450*/  @P2 LDG.E.U8 R43, desc[UR8][R62.64] ;  /* 0x000000083e2b2981 */ /* 0x0006a2000c1e1100 */
[----:B------:R-:W-:-:S03]  /*14460*/  PRMT R76, RZ, 0x7610, R76 ;  /* 0x00007610ff4c7816 */ /* 0x000fc6000000004c */
[----:B----4-:R-:W-:Y:S04]  /*14470*/  STL.64 [R1+0x25a8], R44 ;  /* 0x0025a82c01007387 */ /* 0x010fe80000100a00 */
[----:B------:R3:W-:Y:S04]  /*14480*/  STL.64 [R1+0x1908], R62 ;  /* 0x0019083e01007387 */ /* 0x0007e80000100a00 */
[----:B------:R4:W-:Y:S01]  /*14490*/  STL.64 [R1+0x1900], R82 ;  /* 0x0019005201007387 */ /* 0x0009e20000100a00 */
[C---:B---3--:R-:W-:Y:S02]  /*144a0*/  IADD3 R62, P5, PT, R4.reuse, R88, RZ ;  /* 0x00000058043e7210 */ /* 0x048fe40007fbe0ff */
[----:B----4-:R-:W-:-:S03]  /*144b0*/  IADD3 R82, P3, PT, R4, R86, RZ ;  /* 0x0000005604527210 */ /* 0x010fc60007f7e0ff */
[C---:B------:R-:W-:Y:S02]  /*144c0*/  IMAD.X R63, R0.reuse, 0x1, R89, P5 ;  /* 0x00000001003f7824 */ /* 0x040fe400028e0659 */
[----:B------:R-:W-:-:S03]  /*144d0*/  IMAD.X R83, R0, 0x1, R87, P3 ;  /* 0x0000000100537824 */ /* 0x000fc600018e0657 */
[----:B------:R-:W3:Y:S04]  /*144e0*/  @P2 LDG.E.U8 R77, desc[UR8][R62.64] ;  /* 0x000000083e4d2981 */ /* 0x000ee8000c1e1100 */
[----:B------:R-:W3:Y:S01]  /*144f0*/  @P2 LDG.E.U8 R76, desc[UR8][R82.64] ;  /* 0x00000008524c2981 */ /* 0x000ee2000c1e1100 */
[----:B------:R-:W-:Y:S02]  /*14500*/  IADD3 R64, P4, PT, R4, R90, RZ ;  /* 0x0000005a04407210 */ /* 0x000fe40007f9e0ff */
[----:B------:R-:W-:-:S03]  /*14510*/  PRMT R78, RZ, 0x7610, R78 ;  /* 0x00007610ff4e7816 */ /* 0x000fc6000000004e */
[----:B------:R-:W-:Y:S02]  /*14520*/  IMAD.X R65, R0, 0x1, R91, P4 ;  /* 0x0000000100417824 */ /* 0x000fe400020e065b */
[----:B-1----:R-:W-:-:S03]  /*14530*/  IMAD R3, R5, 0x5e, RZ ;  /* 0x0000005e05037824 */ /* 0x002fc600078e02ff */
[----:B------:R1:W-:Y:S04]  /*14540*/  STL.64 [R1+0x18f8], R64 ;  /* 0x0018f84001007387 */ /* 0x0003e80000100a00 */
[----:B------:R1:W4:Y:S01]  /*14550*/  @P2 LDG.E.U8 R78, desc[UR8][R64.64] ;  /* 0x00000008404e2981 */ /* 0x000322000c1e1100 */
[----:B------:R-:W-:-:S03]  /*14560*/  PRMT R75, RZ, 0x7610, R75 ;  /* 0x00007610ff4b7816 */ /* 0x000fc6000000004b */
[----:B--2---:R-:W-:Y:S01]  /*14570*/  STL.64 [R1+0x25b0], R42 ;  /* 0x0025b02a01007387 */ /* 0x004fe20000100a00 */
[----:B------:R-:W-:Y:S02]  /*14580*/  SHF.R.S32.HI R2, RZ, 0x1f, R3 ;  /* 0x0000001fff027819 */ /* 0x000fe40000011403 */
[----:B-1----:R-:W-:Y:S01]  /*14590*/  IADD3 R64, P4, PT, R4, R84, RZ ;  /* 0x0000005404407210 */ /* 0x002fe20007f9e0ff */
[----:B------:R1:W-:Y:S04]  /*145a0*/  STL.64 [R1+0x18f0], R62 ;  /* 0x0018f03e01007387 */ /* 0x0003e80000100a00 */
[----:B------:R-:W-:Y:S01]  /*145b0*/  IMAD.X R65, R0, 0x1, R85, P4 ;  /* 0x0000000100417824 */ /* 0x000fe200020e0655 */
[----:B------:R-:W-:Y:S01]  /*145c0*/  STL.64 [R1+0x18e8], R82 ;  /* 0x0018e85201007387 */ /* 0x000fe20000100a00 */
[----:B------:R-:W-:-:S03]  /*145d0*/  PRMT R5, RZ, 0x7610, R5 ;  /* 0x00007610ff057816 */ /* 0x000fc60000000005 */
[----:B------:R2:W4:Y:S01]  /*145e0*/  @P2 LDG.E.U8 R75, desc[UR8][R64.64] ;  /* 0x00000008404b2981 */ /* 0x000522000c1e1100 */
[----:B-1----:R-:W-:-:S05]  /*145f0*/  IADD3 R62, P3, PT, R3, R90, RZ ;  /* 0x0000005a033e7210 */ /* 0x002fca0007f7e0ff */
[----:B------:R-:W-:Y:S01]  /*14600*/  IMAD.X R63, R2, 0x1, R91, P3 ;  /* 0x00000001023f7824 */ /* 0x000fe200018e065b */
[----:B------:R-:W-:-:S04]  /*14610*/  PRMT R4, RZ, 0x7610, R4 ;  /* 0x00007610ff047816 */ /* 0x000fc80000000004 */
[----:B------:R1:W4:Y:S01]  /*14620*/  @P2 LDG.E.U8 R5, desc[UR8][R62.64] ;  /* 0x000000083e052981 */ /* 0x000322000c1e1100 */
[----:B------:R-:W-:-:S03]  /*14630*/  PRMT R0, RZ, 0x7610, R0 ;  /* 0x00007610ff007816 */ /* 0x000fc60000000000 */
[----:B---3--:R-:W-:Y:S04]  /*14640*/  STL.64 [R1+0x25b8], R76 ;  /* 0x0025b84c01007387 */ /* 0x008fe80000100a00 */
[----:B------:R2:W-:Y:S04]  /*14650*/  STL.64 [R1+0x18e0], R64 ;  /* 0x0018e04001007387 */ /* 0x0005e80000100a00 */
[----:B------:R1:W-:Y:S01]  /*14660*/  STL.64 [R1+0x18d8], R62 ;  /* 0x0018d83e01007387 */ /* 0x0003e20000100a00 */
[C---:B--2---:R-:W-:Y:S02]  /*14670*/  IADD3 R64, P3, PT, R3.reuse, R88, RZ ;  /* 0x0000005803407210 */ /* 0x044fe40007f7e0ff */
[----:B-1----:R-:W-:-:S03]  /*14680*/  IADD3 R62, P4, PT, R3, R86, RZ ;  /* 0x00000056033e7210 */ /* 0x002fc60007f9e0ff */
[C---:B------:R-:W-:Y:S02]  /*14690*/  IMAD.X R65, R2.reuse, 0x1, R89, P3 ;  /* 0x0000000102417824 */ /* 0x040fe400018e0659 */
[----:B------:R-:W-:-:S03]  /*146a0*/  IMAD.X R63, R2, 0x1, R87, P4 ;  /* 0x00000001023f7824 */ /* 0x000fc600020e0657 */
[----:B------:R-:W2:Y:S04]  /*146b0*/  @P2 LDG.E.U8 R4, desc[UR8][R64.64] ;  /* 0x0000000840042981 */ /* 0x000ea8000c1e1100 */
[----:B------:R-:W3:Y:S04]  /*146c0*/  @P2 LDG.E.U8 R0, desc[UR8][R62.64] ;  /* 0x000000083e002981 */ /* 0x000ee8000c1e1100 */
[----:B----4-:R1:W-:Y:S04]  /*146d0*/  STL [R1+0x70], R5 ;  /* 0x0000700501007387 */ /* 0x0103e80000100800 */
[----:B------:R-:W-:Y:S01]  /*146e0*/  STL.64 [R1+0x18d0], R64 ;  /* 0x0018d04001007387 */ /* 0x000fe20000100a00 */
[----:B------:R-:W-:-:S02]  /*146f0*/  IADD3 R76, P3, PT, R3, R84, RZ ;  /* 0x00000054034c7210 */ /* 0x000fc40007f7e0ff */
[----:B------:R-:W-:Y:S02]  /*14700*/  PRMT R61, RZ, 0x7610, R61 ;  /* 0x00007610ff3d7816 */ /* 0x000fe4000000003d */
[----:B------:R-:W-:Y:S01]  /*14710*/  PRMT R57, RZ, 0x7610, R57 ;  /* 0x00007610ff397816 */ /* 0x000fe20000000039 */
[----:B------:R-:W-:Y:S01]  /*14720*/  IMAD.X R77, R2, 0x1, R85, P3 ;  /* 0x00000001024d7824 */ /* 0x000fe200018e0655 */
[----:B------:R-:W-:Y:S01]  /*14730*/  PRMT R46, RZ, 0x7610, R46 ;  /* 0x00007610ff2e7816 */ /* 0x000fe2000000002e */
[----:B-1----:R-:W1:Y:S03]  /*14740*/  LDC R5, c[0x0][0x3c4] ;  /* 0x0000f100ff057b82 */ /* 0x002e660000000800 */
[----:B------:R4:W4:Y:S01]  /*14750*/  @P2 LDG.E.U8 R61, desc[UR8][R76.64] ;  /* 0x000000084c3d2981 */ /* 0x000922000c1e1100 */
[----:B------:R-:W-:-:S03]  /*14760*/  PRMT R44, RZ, 0x7610, R44 ;  /* 0x00007610ff2c7816 */ /* 0x000fc6000000002c */
[----:B--2---:R0:W-:Y:S04]  /*14770*/  STL [R1+0x6c], R4 ;  /* 0x00006c0401007387 */ /* 0x0041e80000100800 */
[----:B------:R2:W-:Y:S01]  /*14780*/  STL.64 [R1+0x18c8], R62 ;  /* 0x0018c83e01007387 */ /* 0x0005e20000100a00 */
[----:B0-----:R-:W-:-:S03]  /*14790*/  IMAD R4, R6, 0x5f, RZ ;  /* 0x0000005f06047824 */ /* 0x001fc600078e02ff */
[----:B---3--:R0:W-:Y:S01]  /*147a0*/  STL [R1+0x68], R0 ;  /* 0x0000680001007387 */ /* 0x0081e20000100800 */
[----:B------:R-:W-:Y:S02]  /*147b0*/  PRMT R6, RZ, 0x7610, R6 ;  /* 0x00007610ff067816 */ /* 0x000fe40000000006 */
[----:B--2---:R-:W-:Y:S02]  /*147c0*/  IADD3 R62, P5, PT, R4, R88, RZ ;  /* 0x00000058043e7210 */ /* 0x004fe40007fbe0ff */
[----:B0-----:R-:W-:-:S05]  /*147d0*/  SHF.R.S32.HI R0, RZ, 0x1f, R4 ;  /* 0x0000001fff007819 */ /* 0x001fca0000011404 */
[----:B------:R-:W-:-:S05]  /*147e0*/  IMAD.X R63, R0, 0x1, R89, P5 ;  /* 0x00000001003f7824 */ /* 0x000fca00028e0659 */
[----:B------:R-:W2:Y:S01]  /*147f0*/  @P2 LDG.E.U8 R6, desc[UR8][R62.64] ;  /* 0x000000083e062981 */ /* 0x000ea2000c1e1100 */
[----:B------:R-:W-:-:S05]  /*14800*/  IADD3 R64, P4, PT, R4, R90, RZ ;  /* 0x0000005a04407210 */ /* 0x000fca0007f9e0ff */
[----:B------:R-:W-:Y:S01]  /*14810*/  IMAD.X R65, R0, 0x1, R91, P4 ;  /* 0x0000000100417824 */ /* 0x000fe200020e065b */
[----:B------:R4:W-:Y:S04]  /*14820*/  STL.64 [R1+0x18c0], R76 ;  /* 0x0018c04c01007387 */ /* 0x0009e80000100a00 */
[----:B------:R0:W3:Y:S01]  /*14830*/  @P2 LDG.E.U8 R57, desc[UR8][R64.64] ;  /* 0x0000000840392981 */ /* 0x0000e2000c1e1100 */
[----:B----4-:R-:W-:-:S03]  /*14840*/  IADD3 R76, P3, PT, R4, R86, RZ ;  /* 0x00000056044c7210 */ /* 0x010fc60007f7e0ff */
[----:B------:R0:W-:Y:S02]  /*14850*/  STL.64 [R1+0x18b8], R64 ;  /* 0x0018b84001007387 */ /* 0x0001e40000100a00 */
[----:B------:R-:W-:-:S05]  /*14860*/  IMAD.X R77, R0, 0x1, R87, P3 ;  /* 0x00000001004d7824 */ /* 0x000fca00018e0657 */
[----:B------:R-:W4:Y:S01]  /*14870*/  @P2 LDG.E.U8 R46, desc[UR8][R76.64] ;  /* 0x000000084c2e2981 */ /* 0x000f22000c1e1100 */
[----:B0-----:R-:W-:-:S05]  /*14880*/  IADD3 R64, P4, PT, R4, R84, RZ ;  /* 0x0000005404407210 */ /* 0x001fca0007f9e0ff */
[----:B------:R-:W-:-:S05]  /*14890*/  IMAD.X R65, R0, 0x1, R85, P4 ;  /* 0x0000000100417824 */ /* 0x000fca00020e0655 */
[----:B------:R0:W3:Y:S04]  /*148a0*/  @P2 LDG.E.U8 R44, desc[UR8][R64.64] ;  /* 0x00000008402c2981 */ /* 0x0000e8000c1e1100 */
[----:B------:R0:W-:Y:S01]  /*148b0*/  STL.64 [R1+0x18b0], R62 ;  /* 0x0018b03e01007387 */ /* 0x0001e20000100a00 */
[----:B-1----:R-:W-:Y:S01]  /*148c0*/  IMAD R3, R5, 0x63, RZ ;  /* 0x0000006305037824 */ /* 0x002fe200078e02ff */
[----:B------:R-:W-:Y:S01]  /*148d0*/  PRMT R13, RZ, 0x7610, R13 ;  /* 0x00007610ff0d7816 */ /* 0x000fe2000000000d */
[----:B------:R-:W1:Y:S03]  /*148e0*/  LDC R5, c[0x0][0x3c4] ;  /* 0x0000f100ff057b82 */ /* 0x000e660000000800 */
[----:B------:R-:W-:-:S02]  /*148f0*/  SHF.R.S32.HI R2, RZ, 0x1f, R3 ;  /* 0x0000001fff027819 */ /* 0x000fc40000011403 */
[----:B0-----:R-:W-:-:S05]  /*14900*/  IADD3 R62, P3, PT, R3, R90, RZ ;  /* 0x0000005a033e7210 */ /* 0x001fca0007f7e0ff */
[----:B------:R-:W-:Y:S01]  /*14910*/  IMAD.X R63, R2, 0x1, R91, P3 ;  /* 0x00000001023f7824 */ /* 0x000fe200018e065b */
[----:B------:R-:W-:-:S04]  /*14920*/  PRMT R12, RZ, 0x7610, R12 ;  /* 0x00007610ff0c7816 */ /* 0x000fc8000000000c */
[----:B------:R0:W3:Y:S01]  /*14930*/  @P2 LDG.E.U8 R13, desc[UR8][R62.64] ;  /* 0x000000083e0d2981 */ /* 0x0000e2000c1e1100 */
        /* <DEDUP_REMOVED lines=9> */
[----:B--2---:R2:W-:Y:S02]  /*149d0*/  STL [R1+0xfc], R6 ;  /* 0x0000fc0601007387 */ /* 0x0045e40000100800 */
[----:B--2---:R-:W2:Y:S02]  /*149e0*/  LDC R6, c[0x0][0x3c4] ;  /* 0x0000f100ff067b82 */ /* 0x004ea40000000800 */
[----:B------:R-:W-:Y:S04]  /*149f0*/  STL.64 [R1+0x18a8], R76 ;  /* 0x0018a84c01007387 */ /* 0x000fe80000100a00 */
[----:B------:R0:W-:Y:S04]  /*14a00*/  STL.64 [R1+0x18a0], R64 ;  /* 0x0018a04001007387 */ /* 0x0001e80000100a00 */
[----:B------:R1:W-:Y:S01]  /*14a10*/  STL.64 [R1+0x1838], R62 ;  /* 0x0018383e01007387 */ /* 0x0003e20000100a00 */
[----:B0-----:R-:W-:-:S02]  /*14a20*/  IADD3 R64, P3, PT, R3, R88, RZ ;  /* 0x0000005803407210 */ /* 0x001fc40007f7e0ff */
[----:B-1----:R-:W-:-:S03]  /*14a30*/  IADD3 R62, P4, PT, R3, R86, RZ ;  /* 0x00000056033e7210 */ /* 0x002fc60007f9e0ff */
[----:B------:R-:W-:Y:S01]  /*14a40*/  IMAD.X R65, R2, 0x1, R89, P3 ;  /* 0x0000000102417824 */ /* 0x000fe200018e0659 */
[----:B------:R-:W-:Y:S01]  /*14a50*/  IADD3 R76, P3, PT, R3, R84, RZ ;  /* 0x00000054034c7210 */ /* 0x000fe20007f7e0ff */
[----:B--2---:R-:W-:Y:S02]  /*14a60*/  IMAD R4, R6, 0x64, RZ ;  /* 0x0000006406047824 */ /* 0x004fe400078e02ff */
[C---:B------:R-:W-:Y:S01]  /*14a70*/  IMAD.X R63, R2.reuse, 0x1, R87, P4 ;  /* 0x00000001023f7824 */ /* 0x040fe200020e0657 */
[----:B------:R0:W-:Y:S01]  /*14a80*/  STL.64 [R1+0x1830], R64 ;  /* 0x0018304001007387 */ /* 0x0001e20000100a00 */
[----:B------:R-:W-:Y:S01]  /*14a90*/  IMAD.X R77, R2, 0x1, R85, P3 ;  /* 0x00000001024d7824 */ /* 0x000fe200018e0655 */
[----:B------:R-:W-:Y:S01]  /*14aa0*/  SHF.R.S32.HI R0, RZ, 0x1f, R4 ;  /* 0x0000001fff007819 */ /* 0x000fe20000011404 */
[----:B------:R-:W1:Y:S01]  /*14ab0*/  LDC R6, c[0x0][0x3c4] ;  /* 0x0000f100ff067b82 */ /* 0x000e620000000800 */
[----:B------:R-:W-:Y:S04]  /*14ac0*/  STL [R1+0x64], R61 ;  /* 0x0000643d01007387 */ /* 0x000fe80000100800 */
[----:B------:R0:W2:Y:S04]  /*14ad0*/  @P2 LDG.E.U8 R12, desc[UR8][R64.64] ;  /* 0x00000008400c2981 */ /* 0x0000a8000c1e1100 */
[----:B---3--:R-:W-:Y:S04]  /*14ae0*/  STL [R1+0x100], R57 ;  /* 0x0001003901007387 */ /* 0x008fe80000100800 */
[----:B------:R3:W-:Y:S01]  /*14af0*/  STL.64 [R1+0x1828], R62 ;  /* 0x0018283e01007387 */ /* 0x0007e20000100a00 */
[----:B0-----:R-:W-:-:S03]  /*14b00*/  IADD3 R64, P4, PT, R4, R90, RZ ;  /* 0x0000005a04407210 */ /* 0x001fc60007f9e0ff */
[----:B------:R3:W2:Y:S01]  /*14b10*/  @P2 LDG.E.U8 R11, desc[UR8][R62.64] ;  /* 0x000000083e0b2981 */ /* 0x0006a2000c1e1100 */
[----:B------:R-:W-:Y:S01]  /*14b20*/  IMAD R3, R5, 0x65, RZ ;  /* 0x0000006505037824 */ /* 0x000fe200078e02ff */
[----:B------:R-:W-:Y:S01]  /*14b30*/  PRMT R71, RZ, 0x7610, R71 ;  /* 0x00007610ff477816 */ /* 0x000fe20000000047 */
[----:B------:R-:W-:Y:S01]  /*14b40*/  IMAD.X R65, R0, 0x1, R91, P4 ;  /* 0x0000000100417824 */ /* 0x000fe200020e065b */
[----:B------:R0:W-:Y:S01]  /*14b50*/  STL.64 [R1+0x1820], R76 ;  /* 0x0018204c01007387 */ /* 0x0001e20000100a00 */
[----:B------:R-:W1:Y:S03]  /*14b60*/  LDC R5, c[0x0][0x3c4] ;  /* 0x0000f100ff057b82 */ /* 0x000e660000000800 */
[----:B------:R0:W2:Y:S01]  /*14b70*/  @P2 LDG.E.U8 R10, desc[UR8][R76.64] ;  /* 0x000000084c0a2981 */ /* 0x0000a2000c1e1100 */
[----:B---3--:R-:W-:-:S03]  /*14b80*/  IADD3 R62, P5, PT, R4, R88, RZ ;  /* 0x00000058043e7210 */ /* 0x008fc60007fbe0ff */
[----:B------:R3:W-:Y:S01]  /*14b90*/  STL.64 [R1+0x1818], R64 ;  /* 0x0018184001007387 */ /* 0x0007e20000100a00 */
[----:B------:R-:W-:Y:S01]  /*14ba0*/  PRMT R42, RZ, 0x7610, R42 ;  /* 0x00007610ff2a7816 */ /* 0x000fe2000000002a */
[----:B------:R-:W2:Y:S01]  /*14bb0*/  LDC R57, c[0x0][0x3c4] ;  /* 0x0000f100ff397b82 */ /* 0x000ea20000000800 */
[----:B------:R-:W-:Y:S01]  /*14bc0*/  IMAD.X R63, R0, 0x1, R89, P5 ;  /* 0x00000001003f7824 */ /* 0x000fe200028e0659 */
[----:B------:R3:W2:Y:S01]  /*14bd0*/  @P2 LDG.E.U8 R41, desc[UR8][R64.64] ;  /* 0x0000000840292981 */ /* 0x0006a2000c1e1100 */
[----:B0-----:R-:W-:-:S03]  /*14be0*/  IADD3 R76, P3, PT, R4, R86, RZ ;  /* 0x00000056044c7210 */ /* 0x001fc60007f7e0ff */
[----:B----4-:R-:W-:Y:S01]  /*14bf0*/  STL [R1+0xf8], R46 ;  /* 0x0000f82e01007387 */ /* 0x010fe20000100800 */
[----:B------:R-:W-:Y:S01]  /*14c00*/  SHF.R.S32.HI R2, RZ, 0x1f, R3 ;  /* 0x0000001fff027819 */ /* 0x000fe20000011403 */
[----:B------:R-:W-:Y:S02]  /*14c10*/  IMAD.X R77, R0, 0x1, R87, P3 ;  /* 0x00000001004d7824 */ /* 0x000fe400018e0657 */
[----:B------:R0:W-:Y:S01]  /*14c20*/  STL.64 [R1+0x1810], R62 ;  /* 0x0018103e01007387 */ /* 0x0001e20000100a00 */
[----:B---3--:R-:W-:-:S03]  /*14c30*/  IADD3 R64, P4, PT, R4, R84, RZ ;  /* 0x0000005404407210 */ /* 0x008fc60007f9e0ff */
[----:B------:R0:W3:Y:S02]  /*14c40*/  @P2 LDG.E.U8 R40, desc[UR8][R62.64] ;  /* 0x000000083e282981 */ /* 0x0000e4000c1e1100 */
[----:B------:R-:W-:Y:S02]  /*14c50*/  IMAD.X R65, R0, 0x1, R85, P4 ;  /* 0x0000000100417824 */ /* 0x000fe400020e0655 */
[----:B------:R-:W-:Y:S04]  /*14c60*/  STL [R1+0xf4], R44 ;  /* 0x0000f42c01007387 */ /* 0x000fe80000100800 */
[----:B------:R-:W4:Y:S01]  /*14c70*/  @P2 LDG.E.U8 R39, desc[UR8][R76.64] ;  /* 0x000000084c272981 */ /* 0x000f22000c1e1100 */
[----:B0-----:R-:W-:-:S03]  /*14c80*/  IADD3 R62, P3, PT, R3, R90, RZ ;  /* 0x0000005a033e7210 */ /* 0x001fc60007f7e0ff */
[----:B------:R-:W-:Y:S02]  /*14c90*/  STL.64 [R1+0x1808], R76 ;  /* 0x0018084c01007387 */ /* 0x000fe40000100a00 */
[----:B------:R-:W-:Y:S02]  /*14ca0*/  IMAD.X R63, R2, 0x1, R91, P3 ;  /* 0x00000001023f7824 */ /* 0x000fe400018e065b */
[----:B------:R0:W-:Y:S04]  /*14cb0*/  STL.64 [R1+0x1800], R64 ;  /* 0x0018004001007387 */ /* 0x0001e80000100a00 */
[----:B------:R0:W2:Y:S04]  /*14cc0*/  @P2 LDG.E.U8 R38, desc[UR8][R64.64] ;  /* 0x0000000840262981 */ /* 0x0000a8000c1e1100 */
[----:B------:R1:W-:Y:S04]  /*14cd0*/  STL.64 [R1+0x17f8], R62 ;  /* 0x0017f83e01007387 */ /* 0x0003e80000100a00 */
[----:B------:R1:W2:Y:S01]  /*14ce0*/  @P2 LDG.E.U8 R74, desc[UR8][R62.64] ;  /* 0x000000083e4a2981 */ /* 0x0002a2000c1e1100 */
[C---:B0-----:R-:W-:Y:S01]  /*14cf0*/  IADD3 R64, P3, PT, R3.reuse, R88, RZ ;  /* 0x0000005803407210 */ /* 0x041fe20007f7e0ff */
[----:B-1----:R-:W-:Y:S01]  /*14d00*/  IMAD R4, R6, 0x66, RZ ;  /* 0x0000006606047824 */ /* 0x002fe200078e02ff */
[----:B------:R-:W-:-:S03]  /*14d10*/  IADD3 R62, P4, PT, R3, R86, RZ ;  /* 0x00000056033e7210 */ /* 0x000fc60007f9e0ff */
[C---:B------:R-:W-:Y:S02]  /*14d20*/  IMAD.X R65, R2.reuse, 0x1, R89, P3 ;  /* 0x0000000102417824 */ /* 0x040fe400018e0659 */
[----:B------:R-:W-:-:S03]  /*14d30*/  IMAD.X R63, R2, 0x1, R87, P4 ;  /* 0x00000001023f7824 */ /* 0x000fc600020e0657 */
[----:B------:R-:W-:Y:S01]  /*14d40*/  STL.64 [R1+0x17f0], R64 ;  /* 0x0017f04001007387 */ /* 0x000fe20000100a00 */
[----:B------:R-:W-:Y:S02]  /*14d50*/  IADD3 R76, P3, PT, R3, R84, RZ ;  /* 0x00000054034c7210 */ /* 0x000fe40007f7e0ff */
[----:B------:R-:W-:Y:S01]  /*14d60*/  SHF.R.S32.HI R0, RZ, 0x1f, R4 ;  /* 0x0000001fff007819 */ /* 0x000fe20000011404 */
[----:B------:R0:W-:Y:S04]  /*14d70*/  STL.64 [R1+0x17e8], R62 ;  /* 0x0017e83e01007387 */ /* 0x0001e80000100a00 */
[----:B------:R0:W2:Y:S01]  /*14d80*/  @P2 LDG.E.U8 R72, desc[UR8][R62.64] ;  /* 0x000000083e482981 */ /* 0x0000a2000c1e1100 */
[----:B------:R-:W-:Y:S01]  /*14d90*/  IMAD.X R77, R2, 0x1, R85, P3 ;  /* 0x00000001024d7824 */ /* 0x000fe200018e0655 */
[----:B------:R-:W-:-:S02]  /*14da0*/  PRMT R3, RZ, 0x7610, R3 ;  /* 0x00007610ff037816 */ /* 0x000fc40000000003 */
[----:B------:R1:W2:Y:S01]  /*14db0*/  @P2 LDG.E.U8 R73, desc[UR8][R64.64] ;  /* 0x0000000840492981 */ /* 0x0002a2000c1e1100 */
[----:B0-----:R-:W-:-:S03]  /*14dc0*/  IADD3 R62, P4, PT, R4, R90, RZ ;  /* 0x0000005a043e7210 */ /* 0x001fc60007f9e0ff */
[----:B------:R-:W2:Y:S01]  /*14dd0*/  @P2 LDG.E.U8 R71, desc[UR8][R76.64] ;  /* 0x000000084c472981 */ /* 0x000ea2000c1e1100 */
[----:B-1----:R-:W-:Y:S01]  /*14de0*/  IADD3 R64, P3, PT, R4, R88, RZ ;  /* 0x0000005804407210 */ /* 0x002fe20007f7e0ff */
[----:B------:R-:W-:Y:S01]  /*14df0*/  IMAD.X R63, R0, 0x1, R91, P4 ;  /* 0x00000001003f7824 */ /* 0x000fe200020e065b */
[----:B------:R-:W-:-:S03]  /*14e00*/  PRMT R2, RZ, 0x7610, R2 ;  /* 0x00007610ff027816 */ /* 0x000fc60000000002 */
[----:B------:R-:W-:Y:S01]  /*14e10*/  IMAD.X R65, R0, 0x1, R89, P3 ;  /* 0x0000000100417824 */ /* 0x000fe200018e0659 */
[----:B------:R0:W2:Y:S04]  /*14e20*/  @P2 LDG.E.U8 R3, desc[UR8][R62.64] ;  /* 0x000000083e032981 */ /* 0x0000a8000c1e1100 */
[----:B------:R-:W3:Y:S04]  /*14e30*/  @P2 LDG.E.U8 R2, desc[UR8][R64.64] ;  /* 0x0000000840022981 */ /* 0x000ee8000c1e1100 */
[----:B------:R-:W-:Y:S04]  /*14e40*/  STL.64 [R1+0x17e0], R76 ;  /* 0x0017e04c01007387 */ /* 0x000fe80000100a00 */
[----:B------:R0:W-:Y:S02]  /*14e50*/  STL.64 [R1+0x17d8], R62 ;  /* 0x0017d83e01007387 */ /* 0x0001e40000100a00 */
[----:B0-----:R-:W-:-:S05]  /*14e60*/  IADD3 R62, P3, PT, R4, R86, RZ ;  /* 0x00000056043e7210 */ /* 0x001fca0007f7e0ff */
[----:B------:R-:W-:Y:S01]  /*14e70*/  IMAD.X R63, R0, 0x1, R87, P3 ;  /* 0x00000001003f7824 */ /* 0x000fe200018e0657 */
[----:B------:R-:W-:Y:S02]  /*14e80*/  IADD3 R76, P3, PT, R4, R84, RZ ;  /* 0x00000054044c7210 */ /* 0x000fe40007f7e0ff */
[----:B------:R-:W-:Y:S02]  /*14e90*/  PRMT R4, RZ, 0x7610, R4 ;  /* 0x00007610ff047816 */ /* 0x000fe40000000004 */
[----:B------:R0:W4:Y:S04]  /*14ea0*/  @P2 LDG.E.U8 R42, desc[UR8][R62.64] ;  /* 0x000000083e2a2981 */ /* 0x000128000c1e1100 */
[----:B--2---:R1:W-:Y:S04]  /*14eb0*/  STL [R1+0x60], R3 ;  /* 0x0000600301007387 */ /* 0x0043e80000100800 */
[----:B------:R2:W-:Y:S01]  /*14ec0*/  STL.64 [R1+0x17d0], R64 ;  /* 0x0017d04001007387 */ /* 0x0005e20000100a00 */
[----:B-1----:R-:W-:-:S03]  /*14ed0*/  IMAD R3, R5, 0x67, RZ ;  /* 0x0000006705037824 */ /* 0x002fc600078e02ff */
[----:B---3--:R1:W-:Y:S01]  /*14ee0*/  STL [R1+0x5c], R2 ;  /* 0x00005c0201007387 */ /* 0x0083e20000100800 */
[----:B------:R-:W-:Y:S01]  /*14ef0*/  IMAD.X R77, R0, 0x1, R85, P3 ;  /* 0x00000001004d7824 */ /* 0x000fe200018e0655 */
[----:B------:R-:W-:Y:S01]  /*14f00*/  PRMT R29, RZ, 0x7610, R29 ;  /* 0x00007610ff1d7816 */ /* 0x000fe2000000001d */
[----:B------:R-:W3:Y:S01]  /*14f10*/  LDC R5, c[0x0][0x3c4] ;  /* 0x0000f100ff057b82 */ /* 0x000ee20000000800 */
[----:B--2---:R-:W-:Y:S02]  /*14f20*/  IADD3 R64, P4, PT, R3, R90, RZ ;  /* 0x0000005a03407210 */ /* 0x004fe40007f9e0ff */
[----:B-1----:R-:W-:-:S05]  /*14f30*/  SHF.R.S32.HI R2, RZ, 0x1f, R3 ;  /* 0x0000001fff027819 */ /* 0x002fca0000011403 */
[----:B------:R-:W-:-:S05]  /*14f40*/  IMAD.X R65, R2, 0x1, R91, P4 ;  /* 0x0000000102417824 */ /* 0x000fca00020e065b */
[----:B------:R1:W2:Y:S04]  /*14f50*/  @P2 LDG.E.U8 R4, desc[UR8][R64.64] ;  /* 0x0000000840042981 */ /* 0x0002a8000c1e1100 */
[----:B------:R0:W-:Y:S04]  /*14f60*/  STL.64 [R1+0x17c8], R62 ;  /* 0x0017c83e01007387 */ /* 0x0001e80000100a00 */
[----:B------:R-:W-:Y:S01]  /*14f70*/  STL.64 [R1+0x17c0], R76 ;  /* 0x0017c04c01007387 */ /* 0x000fe20000100a00 */
[----:B0-----:R-:W-:-:S03]  /*14f80*/  IADD3 R62, P3, PT, R3, R88, RZ ;  /* 0x00000058033e7210 */ /* 0x001fc60007f7e0ff */
[----:B------:R1:W-:Y:S02]  /*14f90*/  STL.64 [R1+0x17b8], R64 ;  /* 0x0017b84001007387 */ /* 0x0003e40000100a00 */
[----:B------:R-:W-:Y:S01]  /*14fa0*/  IMAD.X R63, R2, 0x1, R89, P3 ;  /* 0x00000001023f7824 */ /* 0x000fe200018e0659 */
[----:B------:R-:W-:-:S04]  /*14fb0*/  PRMT R0, RZ, 0x7610, R0 ;  /* 0x00007610ff007816 */ /* 0x000fc80000000000 */
[----:B------:R0:W3:Y:S01]  /*14fc0*/  @P2 LDG.E.U8 R29, desc[UR8][R62.64] ;  /* 0x000000083e1d2981 */ /* 0x0000e2000c1e1100 */
[----:B-1----:R-:W-:-:S05]  /*14fd0*/  IADD3 R64, P3, PT, R3, R86, RZ ;  /* 0x0000005603407210 */ /* 0x002fca0007f7e0ff */
[----:B------:R-:W-:-:S05]  /*14fe0*/  IMAD.X R65, R2, 0x1, R87, P3 ;  /* 0x0000000102417824 */ /* 0x000fca00018e0657 */
[----:B------:R-:W4:Y:S01]  /*14ff0*/  @P2 LDG.E.U8 R0, desc[UR8][R64.64] ;  /* 0x0000000840002981 */ /* 0x000f22000c1e1100 */
[----:B------:R-:W-:Y:S02]  /*15000*/  PRMT R31, RZ, 0x7610, R31 ;  /* 0x00007610ff1f7816 */ /* 0x000fe4000000001f */
[----:B------:R-:W-:-:S04]  /*15010*/  PRMT R26, RZ, 0x7610, R26 ;  /* 0x00007610ff1a7816 */ /* 0x000fc8000000001a */
[----:B------:R1:W4:Y:S04]  /*15020*/  @P2 LDG.E.U8 R31, desc[UR8][R76.64] ;  /* 0x000000084c1f2981 */ /* 0x000328000c1e1100 */
[----:B--2---:R2:W-:Y:S04]  /*15030*/  STL [R1+0xf0], R4 ;  /* 0x0000f00401007387 */ /* 0x0045e80000100800 */
[----:B------:R0:W-:Y:S01]  /*15040*/  STL.64 [R1+0x17b0], R62 ;  /* 0x0017b03e01007387 */ /* 0x0001e20000100a00 */
[----:B--2---:R-:W2:Y:S01]  /*15050*/  LDC R4, c[0x0][0x3c4] ;  /* 0x0000f100ff047b82 */ /* 0x004ea20000000800 */
[----:B0-----:R-:W-:-:S05]  /*15060*/  IADD3 R62, P3, PT, R3, R84, RZ ;  /* 0x00000054033e7210 */ /* 0x001fca0007f7e0ff */
[----:B------:R-:W-:-:S05]  /*15070*/  IMAD.X R63, R2, 0x1, R85, P3 ;  /* 0x00000001023f7824 */ /* 0x000fca00018e0655 */
[----:B------:R0:W2:Y:S01]  /*15080*/  @P2 LDG.E.U8 R26, desc[UR8][R62.64] ;  /* 0x000000083e1a2981 */ /* 0x0000a2000c1e1100 */
[----:B---3--:R-:W-:-:S03]  /*15090*/  IMAD R3, R5, 0x6b, RZ ;  /* 0x0000006b05037824 */ /* 0x008fc600078e02ff */
[----:B------:R3:W-:Y:S02]  /*150a0*/  STL.64 [R1+0x17a8], R64 ;  /* 0x0017a84001007387 */ /* 0x0007e40000100a00 */
[C---:B-1----:R-:W-:Y:S02]  /*150b0*/  IADD3 R76, P3, PT, R3.reuse, R90, RZ ;  /* 0x0000005a034c7210 */ /* 0x042fe40007f7e0ff */
[----:B----4-:R1:W-:Y:S01]  /*150c0*/  STL [R1+0xe8], R0 ;  /* 0x0000e80001007387 */ /* 0x0103e20000100800 */
[----:B---3--:R-:W-:Y:S02]  /*150d0*/  IADD3 R64, P4, PT, R3, R88, RZ ;  /* 0x0000005803407210 */ /* 0x008fe40007f9e0ff */
[----:B-1----:R-:W-:Y:S01]  /*150e0*/  SHF.R.S32.HI R0, RZ, 0x1f, R3 ;  /* 0x0000001fff007819 */ /* 0x002fe20000011403 */
[----:B------:R0:W-:Y:S04]  /*150f0*/  STL.64 [R1+0x17a0], R62 ;  /* 0x0017a03e01007387 */ /* 0x0001e80000100a00 */
[----:B------:R-:W-:-:S02]  /*15100*/  IMAD.X R77, R0, 0x1, R91, P3 ;  /* 0x00000001004d7824 */ /* 0x000fc400018e065b */
[----:B------:R-:W-:Y:S01]  /*15110*/  IMAD.X R65, R0, 0x1, R89, P4 ;  /* 0x0000000100417824 */ /* 0x000fe200020e0659 */
[----:B------:R-:W-:Y:S01]  /*15120*/  STL [R1+0x58], R42 ;  /* 0x0000582a01007387 */ /* 0x000fe20000100800 */
[----:B------:R-:W-:-:S03]  /*15130*/  PRMT R9, RZ, 0x7610, R9 ;  /* 0x00007610ff097816 */ /* 0x000fc60000000009 */
[----:B------:R-:W-:Y:S01]  /*15140*/  STL.64 [R1+0x1738], R76 ;  /* 0x0017384c01007387 */ /* 0x000fe20000100a00 */
[----:B0-----:R-:W-:-:S03]  /*15150*/  IADD3 R62, P3, PT, R3, R86, RZ ;  /* 0x00000056033e7210 */ /* 0x001fc60007f7e0ff */
[----:B------:R-:W-:Y:S01]  /*15160*/  STL.64 [R1+0x1730], R64 ;  /* 0x0017304001007387 */ /* 0x000fe20000100a00 */
[----:B------:R-:W-:Y:S01]  /*15170*/  PRMT R8, RZ, 0x7610, R8 ;  /* 0x00007610ff087816 */ /* 0x000fe20000000008 */
[----:B--2---:R-:W-:Y:S01]  /*15180*/  IMAD R4, R4, 0x6c, RZ ;  /* 0x0000006c04047824 */ /* 0x004fe200078e02ff */
[----:B------:R-:W-:Y:S01]  /*15190*/  PRMT R7, RZ, 0x7610, R7 ;  /* 0x00007610ff077816 */ /* 0x000fe20000000007 */
[----:B------:R0:W-:Y:S01]  /*151a0*/  STL [R1+0x54], R31 ;  /* 0x0000541f01007387 */ /* 0x0001e20000100800 */
[----:B------:R-:W-:Y:S01]  /*151b0*/  IMAD.X R63, R0, 0x1, R87, P3 ;  /* 0x00000001003f7824 */ /* 0x000fe200018e0657 */
[----:B------:R-:W-:Y:S02]  /*151c0*/  PRMT R37, RZ, 0x7610, R37 ;  /* 0x00007610ff257816 */ /* 0x000fe40000000025 */
[----:B------:R-:W-:Y:S01]  /*151d0*/  PRMT R36, RZ, 0x7610, R36 ;  /* 0x00007610ff247816 */ /* 0x000fe20000000024 */
[----:B------:R1:W2:Y:S01]  /*151e0*/  @P2 LDG.E.U8 R9, desc[UR8][R76.64] ;  /* 0x000000084c092981 */ /* 0x0002a2000c1e1100 */
[----:B------:R-:W-:-:S02]  /*151f0*/  SHF.R.S32.HI R2, RZ, 0x1f, R4 ;  /* 0x0000001fff027819 */ /* 0x000fc40000011404 */
[----:B------:R-:W-:Y:S01]  /*15200*/  PRMT R34, RZ, 0x7610, R34 ;  /* 0x00007610ff227816 */ /* 0x000fe20000000022 */
[----:B------:R3:W4:Y:S01]  /*15210*/  @P2 LDG.E.U8 R8, desc[UR8][R64.64] ;  /* 0x0000000840082981 */ /* 0x000722000c1e1100 */
[----:B------:R-:W-:Y:S01]  /*15220*/  PRMT R6, RZ, 0x7610, R6 ;  /* 0x00007610ff067816 */ /* 0x000fe20000000006 */
[----:B0-----:R-:W0:Y:S02]  /*15230*/  LDC R31, c[0x0][0x3c4] ;  /* 0x0000f100ff1f7b82 */ /* 0x001e240000000800 */
[----:B------:R0:W2:Y:S01]  /*15240*/  @P2 LDG.E.U8 R7, desc[UR8][R62.64] ;  /* 0x000000083e072981 */ /* 0x0000a2000c1e1100 */
[----:B-1----:R-:W-:Y:S02]  /*15250*/  IADD3 R76, P3, PT, R3, R84, RZ ;  /* 0x00000054034c7210 */ /* 0x002fe40007f7e0ff */
[----:B---3--:R-:W-:-:S03]  /*15260*/  IADD3 R64, P4, PT, R4, R90, RZ ;  /* 0x0000005a04407210 */ /* 0x008fc60007f9e0ff */
[----:B------:R-:W-:Y:S01]  /*15270*/  IMAD.X R77, R0, 0x1, R85, P3 ;  /* 0x00000001004d7824 */ /* 0x000fe200018e0655 */
[----:B------:R-:W-:Y:S02]  /*15280*/  PRMT R35, RZ, 0x7610, R35 ;  /* 0x00007610ff237816 */ /* 0x000fe40000000023 */
[----:B------:R-:W-:Y:S01]  /*15290*/  PRMT R28, RZ, 0x7610, R28 ;  /* 0x00007610ff1c7816 */ /* 0x000fe2000000001c */
[----:B------:R-:W-:Y:S01]  /*152a0*/  IMAD.X R65, R2, 0x1, R91, P4 ;  /* 0x0000000102417824 */ /* 0x000fe200020e065b */
[----:B------:R-:W3:Y:S01]  /*152b0*/  @P2 LDG.E.U8 R6, desc[UR8][R76.64] ;  /* 0x000000084c062981 */ /* 0x000ee2000c1e1100 */
[----:B------:R-:W-:Y:S02]  /*152c0*/  PRMT R5, RZ, 0x7610, R5 ;  /* 0x00007610ff057816 */ /* 0x000fe40000000005 */
[----:B------:R-:W-:Y:S01]  /*152d0*/  PRMT R27, RZ, 0x7610, R27 ;  /* 0x00007610ff1b7816 */ /* 0x000fe2000000001b */
[----:B------:R1:W2:Y:S01]  /*152e0*/  @P2 LDG.E.U8 R37, desc[UR8][R64.64] ;  /* 0x0000000840252981 */ /* 0x0002a2000c1e1100 */
[----:B------:R-:W-:Y:S01]  /*152f0*/  PRMT R3, RZ, 0x7610, R3 ;  /* 0x00007610ff037816 */ /* 0x000fe20000000003 */
[----:B------:R-:W-:Y:S01]  /*15300*/  IMAD R57, R57, 0x43, RZ ;  /* 0x0000004339397824 */ /* 0x000fe200078e02ff */
[----:B------:R-:W-:Y:S01]  /*15310*/  PRMT R56, RZ, 0x7610, R56 ;  /* 0x00007610ff387816 */ /* 0x000fe20000000038 */
[----:B------:R-:W0:Y:S01]  /*15320*/  LDC R42, c[0x0][0x3c4] ;  /* 0x0000f100ff2a7b82 */ /* 0x000e220000000800 */
        /* <DEDUP_REMOVED lines=9> */
[----:B------:R-:W-:Y:S02]  /*153c0*/  PRMT R54, RZ, 0x7610, R54 ;  /* 0x00007610ff367816 */ /* 0x000fe40000000036 */
[----:B------:R-:W-:Y:S01]  /*153d0*/  PRMT R53, RZ, 0x7610, R53 ;  /* 0x00007610ff357816 */ /* 0x000fe20000000035 */
[----:B------:R0:W-:Y:S02]  /*153e0*/  STL [R1+0xe4], R26 ;  /* 0x0000e41a01007387 */ /* 0x0001e40000100800 */
[----:B0-----:R-:W0:Y:S02]  /*153f0*/  LDC R26, c[0x0][0x3c4] ;  /* 0x0000f100ff1a7b82 */ /* 0x001e240000000800 */
[----:B------:R1:W-:Y:S04]  /*15400*/  STL.64 [R1+0x1728], R62 ;  /* 0x0017283e01007387 */ /* 0x0003e80000100a00 */
[----:B------:R1:W-:Y:S02]  /*15410*/  STL [R1+0xec], R29 ;  /* 0x0000ec1d01007387 */ /* 0x0003e40000100800 */
[----:B-1----:R-:W-:-:S02]  /*15420*/  IADD3 R62, P3, PT, R4, R88, RZ ;  /* 0x00000058043e7210 */ /* 0x002fc40007f7e0ff */
[----:B------:R-:W-:Y:S01]  /*15430*/  STL.64 [R1+0x1720], R76 ;  /* 0x0017204c01007387 */ /* 0x000fe20000100a00 */
[----:B------:R-:W1:Y:S02]  /*15440*/  LDC R29, c[0x0][0x3c4] ;  /* 0x0000f100ff1d7b82 */ /* 0x000e640000000800 */
[----:B------:R-:W-:Y:S01]  /*15450*/  IMAD.X R63, R2, 0x1, R89, P3 ;  /* 0x00000001023f7824 */ /* 0x000fe200018e0659 */
[----:B------:R4:W-:Y:S04]  /*15460*/  STL.64 [R1+0x1718], R64 ;  /* 0x0017184001007387 */ /* 0x0009e80000100a00 */
[----:B------:R0:W-:Y:S04]  /*15470*/  STL.64 [R1+0x1710], R62 ;  /* 0x0017103e01007387 */ /* 0x0001e80000100a00 */
[----:B------:R0:W2:Y:S01]  /*15480*/  @P2 LDG.E.U8 R36, desc[UR8][R62.64] ;  /* 0x000000083e242981 */ /* 0x0000a2000c1e1100 */
[----:B----4-:R-:W-:Y:S01]  /*15490*/  IADD3 R64, P3, PT, R4, R86, RZ ;  /* 0x0000005604407210 */ /* 0x010fe20007f7e0ff */
[----:B0-----:R-:W-:Y:S01]  /*154a0*/  IMAD R26, R26, 0x73, RZ ;  /* 0x000000731a1a7824 */ /* 0x001fe200078e02ff */
[----:B------:R-:W-:-:S03]  /*154b0*/  IADD3 R62, P4, PT, R4, R84, RZ ;  /* 0x00000054043e7210 */ /* 0x000fc60007f9e0ff */
[C---:B------:R-:W-:Y:S02]  /*154c0*/  IMAD.X R65, R2.reuse, 0x1, R87, P3 ;  /* 0x0000000102417824 */ /* 0x040fe400018e0657 */
[----:B------:R-:W-:-:S03]  /*154d0*/  IMAD.X R63, R2, 0x1, R85, P4 ;  /* 0x00000001023f7824 */ /* 0x000fc600020e0655 */
[----:B------:R-:W-:Y:S01]  /*154e0*/  STL.64 [R1+0x1708], R64 ;  /* 0x0017084001007387 */ /* 0x000fe20000100a00 */
[----:B------:R-:W-:Y:S02]  /*154f0*/  SHF.R.S32.HI R0, RZ, 0x1f, R26 ;  /* 0x0000001fff007819 */ /* 0x000fe4000001141a */
[----:B------:R-:W-:Y:S01]  /*15500*/  IADD3 R76, P3, PT, R26, R90, RZ ;  /* 0x0000005a1a4c7210 */ /* 0x000fe20007f7e0ff */
[----:B------:R0:W-:Y:S04]  /*15510*/  STL.64 [R1+0x1700], R62 ;  /* 0x0017003e01007387 */ /* 0x0001e80000100a00 */
[----:B------:R0:W4:Y:S01]  /*15520*/  @P2 LDG.E.U8 R34, desc[UR8][R62.64] ;  /* 0x000000083e222981 */ /* 0x000122000c1e1100 */
[----:B------:R-:W-:Y:S01]  /*15530*/  IMAD.X R77, R0, 0x1, R91, P3 ;  /* 0x00000001004d7824 */ /* 0x000fe200018e065b */
[----:B------:R-:W-:-:S02]  /*15540*/  PRMT R4, RZ, 0x7610, R4 ;  /* 0x00007610ff047816 */ /* 0x000fc40000000004 */
[----:B------:R3:W2:Y:S01]  /*15550*/  @P2 LDG.E.U8 R35, desc[UR8][R64.64] ;  /* 0x0000000840232981 */ /* 0x0006a2000c1e1100 */
[C---:B0-----:R-:W-:Y:S01]  /*15560*/  IADD3 R62, P4, PT, R26.reuse, R88, RZ ;  /* 0x000000581a3e7210 */ /* 0x041fe20007f9e0ff */
[----:B-1----:R-:W-:Y:S01]  /*15570*/  IMAD R29, R29, 0x7b, RZ ;  /* 0x0000007b1d1d7824 */ /* 0x002fe200078e02ff */
[----:B------:R-:W-:Y:S01]  /*15580*/  PRMT R2, RZ, 0x7610, R2 ;  /* 0x00007610ff027816 */ /* 0x000fe20000000002 */
[----:B------:R-:W2:Y:S01]  /*15590*/  @P2 LDG.E.U8 R5, desc[UR8][R76.64] ;  /* 0x000000084c052981 */ /* 0x000ea2000c1e1100 */
[----:B---3--:R-:W-:Y:S01]  /*155a0*/  IADD3 R64, P3, PT, R26, R86, RZ ;  /* 0x000000561a407210 */ /* 0x008fe20007f7e0ff */
[C---:B------:R-:W-:Y:S02]  /*155b0*/  IMAD.X R63, R0.reuse, 0x1, R89, P4 ;  /* 0x00000001003f7824 */ /* 0x040fe400020e0659 */
[----:B------:R-:W-:Y:S02]  /*155c0*/  STL.64 [R1+0x1638], R76 ;  /* 0x0016384c01007387 */ /* 0x000fe40000100a00 */
[----:B------:R-:W-:-:S02]  /*155d0*/  IMAD.X R65, R0, 0x1, R87, P3 ;  /* 0x0000000100417824 */ /* 0x000fc400018e0657 */
[----:B------:R0:W-:Y:S04]  /*155e0*/  STL.64 [R1+0x1630], R62 ;  /* 0x0016303e01007387 */ /* 0x0001e80000100a00 */
[----:B------:R0:W3:Y:S04]  /*155f0*/  @P2 LDG.E.U8 R4, desc[UR8][R62.64] ;  /* 0x000000083e042981 */ /* 0x0000e8000c1e1100 */
[----:B------:R1:W2:Y:S01]  /*15600*/  @P2 LDG.E.U8 R3, desc[UR8][R64.64] ;  /* 0x0000000840032981 */ /* 0x0002a2000c1e1100 */
[----:B0-----:R-:W-:-:S03]  /*15610*/  IADD3 R62, P3, PT, R26, R84, RZ ;  /* 0x000000541a3e7210 */ /* 0x001fc60007f7e0ff */
[----:B------:R1:W-:Y:S02]  /*15620*/  STL.64 [R1+0x1628], R64 ;  /* 0x0016284001007387 */ /* 0x0003e40000100a00 */
[----:B------:R-:W-:Y:S01]  /*15630*/  IMAD.X R63, R0, 0x1, R85, P3 ;  /* 0x00000001003f7824 */ /* 0x000fe200018e0655 */
[----:B------:R-:W-:Y:S02]  /*15640*/  SHF.R.S32.HI R26, RZ, 0x1f, R29 ;  /* 0x0000001fff1a7819 */ /* 0x000fe4000001141d */
[C---:B------:R-:W-:Y:S02]  /*15650*/  IADD3 R82, P3, PT, R29.reuse, R90, RZ ;  /* 0x0000005a1d527210 */ /* 0x040fe40007f7e0ff */
[----:B------:R0:W-:Y:S01]  /*15660*/  STL.64 [R1+0x1620], R62 ;  /* 0x0016203e01007387 */ /* 0x0001e20000100a00 */
[----:B-1----:R-:W1:Y:S03]  /*15670*/  LDC R64, c[0x0][0x3c4] ;  /* 0x0000f100ff407b82 */ /* 0x002e660000000800 */
[----:B------:R0:W2:Y:S01]  /*15680*/  @P2 LDG.E.U8 R2, desc[UR8][R62.64] ;  /* 0x000000083e022981 */ /* 0x0000a2000c1e1100 */
[----:B------:R-:W-:Y:S01]  /*15690*/  IMAD.X R83, R26, 0x1, R91, P3 ;  /* 0x000000011a537824 */ /* 0x000fe200018e065b */
[----:B------:R-:W-:-:S03]  /*156a0*/  IADD3 R76, P3, PT, R29, R86, RZ ;  /* 0x000000561d4c7210 */ /* 0x000fc60007f7e0ff */
[----:B------:R-:W1:Y:S01]  /*156b0*/  LDC R65, c[0x0][0x3c4] ;  /* 0x0000f100ff417b82 */ /* 0x000e620000000800 */
[----:B0-----:R-:W-:Y:S01]  /*156c0*/  IADD3 R62, P4, PT, R29, R88, RZ ;  /* 0x000000581d3e7210 */ /* 0x001fe20007f9e0ff */
[----:B------:R-:W-:Y:S04]  /*156d0*/  STL.64 [R1+0x1538], R82 ;  /* 0x0015385201007387 */ /* 0x000fe80000100a00 */
[C---:B------:R-:W-:Y:S02]  /*156e0*/  IMAD.X R63, R26.reuse, 0x1, R89, P4 ;  /* 0x000000011a3f7824 */ /* 0x040fe400020e0659 */
[----:B------:R-:W-:-:S03]  /*156f0*/  IMAD.X R77, R26, 0x1, R87, P3 ;  /* 0x000000011a4d7824 */ /* 0x000fc600018e0657 */
[----:B------:R0:W-:Y:S04]  /*15700*/  STL.64 [R1+0x1530], R62 ;  /* 0x0015303e01007387 */ /* 0x0001e80000100a00 */
[----:B------:R0:W2:Y:S04]  /*15710*/  @P2 LDG.E.U8 R28, desc[UR8][R62.64] ;  /* 0x000000083e1c2981 */ /* 0x0000a8000c1e1100 */
[----:B------:R1:W2:Y:S01]  /*15720*/  @P2 LDG.E.U8 R27, desc[UR8][R76.64] ;  /* 0x000000084c1b2981 */ /* 0x0002a2000c1e1100 */
[----:B0-----:R-:W-:-:S03]  /*15730*/  IADD3 R62, P4, PT, R29, R84, RZ ;  /* 0x000000541d3e7210 */ /* 0x001fc60007f9e0ff */
[----:B------:R1:W-:Y:S02]  /*15740*/  STL.64 [R1+0x1528], R76 ;  /* 0x0015284c01007387 */ /* 0x0003e40000100a00 */
[----:B------:R-:W-:Y:S01]  /*15750*/  IMAD.X R63, R26, 0x1, R85, P4 ;  /* 0x000000011a3f7824 */ /* 0x000fe200020e0655 */
[----:B------:R-:W-:Y:S02]  /*15760*/  PRMT R26, RZ, 0x7610, R26 ;  /* 0x00007610ff1a7816 */ /* 0x000fe4000000001a */
[----:B------:R-:W-:Y:S02]  /*15770*/  PRMT R0, RZ, 0x7610, R0 ;  /* 0x00007610ff007816 */ /* 0x000fe40000000000 */
[----:B-1----:R-:W-:Y:S01]  /*15780*/  IADD3 R76, P3, PT, R57, R84, RZ ;  /* 0x00000054394c7210 */ /* 0x002fe20007f7e0ff */
[----:B------:R0:W-:Y:S01]  /*15790*/  STL.64 [R1+0x1520], R62 ;  /* 0x0015203e01007387 */ /* 0x0001e20000100a00 */
[----:B------:R-:W-:Y:S01]  /*157a0*/  SHF.R.S32.HI R57, RZ, 0x1f, R57 ;  /* 0x0000001fff397819 */ /* 0x000fe20000011439 */
[----:B------:R-:W-:-:S02]  /*157b0*/  IMAD R64, R64, 0x6d, RZ ;  /* 0x0000006d40407824 */ /* 0x000fc400078e02ff */
[----:B------:R0:W2:Y:S02]  /*157c0*/  @P2 LDG.E.U8 R26, desc[UR8][R62.64] ;  /* 0x000000083e1a2981 */ /* 0x0000a4000c1e1100 */
[----:B------:R-:W-:Y:S02]  /*157d0*/  IMAD.X R77, R57, 0x1, R85, P3 ;  /* 0x00000001394d7824 */ /* 0x000fe400018e0655 */
[----:B------:R1:W2:Y:S01]  /*157e0*/  @P2 LDG.E.U8 R0, desc[UR8][R82.64] ;  /* 0x0000000852002981 */ /* 0x0002a2000c1e1100 */
[----:B0-----:R-:W0:Y:S01]  /*157f0*/  LDC R63, c[0x0][0x3c4] ;  /* 0x0000f100ff3f7b82 */ /* 0x001e220000000800 */
[----:B------:R-:W-:Y:S02]  /*15800*/  SHF.R.S32.HI R62, RZ, 0x1f, R64 ;  /* 0x0000001fff3e7819 */ /* 0x000fe40000011440 */
[----:B------:R1:W-:Y:S02]  /*15810*/  STL.64 [R1+0x1c20], R76 ;  /* 0x001c204c01007387 */ /* 0x0003e40000100a00 */
[----:B-1----:R-:W-:-:S02]  /*15820*/  IADD3 R82, P3, PT, R64, R90, RZ ;  /* 0x0000005a40527210 */ /* 0x002fc40007f7e0ff */
[----:B------:R1:W2:Y:S01]  /*15830*/  @P2 LDG.E.U8 R56, desc[UR8][R76.64] ;  /* 0x000000084c382981 */ /* 0x0002a2000c1e1100 */
[----:B------:R-:W-:Y:S02]  /*15840*/  IMAD R29, R31, 0x74, RZ ;  /* 0x000000741f1d7824 */ /* 0x000fe400078e02ff */
[----:B------:R-:W-:Y:S01]  /*15850*/  IMAD.X R83, R62, 0x1, R91, P3 ;  /* 0x000000013e537824 */ /* 0x000fe200018e065b */
[C---:B------:R-:W-:Y:S02]  /*15860*/  IADD3 R92, P3, PT, R64.reuse, R86, RZ ;  /* 0x00000056405c7210 */ /* 0x040fe40007f7e0ff */
[----:B-1----:R-:W-:Y:S02]  /*15870*/  IADD3 R76, P4, PT, R64, R88, RZ ;  /* 0x00000058404c7210 */ /* 0x002fe40007f9e0ff */
[----:B------:R1:W-:Y:S03]  /*15880*/  STL.64 [R1+0x16f8], R82 ;  /* 0x0016f85201007387 */ /* 0x0003e60000100a00 */
[C---:B------:R-:W-:Y:S01]  /*15890*/  IMAD.X R77, R62.reuse, 0x1, R89, P4 ;  /* 0x000000013e4d7824 */ /* 0x040fe200020e0659 */
[----:B------:R1:W2:Y:S01]  /*158a0*/  @P2 LDG.E.U8 R70, desc[UR8][R82.64] ;  /* 0x0000000852462981 */ /* 0x0002a2000c1e1100 */
[----:B------:R-:W-:Y:S01]  /*158b0*/  SHF.R.S32.HI R57, RZ, 0x1f, R29 ;  /* 0x0000001fff397819 */ /* 0x000fe2000001141d */
[----:B------:R-:W-:-:S02]  /*158c0*/  IMAD.X R93, R62, 0x1, R87, P3 ;  /* 0x000000013e5d7824 */ /* 0x000fc400018e0657 */
[----:B------:R0:W-:Y:S04]  /*158d0*/  STL.64 [R1+0x16f0], R76 ;  /* 0x0016f04c01007387 */ /* 0x0001e80000100a00 */
[----:B------:R0:W2:Y:S01]  /*158e0*/  @P2 LDG.E.U8 R67, desc[UR8][R76.64] ;  /* 0x000000084c432981 */ /* 0x0000a2000c1e1100 */
[----:B-1----:R-:W-:-:S03]  /*158f0*/  IADD3 R82, P4, PT, R29, R90, RZ ;  /* 0x0000005a1d527210 */ /* 0x002fc60007f9e0ff */
[----:B------:R1:W-:Y:S01]  /*15900*/  STL.64 [R1+0x16e8], R92 ;  /* 0x0016e85c01007387 */ /* 0x0003e20000100a00 */
[----:B0-----:R-:W-:-:S03]  /*15910*/  IMAD R63, R63, 0x7c, RZ ;  /* 0x0000007c3f3f7824 */ /* 0x001fc600078e02ff */
[----:B------:R1:W2:Y:S01]  /*15920*/  @P2 LDG.E.U8 R66, desc[UR8][R92.64] ;  /* 0x000000085c422981 */ /* 0x0002a2000c1e1100 */
[----:B------:R-:W-:Y:S01]  /*15930*/  IADD3 R76, P5, PT, R29, R88, RZ ;  /* 0x000000581d4c7210 */ /* 0x000fe20007fbe0ff */
[----:B------:R-:W-:-:S04]  /*15940*/  IMAD.X R83, R57, 0x1, R91, P4 ;  /* 0x0000000139537824 */ /* 0x000fc800020e065b */
[----:B------:R-:W-:Y:S01]  /*15950*/  IMAD.X R77, R57, 0x1, R89, P5 ;  /* 0x00000001394d7824 */ /* 0x000fe200028e0659 */
[----:B-1----:R-:W-:Y:S01]  /*15960*/  IADD3 R92, P3, PT, R29, R86, RZ ;  /* 0x000000561d5c7210 */ /* 0x002fe20007f7e0ff */
[----:B------:R0:W-:Y:S01]  /*15970*/  STL.64 [R1+0x1618], R82 ;  /* 0x0016185201007387 */ /* 0x0001e20000100a00 */
[----:B------:R-:W-:-:S03]  /*15980*/  SHF.R.S32.HI R61, RZ, 0x1f, R63 ;  /* 0x0000001fff3d7819 */ /* 0x000fc6000001143f */
[----:B------:R0:W2:Y:S01]  /*15990*/  @P2 LDG.E.U8 R33, desc[UR8][R82.64] ;  /* 0x0000000852212981 */ /* 0x0000a2000c1e1100 */
[----:B------:R-:W-:-:S03]  /*159a0*/  IMAD.X R93, R57, 0x1, R87, P3 ;  /* 0x00000001395d7824 */ /* 0x000fc600018e0657 */
[----:B------:R1:W-:Y:S04]  /*159b0*/  STL.64 [R1+0x1610], R76 ;  /* 0x0016104c01007387 */ /* 0x0003e80000100a00 */
[----:B------:R1:W2:Y:S01]  /*159c0*/  @P2 LDG.E.U8 R32, desc[UR8][R76.64] ;  /* 0x000000084c202981 */ /* 0x0002a2000c1e1100 */
[----:B0-----:R-:W-:Y:S02]  /*159d0*/  IADD3 R82, P4, PT, R29, R84, RZ ;  /* 0x000000541d527210 */ /* 0x001fe40007f9e0ff */
[----:B------:R-:W-:Y:S02]  /*159e0*/  PRMT R29, RZ, 0x7610, R29 ;  /* 0x00007610ff1d7816 */ /* 0x000fe4000000001d */
[----:B-1----:R-:W-:Y:S01]  /*159f0*/  IADD3 R76, P3, PT, R63, R90, RZ ;  /* 0x0000005a3f4c7210 */ /* 0x002fe20007f7e0ff */
[----:B------:R-:W-:Y:S01]  /*15a00*/  IMAD.X R83, R57, 0x1, R85, P4 ;  /* 0x0000000139537824 */ /* 0x000fe200020e0655 */
[----:B------:R-:W-:Y:S03]  /*15a10*/  STL.64 [R1+0x1608], R92 ;  /* 0x0016085c01007387 */ /* 0x000fe60000100a00 */
[----:B------:R-:W-:Y:S01]  /*15a20*/  IMAD.X R77, R61, 0x1, R91, P3 ;  /* 0x000000013d4d7824 */ /* 0x000fe200018e065b */
[----:B------:R0:W-:Y:S04]  /*15a30*/  STL.64 [R1+0x1600], R82 ;  /* 0x0016005201007387 */ /* 0x0001e80000100a00 */
[----:B------:R0:W2:Y:S04]  /*15a40*/  @P2 LDG.E.U8 R29, desc[UR8][R82.64] ;  /* 0x00000008521d2981 */ /* 0x0000a8000c1e1100 */
[----:B------:R1:W-:Y:S04]  /*15a50*/  STL.64 [R1+0x1518], R76 ;  /* 0x0015184c01007387 */ /* 0x0003e80000100a00 */
[----:B------:R1:W2:Y:S01]  /*15a60*/  @P2 LDG.E.U8 R60, desc[UR8][R76.64] ;  /* 0x000000084c3c2981 */ /* 0x0002a2000c1e1100 */
[----:B0-----:R-:W-:Y:S01]  /*15a70*/  IADD3 R82, P3, PT, R63, R88, RZ ;  /* 0x000000583f527210 */ /* 0x001fe20007f7e0ff */
[----:B------:R-:W-:Y:S01]  /*15a80*/  IMAD R46, R65, 0x6e, RZ ;  /* 0x0000006e412e7824 */ /* 0x000fe200078e02ff */
[----:B-1----:R-:W-:-:S03]  /*15a90*/  IADD3 R76, P4, PT, R63, R86, RZ ;  /* 0x000000563f4c7210 */ /* 0x002fc60007f9e0ff */
[C---:B------:R-:W-:Y:S02]  /*15aa0*/  IMAD.X R83, R61.reuse, 0x1, R89, P3 ;  /* 0x000000013d537824 */ /* 0x040fe400018e0659 */
[----:B------:R-:W-:-:S03]  /*15ab0*/  IMAD.X R77, R61, 0x1, R87, P4 ;  /* 0x000000013d4d7824 */ /* 0x000fc600020e0657 */
[----:B------:R-:W-:Y:S01]  /*15ac0*/  STL.64 [R1+0x1510], R82 ;  /* 0x0015105201007387 */ /* 0x000fe20000100a00 */
[----:B------:R-:W-:-:S03]  /*15ad0*/  SHF.R.S32.HI R44, RZ, 0x1f, R46 ;  /* 0x0000001fff2c7819 */ /* 0x000fc6000001142e */
[----:B------:R0:W-:Y:S04]  /*15ae0*/  STL.64 [R1+0x1508], R76 ;  /* 0x0015084c01007387 */ /* 0x0001e80000100a00 */
[----:B------:R0:W2:Y:S01]  /*15af0*/  @P2 LDG.E.U8 R58, desc[UR8][R76.64] ;  /* 0x000000084c3a2981 */ /* 0x0000a2000c1e1100 */
[----:B------:R-:W-:-:S03]  /*15b00*/  PRMT R31, RZ, 0x7610, R31 ;  /* 0x00007610ff1f7816 */ /* 0x000fc6000000001f */
[----:B------:R1:W2:Y:S04]  /*15b10*/  @P2 LDG.E.U8 R59, desc[UR8][R82.64] ;  /* 0x00000008523b2981 */ /* 0x0002a8000c1e1100 */
[----:B------:R1:W2:Y:S01]  /*15b20*/  @P2 LDG.E.U8 R31, desc[UR8][R92.64] ;  /* 0x000000085c1f2981 */ /* 0x0002a2000c1e1100 */
[----:B0-----:R-:W-:-:S05]  /*15b30*/  IADD3 R76, P4, PT, R46, R90, RZ ;  /* 0x0000005a2e4c7210 */ /* 0x001fca0007f9e0ff */
[----:B------:R-:W-:Y:S01]  /*15b40*/  IMAD.X R77, R44, 0x1, R91, P4 ;  /* 0x000000012c4d7824 */ /* 0x000fe200020e065b */
[-C--:B-1----:R-:W-:Y:S02]  /*15b50*/  IADD3 R82, P3, PT, R64, R84.reuse, RZ ;  /* 0x0000005440527210 */ /* 0x082fe40007f7e0ff */
[----:B------:R-:W-:Y:S02]  /*15b60*/  IADD3 R92, P5, PT, R63, R84, RZ ;  /* 0x000000543f5c7210 */ /* 0x000fe40007fbe0ff */
[----:B------:R-:W2:Y:S01]  /*15b70*/  @P2 LDG.E.U8 R18, desc[UR8][R76.64] ;  /* 0x000000084c122981 */ /* 0x000ea2000c1e1100 */
[----:B------:R-:W-:Y:S01]  /*15b80*/  PRMT R65, RZ, 0x7610, R65 ;  /* 0x00007610ff417816 */ /* 0x000fe20000000041 */
[--C-:B------:R-:W-:Y:S02]  /*15b90*/  IMAD.X R83, R62, 0x1, R85.reuse, P3 ;  /* 0x000000013e537824 */ /* 0x100fe400018e0655 */
[----:B------:R-:W-:-:S03]  /*15ba0*/  IMAD.X R93, R61, 0x1, R85, P5 ;  /* 0x000000013d5d7824 */ /* 0x000fc600028e0655 */
[----:B------:R0:W3:Y:S04]  /*15bb0*/  @P2 LDG.E.U8 R65, desc[UR8][R82.64] ;  /* 0x0000000852412981 */ /* 0x0000e8000c1e1100 */
[----:B------:R-:W-:Y:S04]  /*15bc0*/  STL.64 [R1+0x1500], R92 ;  /* 0x0015005c01007387 */ /* 0x000fe80000100a00 */
[----:B------:R0:W-:Y:S04]  /*15bd0*/  STL.64 [R1+0x16e0], R82 ;  /* 0x0016e05201007387 */ /* 0x0001e80000100a00 */
[----:B------:R1:W-:Y:S01]  /*15be0*/  STL.64 [R1+0x16d8], R76 ;  /* 0x0016d84c01007387 */ /* 0x0003e20000100a00 */
[----:B0-----:R-:W-:-:S02]  /*15bf0*/  IADD3 R82, P3, PT, R46, R88, RZ ;  /* 0x000000582e527210 */ /* 0x001fc40007f7e0ff */
[----:B-1----:R-:W-:-:S03]  /*15c00*/  IADD3 R76, P4, PT, R46, R86, RZ ;  /* 0x000000562e4c7210 */ /* 0x002fc60007f9e0ff */
[C---:B------:R-:W-:Y:S02]  /*15c10*/  IMAD.X R83, R44.reuse, 0x1, R89, P3 ;  /* 0x000000012c537824 */ /* 0x040fe400018e0659 */
[----:B------:R-:W-:-:S03]  /*15c20*/  IMAD.X R77, R44, 0x1, R87, P4 ;  /* 0x000000012c4d7824 */ /* 0x000fc600020e0657 */
[----:B------:R-:W3:Y:S04]  /*15c30*/  @P2 LDG.E.U8 R54, desc[UR8][R82.64] ;  /* 0x0000000852362981 */ /* 0x000ee8000c1e1100 */
[----:B------:R-:W4:Y:S01]  /*15c40*/  @P2 LDG.E.U8 R53, desc[UR8][R76.64] ;  /* 0x000000084c352981 */ /* 0x000f22000c1e1100 */
[----:B------:R-:W-:Y:S01]  /*15c50*/  PRMT R57, RZ, 0x7610, R57 ;  /* 0x00007610ff397816 */ /* 0x000fe20000000039 */
[----:B------:R-:W-:-:S05]  /*15c60*/  IMAD R42, R42, 0x75, RZ ;  /* 0x000000752a2a7824 */ /* 0x000fca00078e02ff */
[----:B------:R0:W4:Y:S01]  /*15c70*/  @P2 LDG.E.U8 R57, desc[UR8][R92.64] ;  /* 0x000000085c392981 */ /* 0x000122000c1e1100 */
[----:B------:R-:W-:Y:S02]  /*15c80*/  SHF.R.S32.HI R64, RZ, 0x1f, R42 ;  /* 0x0000001fff407819 */ /* 0x000fe4000001142a */
[----:B0-----:R-:W-:-:S05]  /*15c90*/  IADD3 R92, P3, PT, R42, R88, RZ ;  /* 0x000000582a5c7210 */ /* 0x001fca0007f7e0ff */
[----:B------:R-:W-:Y:S01]  /*15ca0*/  IMAD.X R93, R64, 0x1, R89, P3 ;  /* 0x00000001405d7824 */ /* 0x000fe200018e0659 */
[----:B------:R-:W-:Y:S02]  /*15cb0*/  PRMT R63, RZ, 0x7610, R63 ;  /* 0x00007610ff3f7816 */ /* 0x000fe4000000003f */
[----:B------:R-:W-:Y:S02]  /*15cc0*/  PRMT R61, RZ, 0x7610, R61 ;  /* 0x00007610ff3d7816 */ /* 0x000fe4000000003d */
[----:B------:R-:W-:Y:S02]  /*15cd0*/  PRMT R62, RZ, 0x7610, R62 ;  /* 0x00007610ff3e7816 */ /* 0x000fe4000000003e */
[----:B------:R0:W4:Y:S01]  /*15ce0*/  @P2 LDG.E.U8 R63, desc[UR8][R92.64] ;  /* 0x000000085c3f2981 */ /* 0x000122000c1e1100 */
[----:B------:R-:W-:Y:S02]  /*15cf0*/  PRMT R55, RZ, 0x7610, R55 ;  /* 0x00007610ff377816 */ /* 0x000fe40000000037 */
[----:B------:R-:W-:Y:S01]  /*15d00*/  PRMT R47, RZ, 0x7610, R47 ;  /* 0x00007610ff2f7816 */ /* 0x000fe2000000002f */
[----:B--2---:R1:W-:Y:S02]  /*15d10*/  STL [R1+0x50], R18 ;  /* 0x0000501201007387 */ /* 0x0043e40000100800 */
[----:B-1----:R-:W1:Y:S02]  /*15d20*/  LDC R18, c[0x0][0x3c4] ;  /* 0x0000f100ff127b82 */ /* 0x002e640000000800 */
[----:B------:R2:W-:Y:S04]  /*15d30*/  STL.64 [R1+0x16d0], R82 ;  /* 0x0016d05201007387 */ /* 0x0005e80000100a00 */
[----:B------:R0:W-:Y:S01]  /*15d40*/  STL.64 [R1+0x16c8], R76 ;  /* 0x0016c84c01007387 */ /* 0x0001e20000100a00 */
[----:B--2---:R-:W-:-:S02]  /*15d50*/  IADD3 R82, P3, PT, R42, R86, RZ ;  /* 0x000000562a527210 */ /* 0x004fc40007f7e0ff */
[----:B0-----:R-:W-:-:S03]  /*15d60*/  IADD3 R76, P4, PT, R42, R84, RZ ;  /* 0x000000542a4c7210 */ /* 0x001fc60007f9e0ff */
[C---:B------:R-:W-:Y:S01]  /*15d70*/  IMAD.X R83, R64.reuse, 0x1, R87, P3 ;  /* 0x0000000140537824 */ /* 0x040fe200018e0657 */
[----:B------:R0:W-:Y:S01]  /*15d80*/  STL.64 [R1+0x15f0], R92 ;  /* 0x0015f05c01007387 */ /* 0x0001e20000100a00 */
[----:B------:R-:W-:-:S03]  /*15d90*/  IMAD.X R77, R64, 0x1, R85, P4 ;  /* 0x00000001404d7824 */ /* 0x000fc600020e0655 */
[----:B------:R-:W-:Y:S04]  /*15da0*/  STL.64 [R1+0x15e8], R82 ;  /* 0x0015e85201007387 */ /* 0x000fe80000100a00 */
[----:B---3--:R1:W-:Y:S04]  /*15db0*/  STL [R1+0x4c], R54 ;  /* 0x00004c3601007387 */ /* 0x0083e80000100800 */
[----:B------:R2:W-:Y:S01]  /*15dc0*/  STL.64 [R1+0x15e0], R76 ;  /* 0x0015e04c01007387 */ /* 0x0005e20000100a00 */
[----:B0-----:R-:W-:Y:S02]  /*15dd0*/  IADD3 R92, P3, PT, R42, R90, RZ ;  /* 0x0000005a2a5c7210 */ /* 0x001fe40007f7e0ff */
[----:B------:R-:W-:Y:S01]  /*15de0*/  PRMT R16, RZ, 0x7610, R16 ;  /* 0x00007610ff107816 */ /* 0x000fe20000000010 */
[----:B------:R2:W3:Y:S01]  /*15df0*/  @P2 LDG.E.U8 R61, desc[UR8][R76.64] ;  /* 0x000000084c3d2981 */ /* 0x0004e2000c1e1100 */
[----:B------:R-:W-:Y:S01]  /*15e00*/  PRMT R49, RZ, 0x7610, R49 ;  /* 0x00007610ff317816 */ /* 0x000fe20000000031 */
[----:B-1----:R-:W-:Y:S01]  /*15e10*/  IMAD R54, R18, 0x7d, RZ ;  /* 0x0000007d12367824 */ /* 0x002fe200078e02ff */
[----:B------:R-:W0:Y:S01]  /*15e20*/  LDC R42, c[0x0][0x3c4] ;  /* 0x0000f100ff2a7b82 */ /* 0x000e220000000800 */
[----:B----4-:R1:W-:Y:S01]  /*15e30*/  STL [R1+0x48], R53 ;  /* 0x0000483501007387 */ /* 0x0103e20000100800 */
[----:B------:R-:W-:-:S03]  /*15e40*/  IMAD.X R93, R64, 0x1, R91, P3 ;  /* 0x00000001405d7824 */ /* 0x000fc600018e065b */
[----:B------:R4:W3:Y:S01]  /*15e50*/  @P2 LDG.E.U8 R62, desc[UR8][R82.64] ;  /* 0x00000008523e2981 */ /* 0x0008e2000c1e1100 */
[C---:B--2---:R-:W-:Y:S02]  /*15e60*/  IADD3 R76, P4, PT, R54.reuse, R90, RZ ;  /* 0x0000005a364c7210 */ /* 0x044fe40007f9e0ff */
[----:B------:R-:W2:Y:S01]  /*15e70*/  LDC R18, c[0x0][0x3c4] ;  /* 0x0000f100ff127b82 */ /* 0x000ea20000000800 */
[----:B-1----:R-:W-:Y:S02]  /*15e80*/  SHF.R.S32.HI R53, RZ, 0x1f, R54 ;  /* 0x0000001fff357819 */ /* 0x002fe40000011436 */
[----:B----4-:R-:W-:-:S03]  /*15e90*/  IADD3 R82, P3, PT, R54, R88, RZ ;  /* 0x0000005836527210 */ /* 0x010fc60007f7e0ff */
[C---:B------:R-:W-:Y:S01]  /*15ea0*/  IMAD.X R77, R53.reuse, 0x1, R91, P4 ;  /* 0x00000001354d7824 */ /* 0x040fe200020e065b */
[----:B------:R-:W-:Y:S01]  /*15eb0*/  STL.64 [R1+0x15f8], R92 ;  /* 0x0015f85c01007387 */ /* 0x000fe20000100a00 */
[----:B------:R-:W-:-:S03]  /*15ec0*/  IMAD.X R83, R53, 0x1, R89, P3 ;  /* 0x0000000135537824 */ /* 0x000fc600018e0659 */
[----:B------:R1:W-:Y:S04]  /*15ed0*/  STL.64 [R1+0x14f8], R76 ;  /* 0x0014f84c01007387 */ /* 0x0003e80000100a00 */
[----:B------:R1:W4:Y:S02]  /*15ee0*/  @P2 LDG.E.U8 R55, desc[UR8][R76.64] ;  /* 0x000000084c372981 */ /* 0x000324000c1e1100 */
[----:B-1----:R-:W-:-:S05]  /*15ef0*/  IADD3 R76, P3, PT, R54, R86, RZ ;  /* 0x00000056364c7210 */ /* 0x002fca0007f7e0ff */
[----:B------:R-:W-:-:S05]  /*15f00*/  IMAD.X R77, R53, 0x1, R87, P3 ;  /* 0x00000001354d7824 */ /* 0x000fca00018e0657 */
[----:B------:R-:W2:Y:S01]  /*15f10*/  @P2 LDG.E.U8 R47, desc[UR8][R76.64] ;  /* 0x000000084c2f2981 */ /* 0x000ea2000c1e1100 */
[-C--:B------:R-:W-:Y:S02]  /*15f20*/  IADD3 R46, P3, PT, R46, R84.reuse, RZ ;  /* 0x000000542e2e7210 */ /* 0x080fe40007f7e0ff */
[----:B------:R-:W-:Y:S01]  /*15f30*/  IADD3 R54, P4, PT, R54, R84, RZ ;  /* 0x0000005436367210 */ /* 0x000fe20007f9e0ff */
[----:B------:R-:W-:Y:S04]  /*15f40*/  STL.64 [R1+0x14f0], R82 ;  /* 0x0014f05201007387 */ /* 0x000fe80000100a00 */
[----:B----4-:R1:W-:Y:S04]  /*15f50*/  STL [R1+0x30], R55 ;  /* 0x0000303701007387 */ /* 0x0103e80000100800 */
[----:B------:R-:W-:Y:S01]  /*15f60*/  STL.64 [R1+0x14e8], R76 ;  /* 0x0014e84c01007387 */ /* 0x000fe20000100a00 */
[----:B-1----:R-:W-:-:S05]  /*15f70*/  IMAD.X R55, R53, 0x1, R85, P4 ;  /* 0x0000000135377824 */ /* 0x002fca00020e0655 */
[----:B------:R-:W4:Y:S04]  /*15f80*/  @P2 LDG.E.U8 R49, desc[UR8][R54.64] ;  /* 0x0000000836312981 */ /* 0x000f28000c1e1100 */
[----:B--2---:R1:W-:Y:S02]  /*15f90*/  STL [R1+0x28], R47 ;  /* 0x0000282f01007387 */ /* 0x0043e40000100800 */
[----:B-1----:R-:W-:-:S05]  /*15fa0*/  IMAD.X R47, R44, 0x1, R85, P3 ;  /* 0x000000012c2f7824 */ /* 0x002fca00018e0655 */
[----:B------:R1:W2:Y:S01]  /*15fb0*/  @P2 LDG.E.U8 R16, desc[UR8][R46.64] ;  /* 0x000000082e102981 */ /* 0x0002a2000c1e1100 */
[----:B------:R-:W-:Y:S01]  /*15fc0*/  IMAD R18, R18, 0x6f, RZ ;  /* 0x0000006f12127824 */ /* 0x000fe200078e02ff */
[----:B------:R-:W-:-:S04]  /*15fd0*/  PRMT R79, RZ, 0x7610, R79 ;  /* 0x00007610ff4f7816 */ /* 0x000fc8000000004f */
[----:B------:R-:W-:Y:S02]  /*15fe0*/  SHF.R.S32.HI R44, RZ, 0x1f, R18 ;  /* 0x0000001fff2c7819 */ /* 0x000fe40000011412 */
[----:B------:R-:W-:Y:S02]  /*15ff0*/  IADD3 R76, P3, PT, R18, R90, RZ ;  /* 0x0000005a124c7210 */ /* 0x000fe40007f7e0ff */
[----:B------:R-:W-:Y:S01]  /*16000*/  PRMT R52, RZ, 0x7610, R52 ;  /* 0x00007610ff347816 */ /* 0x000fe20000000034 */
[----:B0-----:R-:W-:Y:S01]  /*16010*/  IMAD R42, R42, 0x76, RZ ;  /* 0x000000762a2a7824 */ /* 0x001fe200078e02ff */
[----:B------:R-:W-:Y:S01]  /*16020*/  STL.64 [R1+0x14e0], R54 ;  /* 0x0014e03601007387 */ /* 0x000fe20000100a00 */
[----:B------:R-:W-:-:S03]  /*16030*/  IMAD.X R77, R44, 0x1, R91, P3 ;  /* 0x000000012c4d7824 */ /* 0x000fc600018e065b */
[----:B------:R-:W3:Y:S04]  /*16040*/  @P2 LDG.E.U8 R79, desc[UR8][R82.64] ;  /* 0x00000008524f2981 */ /* 0x000ee8000c1e1100 */
[----:B------:R1:W-:Y:S04]  /*16050*/  STL.64 [R1+0x16c0], R46 ;  /* 0x0016c02e01007387 */ /* 0x0003e80000100a00 */
[----:B------:R-:W3:Y:S01]  /*16060*/  @P2 LDG.E.U8 R52, desc[UR8][R76.64] ;  /* 0x000000084c342981 */ /* 0x000ee2000c1e1100 */
[----:B------:R-:W-:Y:S02]  /*16070*/  PRMT R43, RZ, 0x7610, R43 ;  /* 0x00007610ff2b7816 */ /* 0x000fe4000000002b */
[----:B-1----:R-:W-:Y:S01]  /*16080*/  IADD3 R46, P4, PT, R42, R90, RZ ;  /* 0x0000005a2a2e7210 */ /* 0x002fe20007f9e0ff */
[----:B--2---:R0:W-:Y:S04]  /*16090*/  STL [R1+0x44], R16 ;  /* 0x0000441001007387 */ /* 0x0041e80000100800 */
[----:B----4-:R1:W-:Y:S01]  /*160a0*/  STL [R1+0x24], R49 ;  /* 0x0000243101007387 */ /* 0x0103e20000100800 */
[----:B------:R-:W-:-:S02]  /*160b0*/  IADD3 R54, P3, PT, R18, R88, RZ ;  /* 0x0000005812367210 */ /* 0x000fc40007f7e0ff */
[----:B------:R-:W-:Y:S02]  /*160c0*/  PRMT R50, RZ, 0x7610, R50 ;  /* 0x00007610ff327816 */ /* 0x000fe40000000032 */
[----:B------:R-:W-:Y:S01]  /*160d0*/  PRMT R51, RZ, 0x7610, R51 ;  /* 0x00007610ff337816 */ /* 0x000fe20000000033 */
[----:B0-----:R-:W0:Y:S01]  /*160e0*/  LDC R16, c[0x0][0x3c4] ;  /* 0x0000f100ff107b82 */ /* 0x001e220000000800 */
[----:B-1----:R-:W-:-:S05]  /*160f0*/  SHF.R.S32.HI R49, RZ, 0x1f, R42 ;  /* 0x0000001fff317819 */ /* 0x002fca000001142a */
[----:B------:R-:W-:-:S05]  /*16100*/  IMAD.X R47, R49, 0x1, R91, P4 ;  /* 0x00000001312f7824 */ /* 0x000fca00020e065b */
[----:B------:R1:W2:Y:S01]  /*16110*/  @P2 LDG.E.U8 R43, desc[UR8][R46.64] ;  /* 0x000000082e2b2981 */ /* 0x0002a2000c1e1100 */
[----:B------:R-:W-:-:S03]  /*16120*/  IMAD.X R55, R44, 0x1, R89, P3 ;  /* 0x000000012c377824 */ /* 0x000fc600018e0659 */
[----:B------:R-:W-:Y:S04]  /*16130*/  STL.64 [R1+0x16b8], R76 ;  /* 0x0016b84c01007387 */ /* 0x000fe80000100a00 */
[----:B------:R-:W-:Y:S04]  /*16140*/  STL.64 [R1+0x16b0], R54 ;  /* 0x0016b03601007387 */ /* 0x000fe80000100a00 */
[----:B---3--:R-:W-:Y:S04]  /*16150*/  STL [R1+0x2c], R79 ;  /* 0x00002c4f01007387 */ /* 0x008fe80000100800 */
[----:B------:R3:W-:Y:S04]  /*16160*/  STL [R1+0xe0], R52 ;  /* 0x0000e03401007387 */ /* 0x0007e80000100800 */
[----:B------:R1:W-:Y:S01]  /*16170*/  STL.64 [R1+0x15d8], R46 ;  /* 0x0015d82e01007387 */ /* 0x0003e20000100a00 */
[----:B------:R-:W-:-:S02]  /*16180*/  PRMT R14, RZ, 0x7610, R14 ;  /* 0x00007610ff0e7816 */ /* 0x000fc4000000000e */
[----:B------:R-:W-:Y:S01]  /*16190*/  PRMT R45, RZ, 0x7610, R45 ;  /* 0x00007610ff2d7816 */ /* 0x000fe2000000002d */
[----:B------:R-:W4:Y:S01]  /*161a0*/  @P2 LDG.E.U8 R51, desc[UR8][R54.64] ;  /* 0x0000000836332981 */ /* 0x000f22000c1e1100 */
[----:B---3--:R-:W-:-:S05]  /*161b0*/  IADD3 R52, P3, PT, R42, R88, RZ ;  /* 0x000000582a347210 */ /* 0x008fca0007f7e0ff */
[C---:B------:R-:W-:Y:S01]  /*161c0*/  IMAD.X R53, R49.reuse, 0x1, R89, P3 ;  /* 0x0000000131357824 */ /* 0x040fe200018e0659 */
[C---:B-1----:R-:W-:Y:S02]  /*161d0*/  IADD3 R46, P3, PT, R42.reuse, R86, RZ ;  /* 0x000000562a2e7210 */ /* 0x042fe40007f7e0ff */
[----:B------:R-:W-:Y:S02]  /*161e0*/  IADD3 R42, P4, PT, R42, R84, RZ ;  /* 0x000000542a2a7210 */ /* 0x000fe40007f9e0ff */
[----:B------:R-:W-:Y:S01]  /*161f0*/  STL.64 [R1+0x15d0], R52 ;  /* 0x0015d03401007387 */ /* 0x000fe20000100a00 */
[----:B------:R-:W-:-:S03]  /*16200*/  IMAD.X R47, R49, 0x1, R87, P3 ;  /* 0x00000001312f7824 */ /* 0x000fc600018e0657 */
[----:B------:R-:W3:Y:S04]  /*16210*/  @P2 LDG.E.U8 R50, desc[UR8][R52.64] ;  /* 0x0000000834322981 */ /* 0x000ee8000c1e1100 */
[----:B------:R1:W4:Y:S04]  /*16220*/  @P2 LDG.E.U8 R45, desc[UR8][R46.64] ;  /* 0x000000082e2d2981 */ /* 0x000328000c1e1100 */
[----:B--2---:R2:W-:Y:S02]  /*16230*/  STL [R1+0x40], R43 ;  /* 0x0000402b01007387 */ /* 0x0045e40000100800 */
[----:B--2---:R-:W-:-:S05]  /*16240*/  IMAD.X R43, R49, 0x1, R85, P4 ;  /* 0x00000001312b7824 */ /* 0x004fca00020e0655 */
[----:B------:R2:W2:Y:S04]  /*16250*/  @P2 LDG.E.U8 R14, desc[UR8][R42.64] ;  /* 0x000000082a0e2981 */ /* 0x0004a8000c1e1100 */
[----:B------:R-:W-:Y:S01]  /*16260*/  STL.64 [R1+0x15c8], R46 ;  /* 0x0015c82e01007387 */ /* 0x000fe20000100a00 */
[----:B0-----:R-:W-:-:S03]  /*16270*/  IMAD R16, R16, 0x7e, RZ ;  /* 0x0000007e10107824 */ /* 0x001fc600078e02ff */
[----:B------:R-:W-:Y:S01]  /*16280*/  STL.64 [R1+0x15c0], R42 ;  /* 0x0015c02a01007387 */ /* 0x000fe20000100a00 */
[----:B------:R-:W-:-:S03]  /*16290*/  PRMT R24, RZ, 0x7610, R24 ;  /* 0x00007610ff187816 */ /* 0x000fc60000000018 */
[----:B---3--:R0:W-:Y:S04]  /*162a0*/  STL [R1+0x3c], R50 ;  /* 0x00003c3201007387 */ /* 0x0081e80000100800 */
[----:B----4-:R3:W-:Y:S01]  /*162b0*/  STL [R1+0xdc], R51 ;  /* 0x0000dc3301007387 */ /* 0x0107e20000100800 */
[----:B0-----:R-:W-:-:S05]  /*162c0*/  IADD3 R50, P3, PT, R18, R86, RZ ;  /* 0x0000005612327210 */ /* 0x001fca0007f7e0ff */
[----:B---3--:R-:W-:Y:S01]  /*162d0*/  IMAD.X R51, R44, 0x1, R87, P3 ;  /* 0x000000012c337824 */ /* 0x008fe200018e0657 */
[C---:B-1----:R-:W-:Y:S02]  /*162e0*/  IADD3 R46, P3, PT, R16.reuse, R88, RZ ;  /* 0x00000058102e7210 */ /* 0x042fe40007f7e0ff */
[----:B--2---:R-:W-:Y:S02]  /*162f0*/  IADD3 R42, P4, PT, R16, R90, RZ ;  /* 0x0000005a102a7210 */ /* 0x004fe40007f9e0ff */
[----:B------:R-:W-:Y:S02]  /*16300*/  PRMT R25, RZ, 0x7610, R25 ;  /* 0x00007610ff197816 */ /* 0x000fe40000000019 */
[----:B------:R-:W-:Y:S01]  /*16310*/  PRMT R21, RZ, 0x7610, R21 ;  /* 0x00007610ff157816 */ /* 0x000fe20000000015 */
[----:B------:R0:W-:Y:S04]  /*16320*/  STL [R1+0x34], R14 ;  /* 0x0000340e01007387 */ /* 0x0001e80000100800 */
[----:B------:R1:W-:Y:S01]  /*16330*/  STL [R1+0x38], R45 ;  /* 0x0000382d01007387 */ /* 0x0003e20000100800 */
[----:B0-----:R-:W0:Y:S01]  /*16340*/  LDC R14, c[0x0][0x3c4] ;  /* 0x0000f100ff0e7b82 */ /* 0x001e220000000800 */
[----:B-1----:R-:W-:-:S05]  /*16350*/  SHF.R.S32.HI R45, RZ, 0x1f, R16 ;  /* 0x0000001fff2d7819 */ /* 0x002fca0000011410 */
[C---:B------:R-:W-:Y:S02]  /*16360*/  IMAD.X R47, R45.reuse, 0x1, R89, P3 ;  /* 0x000000012d2f7824 */ /* 0x040fe400018e0659 */
[----:B------:R-:W-:-:S03]  /*16370*/  IMAD.X R43, R45, 0x1, R91, P4 ;  /* 0x000000012d2b7824 */ /* 0x000fc600020e065b */
[----:B------:R-:W2:Y:S04]  /*16380*/  @P2 LDG.E.U8 R24, desc[UR8][R46.64] ;  /* 0x000000082e182981 */ /* 0x000ea8000c1e1100 */
[----:B------:R1:W3:Y:S04]  /*16390*/  @P2 LDG.E.U8 R25, desc[UR8][R42.64] ;  /* 0x000000082a192981 */ /* 0x0002e8000c1e1100 */
[----:B------:R-:W-:Y:S04]  /*163a0*/  STL.64 [R1+0x16a8], R50 ;  /* 0x0016a83201007387 */ /* 0x000fe80000100a00 */
[----:B------:R1:W-:Y:S02]  /*163b0*/  STL.64 [R1+0x14d8], R42 ;  /* 0x0014d82a01007387 */ /* 0x0003e40000100a00 */
[----:B-1----:R-:W-:-:S05]  /*163c0*/  IADD3 R42, P3, PT, R16, R86, RZ ;  /* 0x00000056102a7210 */ /* 0x002fca0007f7e0ff */
[----:B------:R-:W-:-:S05]  /*163d0*/  IMAD.X R43, R45, 0x1, R87, P3 ;  /* 0x000000012d2b7824 */ /* 0x000fca00018e0657 */
[----:B------:R1:W4:Y:S04]  /*163e0*/  @P2 LDG.E.U8 R21, desc[UR8][R42.64] ;  /* 0x000000082a152981 */ /* 0x000328000c1e1100 */
[----:B------:R-:W-:Y:S01]  /*163f0*/  STL.64 [R1+0x14d0], R46 ;  /* 0x0014d02e01007387 */ /* 0x000fe20000100a00 */
[----:B------:R-:W-:Y:S02]  /*16400*/  PRMT R19, RZ, 0x7610, R19 ;  /* 0x00007610ff137816 */ /* 0x000fe40000000013 */
[----:B------:R-:W-:Y:S01]  /*16410*/  PRMT R48, RZ, 0x7610, R48 ;  /* 0x00007610ff307816 */ /* 0x000fe20000000030 */
[----:B0-----:R-:W-:-:S05]  /*16420*/  IMAD R14, R14, 0x77, RZ ;  /* 0x000000770e0e7824 */ /* 0x001fca00078e02ff */
[----:B------:R-:W4:Y:S01]  /*16430*/  @P2 LDG.E.U8 R48, desc[UR8][R50.64] ;  /* 0x0000000832302981 */ /* 0x000f22000c1e1100 */
[----:B------:R-:W-:Y:S02]  /*16440*/  PRMT R22, RZ, 0x7610, R22 ;  /* 0x00007610ff167816 */ /* 0x000fe40000000016 */
[----:B------:R-:W-:Y:S01]  /*16450*/  PRMT R23, RZ, 0x7610, R23 ;  /* 0x00007610ff177816 */ /* 0x000fe20000000017 */
[----:B--2---:R0:W-:Y:S04]  /*16460*/  STL [R1+0xbc], R24 ;  /* 0x0000bc1801007387 */ /* 0x0041e80000100800 */
[----:B---3--:R2:W-:Y:S01]  /*16470*/  STL [R1+0xc0], R25 ;  /* 0x0000c01901007387 */ /* 0x0085e20000100800 */
[----:B0-----:R-:W-:-:S03]  /*16480*/  IADD3 R24, P4, PT, R16, R84, RZ ;  /* 0x0000005410187210 */ /* 0x001fc60007f9e0ff */
[----:B------:R1:W-:Y:S01]  /*16490*/  STL.64 [R1+0x14c8], R42 ;  /* 0x0014c82a01007387 */ /* 0x0003e20000100a00 */
[----:B------:R-:W-:Y:S01]  /*164a0*/  PRMT R17, RZ, 0x7610, R17 ;  /* 0x00007610ff117816 */ /* 0x000fe20000000011 */
[----:B------:R-:W0:Y:S01]  /*164b0*/  LDC R16, c[0x0][0x3c4] ;  /* 0x0000f100ff107b82 */ /* 0x000e220000000800 */
[----:B--2---:R-:W-:-:S05]  /*164c0*/  IMAD.X R25, R45, 0x1, R85, P4 ;  /* 0x000000012d197824 */ /* 0x004fca00020e0655 */
[----:B------:R2:W3:Y:S04]  /*164d0*/  @P2 LDG.E.U8 R19, desc[UR8][R24.64] ;  /* 0x0000000818132981 */ /* 0x0004e8000c1e1100 */
[----:B------:R2:W-:Y:S01]  /*164e0*/  STL.64 [R1+0x14c0], R24 ;  /* 0x0014c01801007387 */ /* 0x0005e20000100a00 */
[----:B-1----:R-:W-:-:S03]  /*164f0*/  IADD3 R42, P3, PT, R18, R84, RZ ;  /* 0x00000054122a7210 */ /* 0x002fc60007f7e0ff */
[----:B----4-:R1:W-:Y:S01]  /*16500*/  STL [R1+0xb8], R21 ;  /* 0x0000b81501007387 */ /* 0x0103e20000100800 */
[----:B--2---:R-:W-:Y:S02]  /*16510*/  IADD3 R24, P4, PT, R14, R90, RZ ;  /* 0x0000005a0e187210 */ /* 0x004fe40007f9e0ff */
[----:B-1----:R-:W-:-:S05]  /*16520*/  SHF.R.S32.HI R21, RZ, 0x1f, R14 ;  /* 0x0000001fff157819 */ /* 0x002fca000001140e */
[----:B------:R-:W-:Y:S02]  /*16530*/  IMAD.X R25, R21, 0x1, R91, P4 ;  /* 0x0000000115197824 */ /* 0x000fe400020e065b */
[----:B------:R-:W-:-:S03]  /*16540*/  IMAD.X R43, R44, 0x1, R85, P3 ;  /* 0x000000012c2b7824 */ /* 0x000fc600018e0655 */
[----:B------:R-:W2:Y:S04]  /*16550*/  @P2 LDG.E.U8 R22, desc[UR8][R24.64] ;  /* 0x0000000818162981 */ /* 0x000ea8000c1e1100 */
[----:B------:R-:W4:Y:S01]  /*16560*/  @P2 LDG.E.U8 R23, desc[UR8][R42.64] ;  /* 0x000000082a172981 */ /* 0x000f22000c1e1100 */
[----:B------:R-:W-:Y:S02]  /*16570*/  IADD3 R18, P5, PT, R14, R88, RZ ;  /* 0x000000580e127210 */ /* 0x000fe40007fbe0ff */
[----:B------:R-:W-:Y:S02]  /*16580*/  PRMT R15, RZ, 0x7610, R15 ;  /* 0x00007610ff0f7816 */ /* 0x000fe4000000000f */
[----:B------:R-:W-:Y:S01]  /*16590*/  PRMT R20, RZ, 0x7610, R20 ;  /* 0x00007610ff147816 */ /* 0x000fe20000000014 */
[----:B---3--:R1:W-:Y:S04]  /*165a0*/  STL [R1+0xb4], R19 ;  /* 0x0000b41301007387 */ /* 0x0083e80000100800 */
[----:B------:R-:W-:Y:S01]  /*165b0*/  STL [R1+0xd8], R48 ;  /* 0x0000d83001007387 */ /* 0x000fe20000100800 */
[----:B-1----:R-:W-:-:S03]  /*165c0*/  IMAD.X R19, R21, 0x1, R89, P5 ;  /* 0x0000000115137824 */ /* 0x002fc600028e0659 */
[----:B------:R-:W-:Y:S04]  /*165d0*/  STL.64 [R1+0x16a0], R42 ;  /* 0x0016a02a01007387 */ /* 0x000fe80000100a00 */
[----:B------:R-:W-:Y:S04]  /*165e0*/  STL.64 [R1+0x15b8], R24 ;  /* 0x0015b81801007387 */ /* 0x000fe80000100a00 */
[----:B------:R1:W-:Y:S04]  /*165f0*/  STL.64 [R1+0x15b0], R18 ;  /* 0x0015b01201007387 */ /* 0x0003e80000100a00 */
[----:B------:R1:W3:Y:S02]  /*16600*/  @P2 LDG.E.U8 R17, desc[UR8][R18.64] ;  /* 0x0000000812112981 */ /* 0x0002e4000c1e1100 */
[----:B-1----:R-:W-:-:S05]  /*16610*/  IADD3 R18, P4, PT, R14, R84, RZ ;  /* 0x000000540e127210 */ /* 0x002fca0007f9e0ff */
[----:B------:R-:W-:Y:S01]  /*16620*/  IMAD.X R19, R21, 0x1, R85, P4 ;  /* 0x0000000115137824 */ /* 0x000fe200020e0655 */
[----:B--2---:R1:W-:Y:S04]  /*16630*/  STL [R1+0xd0], R22 ;  /* 0x0000d01601007387 */ /* 0x0043e80000100800 */
[----:B------:R-:W2:Y:S01]  /*16640*/  @P2 LDG.E.U8 R15, desc[UR8][R18.64] ;  /* 0x00000008120f2981 */ /* 0x000ea2000c1e1100 */
[----:B-1----:R-:W-:-:S03]  /*16650*/  IADD3 R22, P3, PT, R14, R86, RZ ;  /* 0x000000560e167210 */ /* 0x002fc60007f7e0ff */
[----:B----4-:R1:W-:Y:S02]  /*16660*/  STL [R1+0xd4], R23 ;  /* 0x0000d41701007387 */ /* 0x0103e40000100800 */
[----:B-1----:R-:W-:-:S05]  /*16670*/  IMAD.X R23, R21, 0x1, R87, P3 ;  /* 0x0000000115177824 */ /* 0x002fca00018e0657 */
[----:B------:R-:W4:Y:S01]  /*16680*/  @P2 LDG.E.U8 R20, desc[UR8][R22.64] ;  /* 0x0000000816142981 */ /* 0x000f22000c1e1100 */
[----:B0-----:R-:W-:-:S05]  /*16690*/  IMAD R54, R16, 0x7f, RZ ;  /* 0x0000007f10367824 */ /* 0x001fca00078e02ff */
[----:B------:R-:W-:Y:S02]  /*166a0*/  SHF.R.S32.HI R14, RZ, 0x1f, R54 ;  /* 0x0000001fff0e7819 */ /* 0x000fe40000011436 */
[----:B------:R-:W-:Y:S02]  /*166b0*/  IADD3 R16, P3, PT, R54, R90, RZ ;  /* 0x0000005a36107210 */ /* 0x000fe40007f7e0ff */
[----:B------:R-:W-:Y:S02]  /*166c0*/  PRMT R80, RZ, 0x7610, R80 ;  /* 0x00007610ff507816 */ /* 0x000fe40000000050 */
[----:B------:R-:W-:-:S06]  /*166d0*/  PRMT R64, RZ, 0x7610, R64 ;  /* 0x00007610ff407816 */ /* 0x000fcc0000000040 */
[----:B------:R-:W4:Y:S04]  /*166e0*/  @P2 LDG.E.U8 R64, desc[UR8][R92.64] ;  /* 0x000000085c402981 */ /* 0x000f28000c1e1100 */
[----:B---3--:R0:W-:Y:S04]  /*166f0*/  STL [R1+0xcc], R17 ;  /* 0x0000cc1101007387 */ /* 0x0081e80000100800 */
[----:B------:R-:W-:Y:S01]  /*16700*/  STL.64 [R1+0x15a8], R22 ;  /* 0x0015a81601007387 */ /* 0x000fe20000100a00 */
[----:B0-----:R-:W-:Y:S01]  /*16710*/  IMAD.X R17, R14, 0x1, R91, P3 ;  /* 0x000000010e117824 */ /* 0x001fe200018e065b */
[----:B------:R-:W-:-:S02]  /*16720*/  IADD3 R76, P3, PT, R54, R88, RZ ;  /* 0x00000058364c7210 */ /* 0x000fc40007f7e0ff */
[----:B------:R-:W-:Y:S03]  /*16730*/  STL.64 [R1+0x15a0], R18 ;  /* 0x0015a01201007387 */ /* 0x000fe60000100a00 */
[----:B------:R-:W-:Y:S01]  /*16740*/  IMAD.X R77, R14, 0x1, R89, P3 ;  /* 0x000000010e4d7824 */ /* 0x000fe200018e0659 */
[----:B------:R-:W-:Y:S04]  /*16750*/  STL.64 [R1+0x14b8], R16 ;  /* 0x0014b81001007387 */ /* 0x000fe80000100a00 */
[----:B------:R-:W3:Y:S04]  /*16760*/  LDL.LU R14, [R1+0x324] ;  /* 0x00032400010e7983 */ /* 0x000ee80000300800 */
[----:B--2---:R0:W-:Y:S04]  /*16770*/  STL [R1+0xc4], R15 ;  /* 0x0000c40f01007387 */ /* 0x0041e80000100800 */
[----:B------:R1:W2:Y:S04]  /*16780*/  @P2 LDG.E.U8 R80, desc[UR8][R16.64] ;  /* 0x0000000810502981 */ /* 0x0002a8000c1e1100 */
[----:B0-----:R-:W2:Y:S04]  /*16790*/  LDL.LU R15, [R1+0x314] ;  /* 0x00031400010f7983 */ /* 0x001ea80000300800 */
[----:B------:R-:W-:Y:S04]  /*167a0*/  STL.64 [R1+0x14b0], R76 ;  /* 0x0014b04c01007387 */ /* 0x000fe80000100a00 */
        /* <DEDUP_REMOVED lines=12> */
[----:B----4-:R0:W-:Y:S04]  /*16870*/  STL [R1+0xc8], R20 ;  /* 0x0000c81401007387 */ /* 0x0101e80000100800 */
[----:B0-----:R-:W4:Y:S04]  /*16880*/  LDL.LU R20, [R1+0x170] ;  /* 0x0001700001147983 */ /* 0x001f280000300800 */
        /* <DEDUP_REMOVED lines=9> */
[----:B------:R-:W4:Y:S01]  /*16920*/  LDL.LU R25, [R1+0x224] ;  /* 0x0002240001197983 */ /* 0x000f220000300800 */
[----:B------:R-:W-:-:S02]  /*16930*/  IADD3 R42, P4, PT, R54, R86, RZ ;  /* 0x00000056362a7210 */ /* 0x000fc40007f9e0ff */
[----:B------:R-:W-:Y:S02]  /*16940*/  SHF.R.S32.HI R45, RZ, 0x1f, R54 ;  /* 0x0000001fff2d7819 */ /* 0x000fe40000011436 */
[----:B------:R-:W-:Y:S02]  /*16950*/  PRMT R81, RZ, 0x7610, R81 ;  /* 0x00007610ff517816 */ /* 0x000fe40000000051 */
[----:B------:R-:W-:Y:S01]  /*16960*/  IADD3 R44, P3, PT, R54, R84, RZ ;  /* 0x00000054362c7210 */ /* 0x000fe20007f7e0ff */
[C---:B------:R-:W-:Y:S01]  /*16970*/  IMAD.X R43, R45.reuse, 0x1, R87, P4 ;  /* 0x000000012d2b7824 */ /* 0x040fe200020e0657 */
[----:B------:R-:W-:Y:S01]  /*16980*/  PRMT R68, RZ, 0x7610, R68 ;  /* 0x00007610ff447816 */ /* 0x000fe20000000044 */
[----:B------:R-:W4:Y:S01]  /*16990*/  LDL.LU R54, [R1+0x220] ;  /* 0x0002200001367983 */ /* 0x000f220000300800 */
[----:B------:R-:W-:Y:S01]  /*169a0*/  PRMT R69, RZ, 0x7610, R69 ;  /* 0x00007610ff457816 */ /* 0x000fe20000000045 */
[----:B------:R-:W-:Y:S02]  /*169b0*/  IMAD.X R45, R45, 0x1, R85, P3 ;  /* 0x000000012d2d7824 */ /* 0x000fe400018e0655 */
[----:B------:R-:W4:Y:S04]  /*169c0*/  LDL.LU R55, [R1+0x21c] ;  /* 0x00021c0001377983 */ /* 0x000f280000300800 */
[----:B------:R-:W4:Y:S04]  /*169d0*/  @P2 LDG.E.U8 R81, desc[UR8][R76.64] ;  /* 0x000000084c512981 */ /* 0x000f28000c1e1100 */
[----:B------:R-:W4:Y:S04]  /*169e0*/  @P2 LDG.E.U8 R68, desc[UR8][R42.64] ;  /* 0x000000082a442981 */ /* 0x000f28000c1e1100 */
[----:B------:R-:W4:Y:S04]  /*169f0*/  @P2 LDG.E.U8 R69, desc[UR8][R44.64] ;  /* 0x000000082c452981 */ /* 0x000f28000c1e1100 */
[----:B------:R-:W4:Y:S04]  /*16a00*/  LDL.LU.64 R76, [R1+0x25b8] ;  /* 0x0025b800014c7983 */ /* 0x000f280000300a00 */
[----:B------:R0:W-:Y:S04]  /*16a10*/  STL.64 [R1+0x14a8], R42 ;  /* 0x0014a82a01007387 */ /* 0x0001e80000100a00 */
[----:B0-----:R-:W4:Y:S04]  /*16a20*/  LDL.LU.64 R42, [R1+0x25b0] ;  /* 0x0025b000012a7983 */ /* 0x001f280000300a00 */
[----:B------:R0:W-:Y:S04]  /*16a30*/  STL.64 [R1+0x14a0], R44 ;  /* 0x0014a02c01007387 */ /* 0x0001e80000100a00 */
[----:B0-----:R-:W4:Y:S04]  /*16a40*/  LDL.LU.64 R44, [R1+0x25a8] ;  /* 0x0025a800012c7983 */ /* 0x001f280000300a00 */
[----:B---3--:R0:W-:Y:S04]  /*16a50*/  STS.U8 [R30+UR4+0x980], R14 ;  /* 0x0009800e1e007988 */ /* 0x0081e80008000004 */
[----:B0-----:R-:W3:Y:S04]  /*16a60*/  LDL.LU R14, [R1+0x25a0] ;  /* 0x0025a000010e7983 */ /* 0x001ee80000300800 */
[----:B--2---:R0:W-:Y:S04]  /*16a70*/  STS.U8 [R30+UR4+0x4980], R15 ;  /* 0x0049800f1e007988 */ /* 0x0041e80008000004 */
[----:B------:R2:W-:Y:S04]  /*16a80*/  STS.U8 [R30+UR4+0x8980], R16 ;  /* 0x008980101e007988 */ /* 0x0005e80008000004 */
[----:B0-----:R-:W3:Y:S04]  /*16a90*/  LDL.LU R15, [R1+0x259c] ;  /* 0x00259c00010f7983 */ /* 0x001ee80000300800 */
[----:B------:R0:W-:Y:S04]  /*16aa0*/  STS.U8 [R30+UR4+0xc980], R17 ;  /* 0x00c980111e007988 */ /* 0x0001e80008000004 */
[----:B--2---:R-:W2:Y:S04]  /*16ab0*/  LDL.LU R16, [R1+0x2598] ;  /* 0x0025980001107983 */ /* 0x004ea80000300800 */
        /* <DEDUP_REMOVED lines=20> */
[----:B----4-:R1:W-:Y:S04]  /*16c00*/  STS.U8 [R30+UR4+0xa180], R20 ;  /* 0x00a180141e007988 */ /* 0x0103e80008000004 */
[----:B0-----:R-:W4:Y:S04]  /*16c10*/  LDL.LU R19, [R1+0x256c] ;  /* 0x00256c0001137983 */ /* 0x001f280000300800 */
        /* <DEDUP_REMOVED lines=23> */
[----:B0-----:R-:W3:Y:S04]  /*16d90*/  LDL.LU R54, [R1+0x253c] ;  /* 0x00253c0001367983 */ /* 0x001ee80000300800 */
[----:B-1----:R-:W3:Y:S04]  /*16da0*/  LDL.LU R55, [R1+0x2538] ;  /* 0x0025380001377983 */ /* 0x002ee80000300800 */
[----:B--2---:R0:W-:Y:S04]  /*16db0*/  STS.U8 [R30+UR4+0x2580], R25 ;  /* 0x002580191e007988 */ /* 0x0041e80008000004 */
[----:B------:R1:W-:Y:S04]  /*16dc0*/  STS.U8 [R30+UR4+0x6580], R24 ;  /* 0x006580181e007988 */ /* 0x0003e80008000004 */
[----:B------:R2:W-:Y:S04]  /*16dd0*/  STS.U8 [R30+UR4+0xa580], R23 ;  /* 0x00a580171e007988 */ /* 0x0005e80008000004 */
[----:B0-----:R-:W3:Y:S04]  /*16de0*/  LDL.LU R25, [R1+0x334] ;  /* 0x0003340001197983 */ /* 0x001ee80000300800 */
[----:B-1----:R-:W3:Y:S04]  /*16df0*/  LDL.LU R24, [R1+0x2ac] ;  /* 0x0002ac0001187983 */ /* 0x002ee80000300800 */
[----:B--2---:R-:W2:Y:S04]  /*16e00*/  LDL.LU R23, [R1+0x2b0] ;  /* 0x0002b00001177983 */ /* 0x004ea80000300800 */
[----:B------:R0:W-:Y:S04]  /*16e10*/  STS.U8 [R30+UR4+0xe580], R22 ;  /* 0x00e580161e007988 */ /* 0x0001e80008000004 */
[----:B------:R1:W-:Y:S04]  /*16e20*/  STS.U8 [R30+UR4+0x2980], R21 ;  /* 0x002980151e007988 */ /* 0x0003e80008000004 */
[----:B------:R4:W-:Y:S04]  /*16e30*/  STS.U8 [R30+UR4+0x6980], R20 ;  /* 0x006980141e007988 */ /* 0x0009e80008000004 */
[----:B0-----:R-:W2:Y:S04]  /*16e40*/  LDL.LU R22, [R1+0x2b4] ;  /* 0x0002b40001167983 */ /* 0x001ea80000300800 */
[----:B-1----:R-:W2:Y:S04]  /*16e50*/  LDL.LU R21, [R1+0x2b8] ;  /* 0x0002b80001157983 */ /* 0x002ea80000300800 */
[----:B----4-:R-:W4:Y:S04]  /*16e60*/  LDL.LU R20, [R1+0x26c] ;  /* 0x00026c0001147983 */ /* 0x010f280000300800 */
[----:B------:R0:W-:Y:S04]  /*16e70*/  STS.U8 [R30+UR4+0xa980], R19 ;  /* 0x00a980131e007988 */ /* 0x0001e80008000004 */
[----:B------:R1:W-:Y:S04]  /*16e80*/  STS.U8 [R30+UR4+0xe980], R18 ;  /* 0x00e980121e007988 */ /* 0x0003e80008000004 */
[----:B------:R1:W-:Y:S04]  /*16e90*/  STS.U8 [R30+UR4+0x2d80], R17 ;  /* 0x002d80111e007988 */ /* 0x0003e80008000004 */
[----:B0-----:R-:W2:Y:S04]  /*16ea0*/  LDL.LU R19, [R1+0x270] ;  /* 0x0002700001137983 */ /* 0x001ea80000300800 */
[----:B-1----:R-:W2:Y:S04]  /*16eb0*/  LDL.LU R18, [R1+0x274] ;  /* 0x0002740001127983 */ /* 0x002ea80000300800 */
[----:B------:R-:W2:Y:S04]  /*16ec0*/  LDL.LU R17, [R1+0x278] ;  /* 0x0002780001117983 */ /* 0x000ea80000300800 */
[----:B------:R0:W-:Y:S02]  /*16ed0*/  STS.U8 [R30+UR4+0x6d80], R16 ;  /* 0x006d80101e007988 */ /* 0x0001e40008000004 */
[----:B0-----:R-:W0:Y:S02]  /*16ee0*/  S2R R30, SR_TID.X ;  /* 0x00000000001e7919 */ /* 0x001e240000002100 */
[----:B0-----:R-:W-:-:S04]  /*16ef0*/  LOP3.LUT R30, R30, 0x7f, RZ, 0xc0, !PT ;  /* 0x0000007f1e1e7812 */ /* 0x001fc800078ec0ff */
[----:B------:R-:W-:-:S05]  /*16f00*/  LOP3.LUT R16, R30, 0x30, RZ, 0x3c, !PT ;  /* 0x000000301e107812 */ /* 0x000fca00078e3cff */
[----:B---3--:R0:W-:Y:S02]  /*16f10*/  STS.U8 [R16+UR4+0xad80], R15 ;  /* 0x00ad800f10007988 */ /* 0x0081e40008000004 */
[----:B0-----:R-:W-:-:S05]  /*16f20*/  LOP3.LUT R15, R30, 0x30, RZ, 0x3c, !PT ;  /* 0x000000301e0f7812 */ /* 0x001fca00078e3cff */
        /* <DEDUP_REMOVED lines=18> */
[----:B0-----:R-:W3:Y:S04]  /*17050*/  LDL.LU R56, [R1+0x330] ;  /* 0x0003300001387983 */ /* 0x001ee80000300800 */
[----:B------:R-:W3:Y:S04]  /*17060*/  LDL.LU R26, [R1+0x32c] ;  /* 0x00032c00011a7983 */ /* 0x000ee80000300800 */
        /* <DEDUP_REMOVED lines=8> */
[----:B------:R-:W3:Y:S01]  /*170f0*/  LDL.LU R10, [R1+0x3b4] ;  /* 0x0003b400010a7983 */ /* 0x000ee20000300800 */
[----:B------:R-:W-:-:S03]  /*17100*/  LOP3.LUT R16, R30, 0x40, RZ, 0x3c, !PT ;  /* 0x000000401e107812 */ /* 0x000fc600078e3cff */
[----:B------:R-:W3:Y:S04]  /*17110*/  LDL.LU R11, [R1+0x20] ;  /* 0x00002000010b7983 */ /* 0x000ee80000300800 */
[----:B------:R-:W3:Y:S04]  /*17120*/  LDL.LU R12, [R1+0x1c] ;  /* 0x00001c00010c7983 */ /* 0x000ee80000300800 */
[----:B------:R-:W3:Y:S04]  /*17130*/  LDL.LU R13, [R1+0x194] ;  /* 0x00019400010d7983 */ /* 0x000ee80000300800 */
[----:B------:R-:W3:Y:S04]  /*17140*/  LDL.LU R14, [R1+0x190] ;  /* 0x00019000010e7983 */ /* 0x000ee80000300800 */
[----:B------:R-:W3:Y:S04]  /*17150*/  LDL.LU R15, [R1+0x18c] ;  /* 0x00018c00010f7983 */ /* 0x000ee80000300800 */
[----:B--2---:R0:W-:Y:S04]  /*17160*/  STS.U8 [R16+UR4+0x1200], R17 ;  /* 0x0012001110007988 */ /* 0x0041e80008000004 */
[----:B------:R1:W-:Y:S04]  /*17170*/  STS.U8 [R16+UR4+0x5200], R18 ;  /* 0x0052001210007988 */ /* 0x0003e80008000004 */
[----:B------:R2:W-:Y:S04]  /*17180*/  STS.U8 [R16+UR4+0x9200], R19 ;  /* 0x0092001310007988 */ /* 0x0005e80008000004 */
[----:B0-----:R-:W3:Y:S04]  /*17190*/  LDL.LU R17, [R1+0x188] ;  /* 0x0001880001117983 */ /* 0x001ee80000300800 */
[----:B-1----:R-:W3:Y:S04]  /*171a0*/  LDL.LU R18, [R1+0x1e8] ;  /* 0x0001e80001127983 */ /* 0x002ee80000300800 */
[----:B----4-:R0:W-:Y:S04]  /*171b0*/  STS.U8 [R16+UR4+0xd200], R20 ;  /* 0x00d2001410007988 */ /* 0x0101e80008000004 */
[----:B--2---:R-:W2:Y:S04]  /*171c0*/  LDL.LU R19, [R1+0x1e4] ;  /* 0x0001e40001137983 */ /* 0x004ea80000300800 */
[----:B------:R1:W-:Y:S04]  /*171d0*/  STS.U8 [R16+UR4+0xe00], R21 ;  /* 0x000e001510007988 */ /* 0x0003e80008000004 */
[----:B0-----:R-:W4:Y:S04]  /*171e0*/  LDL.LU R20, [R1+0x1e0] ;  /* 0x0001e00001147983 */ /* 0x001f280000300800 */
[----:B------:R0:W-:Y:S04]  /*171f0*/  STS.U8 [R16+UR4+0x4e00], R22 ;  /* 0x004e001610007988 */ /* 0x0001e80008000004 */
[----:B-1----:R-:W4:Y:S04]  /*17200*/  LDL.LU R21, [R1+0x1dc] ;  /* 0x0001dc0001157983 */ /* 0x002f280000300800 */
[----:B------:R1:W-:Y:S04]  /*17210*/  STS.U8 [R16+UR4+0x8e00], R23 ;  /* 0x008e001710007988 */ /* 0x0003e80008000004 */
[----:B0-----:R-:W4:Y:S04]  /*17220*/  LDL.LU R22, [R1+0x238] ;  /* 0x0002380001167983 */ /* 0x001f280000300800 */
[----:B-1----:R-:W4:Y:S04]  /*17230*/  LDL.LU R23, [R1+0x234] ;  /* 0x0002340001177983 */ /* 0x002f280000300800 */
[----:B------:R0:W-:Y:S04]  /*17240*/  STS.U8 [R16+UR4+0xce00], R24 ;  /* 0x00ce001810007988 */ /* 0x0001e80008000004 */
[----:B0-----:R-:W4:Y:S04]  /*17250*/  LDL.LU R24, [R1+0x230] ;  /* 0x0002300001187983 */ /* 0x001f280000300800 */
[----:B------:R0:W-:Y:S04]  /*17260*/  STS.U8 [R16+UR4+0xa00], R25 ;  /* 0x000a001910007988 */ /* 0x0001e80008000004 */
[----:B0-----:R-:W4:Y:S04]  /*17270*/  LDL.LU R25, [R1+0x22c] ;  /* 0x00022c0001197983 */ /* 0x001f280000300800 */
[----:B---3--:R-:W-:Y:S04]  /*17280*/  STS.U8 [R16+UR4+0x4a00], R56 ;  /* 0x004a003810007988 */ /* 0x008fe80008000004 */
        /* <DEDUP_REMOVED lines=23> */
[----:B0-----:R-:W3:Y:S04]  /*17400*/  LDL.LU R17, [R1+0x288] ;  /* 0x0002880001117983 */ /* 0x001ee80000300800 */
[----:B--2---:R0:W-:Y:S04]  /*17410*/  STS.U8 [R16+UR4+0x5a00], R19 ;  /* 0x005a001310007988 */ /* 0x0041e80008000004 */
[----:B----4-:R-:W-:Y:S04]  /*17420*/  STS.U8 [R16+UR4+0x9a00], R20 ;  /* 0x009a001410007988 */ /* 0x010fe80008000004 */
[----:B0-----:R-:W2:Y:S04]  /*17430*/  LDL.LU R19, [R1+0x284] ;  /* 0x0002840001137983 */ /* 0x001ea80000300800 */
[----:B------:R-:W-:Y:S04]  /*17440*/  STS.U8 [R16+UR4+0xda00], R21 ;  /* 0x00da001510007988 */ /* 0x000fe80008000004 */
[----:B------:R0:W-:Y:S04]  /*17450*/  STS.U8 [R16+UR4+0x1600], R22 ;  /* 0x0016001610007988 */ /* 0x0001e80008000004 */
[----:B------:R1:W-:Y:S04]  /*17460*/  STS.U8 [R16+UR4+0x5600], R23 ;  /* 0x0056001710007988 */ /* 0x0003e80008000004 */
[----:B0-----:R-:W4:Y:S04]  /*17470*/  LDL.LU R22, [R1+0x280] ;  /* 0x0002800001167983 */ /* 0x001f280000300800 */
[----:B-1----:R-:W4:Y:S04]  /*17480*/  LDL.LU R23, [R1+0x27c] ;  /* 0x00027c0001177983 */ /* 0x002f280000300800 */
[----:B------:R0:W-:Y:S04]  /*17490*/  STS.U8 [R16+UR4+0x9600], R24 ;  /* 0x0096001810007988 */ /* 0x0001e80008000004 */
[----:B0-----:R-:W4:Y:S04]  /*174a0*/  LDL.LU R24, [R1+0x2c8] ;  /* 0x0002c80001187983 */ /* 0x001f280000300800 */
[----:B------:R-:W4:Y:S04]  /*174b0*/  LDL.LU R18, [R1+0x2c4] ;  /* 0x0002c40001127983 */ /* 0x000f280000300800 */
[----:B------:R-:W4:Y:S04]  /*174c0*/  LDL.LU R20, [R1+0x2c0] ;  /* 0x0002c00001147983 */ /* 0x000f280000300800 */
[----:B------:R0:W-:Y:S04]  /*174d0*/  STS.U8 [R16+UR4+0xd600], R25 ;  /* 0x00d6001910007988 */ /* 0x0001e80008000004 */
[----:B------:R-:W4:Y:S04]  /*174e0*/  LDL.LU R21, [R1+0x2bc] ;  /* 0x0002bc0001157983 */ /* 0x000f280000300800 */
[----:B0-----:R-:W4:Y:S04]  /*174f0*/  LDL.LU R25, [R1+0x344] ;  /* 0x0003440001197983 */ /* 0x001f280000300800 */
        /* <DEDUP_REMOVED lines=25> */
[----:B---3--:R-:W-:Y:S04]  /*17690*/  STS.U8 [R0+UR4+0x1280], R17 ;  /* 0x0012801100007988 */ /* 0x008fe80008000004 */
[----:B--2---:R0:W-:Y:S04]  /*176a0*/  STS.U8 [R0+UR4+0x5280], R19 ;  /* 0x0052801300007988 */ /* 0x0041e80008000004 */
[----:B0-----:R-:W2:Y:S04]  /*176b0*/  LDL.LU R19, [R1+0x340] ;  /* 0x0003400001137983 */ /* 0x001ea80000300800 */
[----:B----4-:R-:W-:Y:S04]  /*176c0*/  STS.U8 [R0+UR4+0x9280], R22 ;  /* 0x0092801600007988 */ /* 0x010fe80008000004 */
[----:B------:R0:W-:Y:S04]  /*176d0*/  STS.U8 [R0+UR4+0xd280], R23 ;  /* 0x00d2801700007988 */ /* 0x0001e80008000004 */
[----:B0-----:R-:W3:Y:S04]  /*176e0*/  LDL.LU R23, [R1+0x33c] ;  /* 0x00033c0001177983 */ /* 0x001ee80000300800 */
[----:B------:R0:W-:Y:S04]  /*176f0*/  STS.U8 [R0+UR4+0xe80], R24 ;  /* 0x000e801800007988 */ /* 0x0001e80008000004 */
[----:B------:R-:W4:Y:S04]  /*17700*/  LDL.LU R22, [R1+0x338] ;  /* 0x0003380001167983 */ /* 0x000f280000300800 */
        /* <DEDUP_REMOVED lines=10> */
[----:B------:R-:W4:Y:S04]  /*177b0*/  LDL.LU R9, [R1] ;  /* 0x0000000001097983 */ /* 0x000f280000300800 */
        /* <DEDUP_REMOVED lines=8> */
[----:B------:R-:W4:Y:S04]  /*17840*/  LDL.LU R17, [R1+0x198] ;  /* 0x0001980001117983 */ /* 0x000f280000300800 */
[----:B------:R1:W-:Y:S04]  /*17850*/  STS.U8 [R0+UR4+0x8e80], R20 ;  /* 0x008e801400007988 */ /* 0x0003e80008000004 */
[----:B0-----:R-:W4:Y:S04]  /*17860*/  LDL.LU R18, [R1+0x1f8] ;  /* 0x0001f80001127983 */ /* 0x001f280000300800 */
[----:B------:R0:W-:Y:S04]  /*17870*/  STS.U8 [R0+UR4+0xce80], R21 ;  /* 0x00ce801500007988 */ /* 0x0001e80008000004 */
[----:B-1----:R-:W4:Y:S04]  /*17880*/  LDL.LU R20, [R1+0x1f4] ;  /* 0x0001f40001147983 */ /* 0x002f280000300800 */
[----:B------:R1:W-:Y:S04]  /*17890*/  STS.U8 [R0+UR4+0xa80], R25 ;  /* 0x000a801900007988 */ /* 0x0003e80008000004 */
[----:B0-----:R-:W4:Y:S04]  /*178a0*/  LDL.LU R21, [R1+0x1f0] ;  /* 0x0001f00001157983 */ /* 0x001f280000300800 */
[----:B-1----:R-:W4:Y:S04]  /*178b0*/  LDL.LU R25, [R1+0x1ec] ;  /* 0x0001ec0001197983 */ /* 0x002f280000300800 */
[----:B--2---:R-:W-:Y:S04]  /*178c0*/  STS.U8 [R0+UR4+0x4a80], R19 ;  /* 0x004a801300007988 */ /* 0x004fe80008000004 */
[----:B---3--:R0:W-:Y:S04]  /*178d0*/  STS.U8 [R0+UR4+0x8a80], R23 ;  /* 0x008a801700007988 */ /* 0x0081e80008000004 */
[----:B0-----:R-:W2:Y:S04]  /*178e0*/  LDL.LU R23, [R1+0x248] ;  /* 0x0002480001177983 */ /* 0x001ea80000300800 */
[----:B----4-:R0:W-:Y:S04]  /*178f0*/  STS.U8 [R0+UR4+0xca80], R22 ;  /* 0x00ca801600007988 */ /* 0x0101e80008000004 */
[----:B------:R1:W-:Y:S04]  /*17900*/  STS.U8 [R0+UR4+0x680], R24 ;  /* 0x0006801800007988 */ /* 0x0003e80008000004 */
[----:B------:R-:W3:Y:S04]  /*17910*/  LDL.LU R19, [R1+0x244] ;  /* 0x0002440001137983 */ /* 0x000ee80000300800 */
[----:B0-----:R-:W4:Y:S04]  /*17920*/  LDL.LU R22, [R1+0x240] ;  /* 0x0002400001167983 */ /* 0x001f280000300800 */
[----:B------:R-:W-:Y:S04]  /*17930*/  STS.U8 [R0+UR4+0x4680], R53 ;  /* 0x0046803500007988 */ /* 0x000fe80008000004 */
[----:B-1----:R-:W4:Y:S04]  /*17940*/  LDL.LU R24, [R1+0x23c] ;  /* 0x00023c0001187983 */ /* 0x002f280000300800 */
        /* <DEDUP_REMOVED lines=21> */
[----:B------:R1:W-:Y:S04]  /*17aa0*/  STS.U8 [R0+UR4+0xda80], R25 ;  /* 0x00da801900007988 */ /* 0x0003e80008000004 */
[----:B0-----:R-:W4:Y:S04]  /*17ab0*/  LDL.LU R20, [R1+0x30] ;  /* 0x0000300001147983 */ /* 0x001f280000300800 */
[----:B-1----:R-:W4:Y:S04]  /*17ac0*/  LDL.LU R25, [R1+0x2c] ;  /* 0x00002c0001197983 */ /* 0x002f280000300800 */
[----:B------:R-:W4:Y:S04]  /*17ad0*/  LDL.LU R21, [R1+0x28] ;  /* 0x0000280001157983 */ /* 0x000f280000300800 */
[----:B--2---:R0:W-:Y:S04]  /*17ae0*/  STS.U8 [R0+UR4+0x1680], R23 ;  /* 0x0016801700007988 */ /* 0x0041e80008000004 */
[----:B0-----:R-:W2:Y:S04]  /*17af0*/  LDL.LU R23, [R1+0x24] ;  /* 0x0000240001177983 */ /* 0x001ea80000300800 */
[----:B---3--:R-:W-:Y:S04]  /*17b00*/  STS.U8 [R0+UR4+0x5680], R19 ;  /* 0x0056801300007988 */ /* 0x008fe80008000004 */
[----:B----4-:R0:W-:Y:S04]  /*17b10*/  STS.U8 [R0+UR4+0x9680], R22 ;  /* 0x0096801600007988 */ /* 0x0101e80008000004 */
        /* <DEDUP_REMOVED lines=11> */
[----:B0-----:R-:W3:Y:S04]  /*17bd0*/  LDL.LU R22, [R1+0x298] ;  /* 0x0002980001167983 */ /* 0x001ee80000300800 */
        /* <DEDUP_REMOVED lines=13> */
[----:B0-----:R-:W4:Y:S04]  /*17cb0*/  LDL.LU R25, [R1+0x290] ;  /* 0x0002900001197983 */ /* 0x001f280000300800 */
[----:B------:R-:W4:Y:S04]  /*17cc0*/  LDL.LU R51, [R1+0x28c] ;  /* 0x00028c0001337983 */ /* 0x000f280000300800 */
[----:B------:R-:W4:Y:S04]  /*17cd0*/  LDL.LU R52, [R1+0x2d8] ;  /* 0x0002d80001347983 */ /* 0x000f280000300800 */
[----:B------:R-:W4:Y:S04]  /*17ce0*/  LDL.LU R53, [R1+0x2d4] ;  /* 0x0002d40001357983 */ /* 0x000f280000300800 */
[----:B------:R-:W4:Y:S04]  /*17cf0*/  LDL.LU R56, [R1+0x2d0] ;  /* 0x0002d00001387983 */ /* 0x000f280000300800 */
[----:B------:R-:W4:Y:S04]  /*17d00*/  LDL.LU R26, [R1+0x2cc] ;  /* 0x0002cc00011a7983 */ /* 0x000f280000300800 */
[----:B------:R-:W-:Y:S04]  /*17d10*/  STS.U8 [R0+UR4+0xbe80], R21 ;  /* 0x00be801500007988 */ /* 0x000fe80008000004 */
[----:B------:R-:W4:Y:S04]  /*17d20*/  LDL.LU R27, [R1+0x320] ;  /* 0x00032000011b7983 */ /* 0x000f280000300800 */
[----:B------:R-:W4:Y:S01]  /*17d30*/  LDL.LU R28, [R1+0x2f4] ;  /* 0x0002f400011c7983 */ /* 0x000f220000300800 */
[----:B------:R-:W-:-:S03]  /*17d40*/  LOP3.LUT R6, R30, 0x60, RZ, 0x3c, !PT ;  /* 0x000000601e067812 */ /* 0x000fc600078e3cff */
[----:B--2---:R0:W-:Y:S04]  /*17d50*/  STS.U8 [R0+UR4+0xfe80], R23 ;  /* 0x00fe801700007988 */ /* 0x0041e80008000004 */
[----:B0-----:R-:W2:Y:S04]  /*17d60*/  LDL.LU R0, [R1+0x2f0] ;  /* 0x0002f00001007983 */ /* 0x001ea80000300800 */
        /* <DEDUP_REMOVED lines=15> */
[----:B---3--:R-:W-:Y:S04]  /*17e60*/  STS.U8 [R6+UR4+0x1300], R22 ;  /* 0x0013001606007988 */ /* 0x008fe80008000004 */
[----:B------:R-:W3:Y:S04]  /*17e70*/  LDL.LU R19, [R1+0x98] ;  /* 0x0000980001137983 */ /* 0x000ee80000300800 */
[----:B----4-:R0:W-:Y:S04]  /*17e80*/  STS.U8 [R6+UR4+0x5300], R24 ;  /* 0x0053001806007988 */ /* 0x0101e80008000004 */
[----:B------:R-:W4:Y:S04]  /*17e90*/  LDL.LU R20, [R1+0x94] ;  /* 0x0000940001147983 */ /* 0x000f280000300800 */
[----:B0-----:R-:W4:Y:S04]  /*17ea0*/  LDL.LU R24, [R1+0x1b8] ;  /* 0x0001b80001187983 */ /* 0x001f280000300800 */
[----:B------:R-:W4:Y:S04]  /*17eb0*/  LDL.LU R22, [R1+0x1b4] ;  /* 0x0001b40001167983 */ /* 0x000f280000300800 */
[----:B------:R0:W-:Y:S04]  /*17ec0*/  STS.U8 [R6+UR4+0x9300], R25 ;  /* 0x0093001906007988 */ /* 0x0001e80008000004 */
        /* <DEDUP_REMOVED lines=8> */
[----:B--2---:R-:W-:Y:S04]  /*17f50*/  STS.U8 [R6+UR4+0x8b00], R0 ;  /* 0x008b000006007988 */ /* 0x004fe80008000004 */
[----:B------:R-:W-:Y:S04]  /*17f60*/  STS.U8 [R6+UR4+0xcb00], R3 ;  /* 0x00cb000306007988 */ /* 0x000fe80008000004 */
        /* <DEDUP_REMOVED lines=14> */
[----:B0-----:R-:W2:Y:S04]  /*18050*/  LDL.LU R21, [R1+0x1ac] ;  /* 0x0001ac0001157983 */ /* 0x001ea80000300800 */
[----:B---3--:R-:W-:Y:S04]  /*18060*/  STS.U8 [R6+UR4+0xa300], R19 ;  /* 0x00a3001306007988 */ /* 0x008fe80008000004 */
[----:B-1----:R-:W3:Y:S04]  /*18070*/  LDL.LU R23, [R1+0x208] ;  /* 0x0002080001177983 */ /* 0x002ee80000300800 */
[----:B----4-:R-:W-:Y:S04]  /*18080*/  STS.U8 [R6+UR4+0xe300], R20 ;  /* 0x00e3001406007988 */ /* 0x010fe80008000004 */
[----:B------:R0:W-:Y:S04]  /*18090*/  STS.U8 [R6+UR4+0x1f00], R24 ;  /* 0x001f001806007988 */ /* 0x0001e80008000004 */
        /* <DEDUP_REMOVED lines=28> */
[----:B--2---:R0:W-:Y:S04]  /*18260*/  STS.U8 [R6+UR4+0xdf00], R21 ;  /* 0x00df001506007988 */ /* 0x0041e80008000004 */
[----:B---3--:R1:W-:Y:S04]  /*18270*/  STS.U8 [R6+UR4+0x1b00], R23 ;  /* 0x001b001706007988 */ /* 0x0083e80008000004 */
[----:B0-----:R-:W2:Y:S04]  /*18280*/  LDL.LU R21, [R1+0x74] ;  /* 0x0000740001157983 */ /* 0x001ea80000300800 */
[----:B-1----:R-:W3:Y:S04]  /*18290*/  LDL.LU R23, [R1+0xc0] ;  /* 0x0000c00001177983 */ /* 0x002ee80000300800 */
[----:B----4-:R0:W-:Y:S04]  /*182a0*/  STS.U8 [R6+UR4+0x5b00], R24 ;  /* 0x005b001806007988 */ /* 0x0101e80008000004 */
[----:B------:R-:W-:Y:S04]  /*182b0*/  STS.U8 [R6+UR4+0x9b00], R51 ;  /* 0x009b003306007988 */ /* 0x000fe80008000004 */
[----:B------:R-:W-:Y:S04]  /*182c0*/  STS.U8 [R6+UR4+0xdb00], R52 ;  /* 0x00db003406007988 */ /* 0x000fe80008000004 */
[----:B------:R-:W-:Y:S04]  /*182d0*/  STS.U8 [R6+UR4+0x1700], R53 ;  /* 0x0017003506007988 */ /* 0x000fe80008000004 */
[----:B------:R-:W-:Y:S04]  /*182e0*/  STS.U8 [R6+UR4+0x5700], R56 ;  /* 0x0057003806007988 */ /* 0x000fe80008000004 */
[----:B------:R-:W-:Y:S04]  /*182f0*/  STS.U8 [R6+UR4+0x9700], R26 ;  /* 0x0097001a06007988 */ /* 0x000fe80008000004 */
[----:B------:R-:W-:Y:S04]  /*18300*/  STS.U8 [R6+UR4+0xd700], R27 ;  /* 0x00d7001b06007988 */ /* 0x000fe80008000004 */
[----:B0-----:R-:W4:Y:S04]  /*18310*/  LDL.LU R24, [R1+0xbc] ;  /* 0x0000bc0001187983 */ /* 0x001f280000300800 */
[----:B------:R-:W-:Y:S04]  /*18320*/  STS.U8 [R6+UR4+0xfb00], R28 ;  /* 0x00fb001c06007988 */ /* 0x000fe80008000004 */
[----:B------:R-:W-:Y:S04]  /*18330*/  STS.U8 [R6+UR4+0xbb00], R0 ;  /* 0x00bb000006007988 */ /* 0x000fe80008000004 */
[----:B------:R-:W-:Y:S04]  /*18340*/  STS.U8 [R6+UR4+0x7b00], R3 ;  /* 0x007b000306007988 */ /* 0x000fe80008000004 */
[----:B------:R0:W-:Y:S04]  /*18350*/  STS.U8 [R6+UR4+0x3b00], R22 ;  /* 0x003b001606007988 */ /* 0x0001e80008000004 */
[----:B------:R1:W-:Y:S04]  /*18360*/  STS.U8 [R6+UR4+0xf700], R25 ;  /* 0x00f7001906007988 */ /* 0x0003e80008000004 */
[----:B0-----:R-:W4:Y:S04]  /*18370*/  LDL.LU R22, [R1+0xb8] ;  /* 0x0000b80001167983 */ /* 0x001f280000300800 */
        /* <DEDUP_REMOVED lines=22> */
[----:B------:R-:W4:Y:S04]  /*184e0*/  LDL.LU R0, [R1+0x2dc] ;  /* 0x0002dc0001007983 */ /* 0x000f280000300800 */
[----:B------:R-:W4:Y:S04]  /*184f0*/  LDL.LU R3, [R1+0x31c] ;  /* 0x00031c0001037983 */ /* 0x000f280000300800 */
[----:B--2---:R-:W-:Y:S04]  /*18500*/  STS.U8 [R6+UR4+0xeb00], R21 ;  /* 0x00eb001506007988 */ /* 0x004fe80008000004 */
[----:B---3--:R0:W-:Y:S04]  /*18510*/  STS.U8 [R6+UR4+0x3f00], R23 ;  /* 0x003f001706007988 */ /* 0x0081e80008000004 */
[----:B0-----:R-:W2:Y:S04]  /*18520*/  LDL.LU R23, [R1+0x318] ;  /* 0x0003180001177983 */ /* 0x001ea80000300800 */
[----:B----4-:R0:W-:Y:S04]  /*18530*/  STS.U8 [R6+UR4+0x7f00], R24 ;  /* 0x007f001806007988 */ /* 0x0101e80008000004 */
[----:B0-----:R-:W3:Y:S04]  /*18540*/  LDL.LU R24, [R1+0x2fc] ;  /* 0x0002fc0001187983 */ /* 0x001ee80000300800 */
        /* <DEDUP_REMOVED lines=20> */
[----:B------:R-:W-:-:S05]  /*18690*/  LOP3.LUT R30, R30, 0x70, RZ, 0x3c, !PT ;  /* 0x000000701e1e7812 */ /* 0x000fca00078e3cff */
        /* <DEDUP_REMOVED lines=9> */
[----:B--2---:R0:W-:Y:S04]  /*18730*/  STS.U8 [R30+UR4+0x4b80], R23 ;  /* 0x004b80171e007988 */ /* 0x0041e80008000004 */
[----:B0-----:R-:W2:Y:S04]  /*18740*/  LDL.LU R23, [R1+0x1c4] ;  /* 0x0001c40001177983 */ /* 0x001ea80000300800 */
[----:B---3--:R0:W-:Y:S04]  /*18750*/  STS.U8 [R30+UR4+0x8b80], R24 ;  /* 0x008b80181e007988 */ /* 0x0081e80008000004 */
        /* <DEDUP_REMOVED lines=9> */
[----:B----4-:R0:W-:Y:S04]  /*187f0*/  STS.U8 [R30+UR4+0xcb80], R6 ;  /* 0x00cb80061e007988 */ /* 0x0101e80008000004 */
[----:B------:R-:W4:Y:S04]  /*18800*/  LDL.LU R3, [R1+0x25c] ;  /* 0x00025c0001037983 */ /* 0x000f280000300800 */
[----:B0-----:R-:W4:Y:S04]  /*18810*/  LDL.LU R6, [R1+0xc4] ;  /* 0x0000c40001067983 */ /* 0x001f280000300800 */
[----:B------:R0:W-:Y:S04]  /*18820*/  STS.U8 [R30+UR4+0x1f80], R25 ;  /* 0x001f80191e007988 */ /* 0x0001e80008000004 */
[----:B0-----:R-:W4:Y:S04]  /*18830*/  LDL.LU R25, [R1+0xc8] ;  /* 0x0000c80001197983 */ /* 0x001f280000300800 */
[----:B------:R0:W-:Y:S04]  /*18840*/  STS.U8 [R30+UR4+0x780], R7 ;  /* 0x000780071e007988 */ /* 0x0001e80008000004 */
[----:B------:R1:W-:Y:S04]  /*18850*/  STS.U8 [R30+UR4+0x4780], R8 ;  /* 0x004780081e007988 */ /* 0x0003e80008000004 */
[----:B------:R1:W-:Y:S04]  /*18860*/  STS.U8 [R30+UR4+0x8780], R9 ;  /* 0x008780091e007988 */ /* 0x0003e80008000004 */
[----:B0-----:R-:W4:Y:S04]  /*18870*/  LDL.LU R7, [R1+0xcc] ;  /* 0x0000cc0001077983 */ /* 0x001f280000300800 */
[----:B-1----:R-:W4:Y:S04]  /*18880*/  LDL.LU R8, [R1+0xd0] ;  /* 0x0000d00001087983 */ /* 0x002f280000300800 */
        /* <DEDUP_REMOVED lines=26> */
[----:B0-----:R-:W4:Y:S04]  /*18a30*/  LDL.LU R22, [R1+0x10c] ;  /* 0x00010c0001167983 */ /* 0x001f280000300800 */
[----:B------:R-:W-:Y:S04]  /*18a40*/  STS.U8 [R30+UR4+0x3f80], R80 ;  /* 0x003f80501e007988 */ /* 0x000fe80008000004 */
[----:B--2---:R0:W-:Y:S04]  /*18a50*/  STS.U8 [R30+UR4+0x5f80], R23 ;  /* 0x005f80171e007988 */ /* 0x0041e80008000004 */
[----:B0-----:R-:W2:Y:S04]  /*18a60*/  LDL.LU R23, [R1+0x108] ;  /* 0x0001080001177983 */ /* 0x001ea80000300800 */
[----:B---3--:R0:W-:Y:S04]  /*18a70*/  STS.U8 [R30+UR4+0x9f80], R24 ;  /* 0x009f80181e007988 */ /* 0x0081e80008000004 */
[----:B0-----:R-:W3:Y:S04]  /*18a80*/  LDL.LU R24, [R1+0x104] ;  /* 0x0001040001187983 */ /* 0x001ee80000300800 */
[----:B------:R-:W-:Y:S04]  /*18a90*/  STS.U8 [R30+UR4+0x7f80], R81 ;  /* 0x007f80511e007988 */ /* 0x000fe80008000004 */
[----:B----4-:R0:W-:Y:S04]  /*18aa0*/  STS.U8 [R30+UR4+0xbb80], R25 ;  /* 0x00bb80191e007988 */ /* 0x0101e80008000004 */
[----:B0-----:R-:W4:Y:S04]  /*18ab0*/  LDL R25, [R1+0x2518] ;  /* 0x0025180001197983 */ /* 0x001f280000100800 */
[----:B------:R-:W4:Y:S04]  /*18ac0*/  LDL.LU R80, [R1+0x2534] ;  /* 0x0025340001507983 */ /* 0x000f280000300800 */
[----:B------:R-:W4:Y:S04]  /*18ad0*/  LDL.LU R81, [R1+0x2530] ;  /* 0x0025300001517983 */ /* 0x000f280000300800 */
[----:B------:R0:W-:Y:S02]  /*18ae0*/  STS.U8 [R30+UR4+0x9780], R0 ;  /* 0x009780001e007988 */ /* 0x0001e40008000004 */
[----:B0-----:R-:W0:Y:S02]  /*18af0*/  LDC R0, c[0x0][0x3d8] ;  /* 0x0000f600ff007b82 */ /* 0x001e240000000800 */
[----:B------:R-:W-:Y:S01]  /*18b00*/  STS.U8 [R30+UR4+0xd780], R3 ;  /* 0x00d780031e007988 */ /* 0x000fe20008000004 */
[----:B------:R-:W-:-:S03]  /*18b10*/  PRMT R4, RZ, 0x7610, R4 ;  /* 0x00007610ff047816 */ /* 0x000fc60000000004 */
[----:B------:R1:W-:Y:S04]  /*18b20*/  STS.U8 [R30+UR4+0xbf80], R68 ;  /* 0x00bf80441e007988 */ /* 0x0003e80008000004 */
[----:B------:R1:W-:Y:S01]  /*18b30*/  STS.U8 [R30+UR4+0xff80], R69 ;  /* 0x00ff80451e007988 */ /* 0x0003e20008000004 */
[----:B------:R-:W-:-:S03]  /*18b40*/  PRMT R2, RZ, 0x7610, R2 ;  /* 0x00007610ff027816 */ /* 0x000fc60000000002 */
[----:B-1----:R1:W5:Y:S04]  /*18b50*/  LDL.LU R68, [R1+0x252c] ;  /* 0x00252c0001447983 */ /* 0x0023680000300800 */
[----:B------:R1:W5:Y:S01]  /*18b60*/  LDL.LU R69, [R1+0x2528] ;  /* 0x0025280001457983 */ /* 0x0003620000300800 */
[----:B0-----:R-:W-:-:S03]  /*18b70*/  IMAD R3, R0, 0x198, RZ ;  /* 0x0000019800037824 */ /* 0x001fc600078e02ff */
[----:B------:R-:W-:Y:S04]  /*18b80*/  STL.S16 [R1+0x2e4], R4 ;  /* 0x0002e40401007387 */ /* 0x000fe80000100600 */
[----:B------:R-:W-:Y:S01]  /*18b90*/  STL.S16 [R1+0x2e0], R2 ;  /* 0x0002e00201007387 */ /* 0x000fe20000100600 */
[----:B------:R-:W-:-:S04]  /*18ba0*/  @!UP0 UIADD3 UR10, UPT, UPT, -UR10, 0x100000, URZ ;  /* 0x001000000a0a8890 */ /* 0x000fc8000fffe1ff */
[----:B------:R-:W-:Y:S02]  /*18bb0*/  @!UP0 USHF.L.U32 UR11, UR10, 0xb, URZ ;  /* 0x0000000b0a0b8899 */ /* 0x000fe400080006ff */
[----:B------:R-:W-:Y:S01]  /*18bc0*/  @!UP0 USHF.L.U32 UR10, UR10, 0x1, URZ ;  /* 0x000000010a0a8899 */ /* 0x000fe200080006ff */
[----:B------:R-:W-:Y:S01]  /*18bd0*/  VOTEU.ALL UP1, P1 ;  /* 0x0000000000ff7886 */ /* 0x000fe20000820000 */
[----:B------:R-:W-:Y:S01]  /*18be0*/  STS.U8 [R30+UR4+0xdf80], R51 ;  /* 0x00df80331e007988 */ /* 0x000fe20008000004 */
[----:B------:R-:W-:-:S03]  /*18bf0*/  UIADD3 UR74, UPT, UPT, UR5, 0x100, URZ ;  /* 0x00000100054a7890 */ /* 0x000fc6000fffe0ff */
        /* <DEDUP_REMOVED lines=23> */
[----:B---3--:R0:W-:Y:S02]  /*18d70*/  STS.U8 [R30+UR4+0xeb80], R24 ;  /* 0x00eb80181e007988 */ /* 0x0081e40008000004 */
[----:B0-----:R-:W0:Y:S02]  /*18d80*/  S2R R24, SR_TID.X ;  /* 0x0000000000187919 */ /* 0x001e240000002100 */
[----:B--2---:R1:W-:Y:S01]  /*18d90*/  STS.U8 [R30+UR4+0xab80], R23 ;  /* 0x00ab80171e007988 */ /* 0x0043e20008000004 */
[----:B------:R2:W-:Y:S06]  /*18da0*/  MEMBAR.ALL.CTA ;  /* 0x0000000000007992 */ /* 0x0005ec0000008000 */
[----:B--2---:R-:W-:Y:S04]  /*18db0*/  FENCE.VIEW.ASYNC.S ;  /* 0x00000000000073c6 */ /* 0x004fe80000000000 */
[----:B------:R-:W2:Y:S02]  /*18dc0*/  FENCE.VIEW.ASYNC.S ;  /* 0x00000000000073c6 */ /* 0x000ea40000000000 */
[----:B--2---:R1:W2:Y:S01]  /*18dd0*/  @!UP1 SYNCS.EXCH.64 URZ, [UR4+0x10000], UR10 ;  /* 0x0100000a04ff95b2 */ /* 0x0042a20008000100 */
[----:B------:R-:W-:-:S02]  /*18de0*/  IMAD R72, R0, 0x1a0, RZ ;  /* 0x000001a000487824 */ /* 0x000fc400078e02ff */
[----:B------:R-:W-:Y:S01]  /*18df0*/  IMAD R73, R0, 0x1a8, RZ ;  /* 0x000001a800497824 */ /* 0x000fe200078e02ff */
[----:B0-----:R-:W-:Y:S01]  /*18e00*/  SHF.R.U32.HI R24, RZ, 0x5, R24 ;  /* 0x00000005ff187819 */ /* 0x001fe20000011618 */
[----:B--2---:R-:W-:Y:S03]  /*18e10*/  BAR.SYNC.DEFER_BLOCKING 0x0 ;  /* 0x0000000000007b1d */ /* 0x004fe60000010000 */
[----:B------:R-:W-:Y:S02]  /*18e20*/  ISETP.EQ.U32.AND P3, PT, R24, RZ, P2 ;  /* 0x000000ff1800720c */ /* 0x000fe40001762070 */
[----:B----4-:R-:W-:-:S04]  /*18e30*/  IADD3 R4, P4, PT, R3, R80, RZ ;  /* 0x0000005003047210 */ /* 0x010fc80007f9e0ff */
[----:B------:R-:W-:Y:S01]  /*18e40*/  LEA.HI.X.SX32 R5, R3, R81, 0x1, P4 ;  /* 0x0000005103057211 */ /* 0x000fe200020f0eff */
[----:B------:R1:W-:Y:S04]  /*18e50*/  STL [R1+0x8a8], R4 ;  /* 0x0008a80401007387 */ /* 0x0003e80000100800 */
[----:B------:R1:W-:Y:S01]  /*18e60*/  STL [R1+0x8ac], R5 ;  /* 0x0008ac0501007387 */ /* 0x0003e20000100800 */
[----:B------:R-:W-:Y:S01]  /*18e70*/  VIADD R70, R25, 0x10000 ;  /* 0x0001000019467836 */ /* 0x000fe20000000000 */
[----:B------:R-:W-:Y:S06]  /*18e80*/  @!P3 BRA `(.L_x_6) ;  /* 0x0000000400c0b947 */ /* 0x000fec0003800000 */
[----:B------:R-:W-:Y:S01]  /*18e90*/  VIADD R0, R25, 0x30000 ;  /* 0x0003000019007836 */ /* 0x000fe20000000000 */
[----:B------:R-:W-:Y:S01]  /*18ea0*/  ELECT P4, URZ, PT ;  /* 0x0000000000ff782f */ /* 0x000fe20003880000 */
[----:B-1----:R-:W-:Y:S01]  /*18eb0*/  IMAD.U32 R4, RZ, RZ, UR4 ;  /* 0x00000004ff047e24 */ /* 0x002fe2000f8e00ff */
[----:B------:R-:W-:Y:S01]  /*18ec0*/  UMOV UR76, 0x0 ;  /* 0x00000000004c7882 */ /* 0x000fe20000000000 */
[----:B------:R-:W-:Y:S01]  /*18ed0*/  IMAD.MOV.U32 R71, RZ, RZ, RZ ;  /* 0x000000ffff477224 */ /* 0x000fe200078e00ff */
[----:B------:R-:W-:Y:S01]  /*18ee0*/  SHF.R.U32.HI R0, RZ, 0x4, R0 ;  /* 0x00000004ff007819 */ /* 0x000fe20000011600 */
[----:B------:R-:W-:Y:S01]  /*18ef0*/  UMOV UR77, 0x4208010 ;  /* 0x04208010004d7882 */ /* 0x000fe20000000000 */
[----:B------:R-:W-:Y:S01]  /*18f00*/  SHF.R.U32.HI R4, RZ, 0x4, R4 ;  /* 0x00000004ff047819 */ /* 0x000fe20000011604 */
[----:B------:R-:W-:Y:S01]  /*18f10*/  UMOV UR24, 0x0 ;  /* 0x0000000000187882 */ /* 0x000fe20000000000 */
[----:B------:R-:W-:Y:S01]  /*18f20*/  SGXT.U32 R0, R0, 0xe ;  /* 0x0000000e0000781a */ /* 0x000fe20000000000 */
[----:B------:R-:W-:Y:S01]  /*18f30*/  UMOV UR25, 0x4208010 ;  /* 0x0420801000197882 */ /* 0x000fe20000000000 */
[----:B------:R-:W-:Y:S01]  /*18f40*/  SGXT.U32 R4, R4, 0xe ;  /* 0x0000000e0404781a */ /* 0x000fe20000000000 */
[----:B------:R-:W-:Y:S01]  /*18f50*/  UMOV UR48, 0x0 ;  /* 0x0000000000307882 */ /* 0x000fe20000000000 */
[----:B------:R-:W-:Y:S01]  /*18f60*/  R2UR UR10, R0 ;  /* 0x00000000000a72ca */ /* 0x000fe200000e0000 */
[----:B------:R-:W-:Y:S01]  /*18f70*/  @P4 IMAD.MOV.U32 R3, RZ, RZ, -0x7fffbfe0 ;  /* 0x80004020ff034424 */ /* 0x000fe200078e00ff */
[C---:B------:R-:W-:Y:S01]  /*18f80*/  R2UR UR11, R4.reuse ;  /* 0x00000000040b72ca */ /* 0x040fe200000e0000 */
[----:B------:R-:W-:Y:S01]  /*18f90*/  UMOV UR49, 0x4208010 ;  /* 0x0420801000317882 */ /* 0x000fe20000000000 */
[----:B------:R-:W-:Y:S01]  /*18fa0*/  @P4 MOV R5, R70 ;  /* 0x0000004600054202 */ /* 0x000fe20000000f00 */
[----:B------:R-:W-:Y:S01]  /*18fb0*/  UMOV UR66, 0x0 ;  /* 0x0000000000427882 */ /* 0x000fe20000000000 */
[----:B------:R-:W-:Y:S01]  /*18fc0*/  @P4 R2UR UR17, R3 ;  /* 0x00000000031142ca */ /* 0x000fe200000e0000 */
[----:B------:R-:W-:Y:S01]  /*18fd0*/  @P4 IMAD.MOV.U32 R3, RZ, RZ, 0x40004040 ;  /* 0x40004040ff034424 */ /* 0x000fe200078e00ff */
[----:B------:R-:W-:Y:S01]  /*18fe0*/  IADD3 R4, P5, PT, R4, 0x2, RZ ;  /* 0x0000000204047810 */ /* 0x000fe20007fbe0ff */
[----:B------:R-:W-:Y:S01]  /*18ff0*/  UMOV UR67, 0x4208010 ;  /* 0x0420801000437882 */ /* 0x000fe20000000000 */
[----:B------:R-:W-:Y:S01]  /*19000*/  UMOV UR64, 0x0 ;  /* 0x0000000000407882 */ /* 0x000fe20000000000 */
[----:B------:R-:W-:Y:S01]  /*19010*/  UMOV UR65, 0x4208010 ;  /* 0x0420801000417882 */ /* 0x000fe20000000000 */
[----:B------:R-:W-:Y:S01]  /*19020*/  @P4 R2UR UR73, R3 ;  /* 0x00000000034942ca */ /* 0x000fe200000e0000 */
[----:B------:R-:W-:Y:S01]  /*19030*/  IMAD.U32 R2, RZ, RZ, UR10 ;  /* 0x0000000aff027e24 */ /* 0x000fe2000f8e00ff */
[----:B------:R-:W-:Y:S01]  /*19040*/  @P4 R2UR UR10, R5 ;  /* 0x00000000050a42ca */ /* 0x000fe200000e0000 */
[----:B------:R-:W-:Y:S01]  /*19050*/  UMOV UR50, 0x0 ;  /* 0x0000000000327882 */ /* 0x000fe20000000000 */
[----:B------:R-:W-:Y:S01]  /*19060*/  R2UR UR12, R4 ;  /* 0x00000000040c72ca */ /* 0x000fe200000e0000 */
[----:B------:R-:W-:Y:S01]  /*19070*/  UMOV UR51, 0x4208010 ;  /* 0x0420801000337882 */ /* 0x000fe20000000000 */
[----:B------:R-:W-:Y:S01]  /*19080*/  @P4 R2UR UR16, R2 ;  /* 0x00000000021042ca */ /* 0x000fe200000e0000 */
[----:B------:R-:W-:Y:S01]  /*19090*/  IMAD.U32 R2, RZ, RZ, UR11 ;  /* 0x0000000bff027e24 */ /* 0x000fe2000f8e00ff */
[----:B------:R-:W-:Y:S01]  /*190a0*/  MOV.SPILL R7, UR7 ;  /* 0x0000000700077c02 */ /* 0x000fe20009000f00 */
[----:B------:R-:W-:Y:S01]  /*190b0*/  UMOV UR7, 0x4208010 ;  /* 0x0420801000077882 */ /* 0x000fe20000000000 */
[----:B------:R-:W-:Y:S01]  /*190c0*/  MOV.SPILL R6, UR6 ;  /* 0x0000000600067c02 */ /* 0x000fe20009000f00 */
[----:B------:R-:W-:Y:S01]  /*190d0*/  UMOV UR6, 0x0 ;  /* 0x0000000000067882 */ /* 0x000fe20000000000 */
[----:B------:R-:W-:Y:S01]  /*190e0*/  @P4 R2UR UR72, R2 ;  /* 0x00000000024842ca */ /* 0x000fe200000e0000 */
[----:B------:R-:W-:Y:S01]  /*190f0*/  IMAD.MOV.U32 R2, RZ, RZ, RZ ;  /* 0x000000ffff027224 */ /* 0x000fe200078e00ff */
[----:B------:R-:W-:Y:S01]  /*19100*/  IADD3 R0, P4, PT, R0, 0x80, RZ ;  /* 0x0000008000007810 */ /* 0x000fe20007f9e0ff */
[----:B------:R-:W-:Y:S01]  /*19110*/  UMOV UR44, 0x0 ;  /* 0x00000000002c7882 */ /* 0x000fe20000000000 */
[----:B------:R-:W-:Y:S01]  /*19120*/  UMOV UR45, 0x4208010 ;  /* 0x04208010002d7882 */ /* 0x000fe20000000000 */
[----:B------:R-:W-:Y:S01]  /*19130*/  UMOV UR40, 0x0 ;  /* 0x0000000000287882 */ /* 0x000fe20000000000 */
[----:B------:R-:W-:Y:S01]  /*19140*/  R2UR UR18, R0 ;  /* 0x00000000001272ca */ /* 0x000fe200000e0000 */
[----:B------:R-:W-:Y:S01]  /*19150*/  IMAD.MOV.U32 R0, RZ, RZ, RZ ;  /* 0x000000ffff007224 */ /* 0x000fe200078e00ff */
[----:B------:R-:W-:Y:S01]  /*19160*/  IADD3.X R2, PT, PT, R2, -0x7fffbfe0, RZ, P4, !PT ;  /* 0x8000402002027810 */ /* 0x000fe200027fe4ff */
[----:B------:R-:W-:Y:S01]  /*19170*/  UMOV UR41, 0x4208010 ;  /* 0x0420801000297882 */ /* 0x000fe20000000000 */
[----:B------:R-:W-:Y:S01]  /*19180*/  UMOV UR36, 0x0 ;  /* 0x0000000000247882 */ /* 0x000fe20000000000 */
[----:B------:R-:W-:Y:S01]  /*19190*/  UMOV UR37, 0x4208010 ;  /* 0x0420801000257882 */ /* 0x000fe20000000000 */
[----:B------:R-:W-:Y:S01]  /*191a0*/  IADD3.X R0, PT, PT, R0, 0x40004040, RZ, P5, !PT ;  /* 0x4000404000007810 */ /* 0x000fe20002ffe4ff */
[----:B------:R-:W-:Y:S01]  /*191b0*/  UTCQMMA gdesc[UR16], gdesc[UR72], tmem[UR74], tmem[UR76], idesc[UR77], !UPT ;  /* 0x00ff4c48100075ea */ /* 0x000fe2000f80034a */
[----:B------:R-:W-:Y:S01]  /*191c0*/  R2UR UR19, R2 ;  /* 0x00000000021372ca */ /* 0x000fe200000e0000 */
[----:B------:R-:W-:Y:S01]  /*191d0*/  UMOV UR32, 0x0 ;  /* 0x0000000000207882 */ /* 0x000fe20000000000 */
[----:B------:R-:W-:Y:S01]  /*191e0*/  R2UR UR13, R0 ;  /* 0x00000000000d72ca */ /* 0x000fe200000e0000 */
[----:B------:R-:W-:Y:S01]  /*191f0*/  UMOV UR33, 0x4208010 ;  /* 0x0420801000217882 */ /* 0x000fe20000000000 */
[----:B------:R-:W-:Y:S01]  /*19200*/  UMOV UR26, 0x0 ;  /* 0x00000000001a7882 */ /* 0x000fe20000000000 */
[----:B------:R-:W-:Y:S01]  /*19210*/  UMOV UR27, 0x4208010 ;  /* 0x04208010001b7882 */ /* 0x000fe20000000000 */
[----:B------:R-:W-:Y:S01]  /*19220*/  UMOV UR20, 0x0 ;  /* 0x0000000000147882 */ /* 0x000fe20000000000 */
[----:B------:R-:W-:Y:S01]  /*19230*/  UMOV UR21, 0x4208010 ;  /* 0x0420801000157882 */ /* 0x000fe20000000000 */
[----:B------:R-:W-:Y:S01]  /*19240*/  UMOV UR14, 0x0 ;  /* 0x00000000000e7882 */ /* 0x000fe20000000000 */
[----:B------:R-:W-:-:S04]  /*19250*/  UMOV UR15, 0x4208010 ;  /* 0x04208010000f7882 */ /* 0x000fc80000000000 */
[----:B------:R-:W-:Y:S02]  /*19260*/  UIADD3.64 UR54, UPT, UPT, UR18, 0x80, URZ ;  /* 0x0000008012367897 */ /* 0x000fe4000fffe0ff */
[----:B------:R-:W-:Y:S02]  /*19270*/  UIADD3.64 UR58, UPT, UPT, UR12, 0x2, URZ ;  /* 0x000000020c3a7897 */ /* 0x000fe4000fffe0ff */
[----:B------:R0:W-:Y:S01]  /*19280*/  UTCQMMA gdesc[UR18], gdesc[UR12], tmem[UR74], tmem[UR24], idesc[UR25], UPT ;  /* 0x00ff180c120075ea */ /* 0x0001e2000b80034a */
[----:B------:R-:W-:Y:S02]  /*19290*/  UIADD3.64 UR68, UPT, UPT, UR18, 0x100, URZ ;  /* 0x0000010012447897 */ /* 0x000fe4000fffe0ff */
[----:B------:R-:W-:Y:S02]  /*192a0*/  UIADD3.64 UR70, UPT, UPT, UR12, 0x4, URZ ;  /* 0x000000040c467897 */ /* 0x000fe4000fffe0ff */
[----:B------:R-:W-:Y:S02]  /*192b0*/  UIADD3.64 UR60, UPT, UPT, UR18, 0x180, URZ ;  /* 0x00000180123c7897 */ /* 0x000fe4000fffe0ff */
[----:B------:R-:W-:Y:S01]  /*192c0*/  UIADD3.64 UR62, UPT, UPT, UR12, 0x3fe, URZ ;  /* 0x000003fe0c3e7897 */ /* 0x000fe2000fffe0ff */
[----:B------:R1:W-:Y:S01]  /*192d0*/  UTCQMMA gdesc[UR54], gdesc[UR58], tmem[UR74], tmem[UR48], idesc[UR49], UPT ;  /* 0x00ff303a360075ea */ /* 0x0003e2000b80034a */
[----:B------:R-:W-:-:S02]  /*192e0*/  UIADD3.64 UR30, UPT, UPT, UR18, 0x200, URZ ;  /* 0x00000200121e7897 */ /* 0x000fc4000fffe0ff */
[----:B0-----:R-:W-:Y:S01]  /*192f0*/  UIADD3.64 UR24, UPT, UPT, UR12, 0x400, URZ ;  /* 0x000004000c187897 */ /* 0x001fe2000fffe0ff */
[----:B------:R0:W-:Y:S01]  /*19300*/  UTCQMMA gdesc[UR68], gdesc[UR70], tmem[UR74], tmem[UR66], idesc[UR67], UPT ;  /* 0x00ff4246440075ea */ /* 0x0001e2000b80034a */
[----:B------:R-:W-:Y:S02]  /*19310*/  UIADD3.64 UR56, UPT, UPT, UR18, 0x280, URZ ;  /* 0x0000028012387897 */ /* 0x000fe4000fffe0ff */
[----:B------:R-:W-:Y:S01]  /*19320*/  UIADD3.64 UR52, UPT, UPT, UR18, 0x300, URZ ;  /* 0x0000030012347897 */ /* 0x000fe2000fffe0ff */
[----:B------:R-:W-:Y:S01]  /*19330*/  UTCQMMA gdesc[UR60], gdesc[UR62], tmem[UR74], tmem[UR64], idesc[UR65], UPT ;  /* 0x00ff403e3c0075ea */ /* 0x000fe2000b80034a */
[----:B------:R-:W-:Y:S02]  /*19340*/  UIADD3.64 UR46, UPT, UPT, UR18, 0x380, URZ ;  /* 0x00000380122e7897 */ /* 0x000fe4000fffe0ff */
[----:B-1----:R-:W-:Y:S01]  /*19350*/  UIADD3.64 UR58, UPT, UPT, UR12, 0x402, URZ ;  /* 0x000004020c3a7897 */ /* 0x002fe2000fffe0ff */
[----:B------:R1:W-:Y:S01]  /*19360*/  UTCQMMA gdesc[UR30], gdesc[UR24], tmem[UR74], tmem[UR6], idesc[UR7], UPT ;  /* 0x00ff06181e0075ea */ /* 0x0003e2000b80034a */
[----:B------:R-:W-:-:S02]  /*19370*/  UIADD3.64 UR54, UPT, UPT, UR12, 0x404, URZ ;  /* 0x000004040c367897 */ /* 0x000fc4000fffe0ff */
[----:B------:R-:W-:Y:S02]  /*19380*/  UIADD3.64 UR48, UPT, UPT, UR12, 0x7fe, URZ ;  /* 0x000007fe0c307897 */ /* 0x000fe4000fffe0ff */
[----:B------:R-:W-:Y:S02]  /*19390*/  UIADD3.64 UR42, UPT, UPT, UR18, 0x400, URZ ;  /* 0x00000400122a7897 */ /* 0x000fe4000fffe0ff */
[----:B0-----:R-:W-:Y:S02]  /*193a0*/  UIADD3.64 UR66, UPT, UPT, UR12, 0x800, URZ ;  /* 0x000008000c427897 */ /* 0x001fe4000fffe0ff */
[----:B------:R-:W-:Y:S01]  /*193b0*/  UIADD3.64 UR38, UPT, UPT, UR18, 0x480, URZ ;  /* 0x0000048012267897 */ /* 0x000fe2000fffe0ff */
[----:B-1----:R-:W-:Y:S01]  /*193c0*/  R2UR.FILL UR7, R7 ;  /* 0x00000000070772ca */ /* 0x002fe200004e0000 */
[----:B------:R-:W-:Y:S01]  /*193d0*/  UIADD3.64 UR76, UPT, UPT, UR12, 0x802, URZ ;  /* 0x000008020c4c7897 */ /* 0x000fe2000fffe0ff */
[----:B------:R-:W-:Y:S01]  /*193e0*/  R2UR.FILL UR6, R6 ;  /* 0x00000000060672ca */ /* 0x000fe200004e0000 */
[----:B------:R-:W-:-:S02]  /*193f0*/  UIADD3.64 UR34, UPT, UPT, UR18, 0x500, URZ ;  /* 0x0000050012227897 */ /* 0x000fc4000fffe0ff */
[----:B------:R-:W-:Y:S02]  /*19400*/  UIADD3.64 UR72, UPT, UPT, UR12, 0x804, URZ ;  /* 0x000008040c487897 */ /* 0x000fe4000fffe0ff */
[----:B------:R-:W-:Y:S02]  /*19410*/  UIADD3.64 UR28, UPT, UPT, UR18, 0x580, URZ ;  /* 0x00000580121c7897 */ /* 0x000fe4000fffe0ff */
[----:B------:R-:W-:Y:S02]  /*19420*/  UIADD3.64 UR64, UPT, UPT, UR12, 0xbfe, URZ ;  /* 0x00000bfe0c407897 */ /* 0x000fe4000fffe0ff */
[----:B------:R-:W-:Y:S02]  /*19430*/  UIADD3.64 UR22, UPT, UPT, UR18, 0x600, URZ ;  /* 0x0000060012167897 */ /* 0x000fe4000fffe0ff */
[----:B------:R-:W-:Y:S01]  /*19440*/  UIADD3.64 UR62, UPT, UPT, UR12, 0xc00, URZ ;  /* 0x00000c000c3e7897 */ /* 0x000fe2000fffe0ff */
[----:B------:R-:W-:Y:S01]  /*19450*/  UMOV UR68, 0x0 ;  /* 0x0000000000447882 */ /* 0x000fe20000000000 */
[----:B------:R-:W-:Y:S01]  /*19460*/  UMOV UR69, 0x4208010 ;  /* 0x0420801000457882 */ /* 0x000fe20000000000 */
[----:B------:R-:W-:Y:S01]  /*19470*/  UIADD3.64 UR16, UPT, UPT, UR18, 0x680, URZ ;  /* 0x0000068012107897 */ /* 0x000fe2000fffe0ff */
[----:B------:R0:W-:Y:S01]  /*19480*/  UTCQMMA gdesc[UR56], gdesc[UR58], tmem[UR74], tmem[UR68], idesc[UR69], UPT ;  /* 0x00ff443a380075ea */ /* 0x0001e2000b80034a */
[----:B------:R-:W-:Y:S01]  /*19490*/  UIADD3.64 UR60, UPT, UPT, UR12, 0xc02, URZ ;  /* 0x00000c020c3c7897 */ /* 0x000fe2000fffe0ff */
[----:B------:R-:W-:Y:S01]  /*194a0*/  UMOV UR70, 0x0 ;  /* 0x0000000000467882 */ /* 0x000fe20000000000 */
[----:B------:R-:W-:Y:S01]  /*194b0*/  UMOV UR71, 0x4208010 ;  /* 0x0420801000477882 */ /* 0x000fe20000000000 */
[----:B------:R-:W-:Y:S01]  /*194c0*/  UIADD3.64 UR18, UPT, UPT, UR18, 0x700, URZ ;  /* 0x0000070012127897 */ /* 0x000fe2000fffe0ff */
[----:B------:R0:W-:Y:S01]  /*194d0*/  UTCQMMA gdesc[UR52], gdesc[UR54], tmem[UR74], tmem[UR70], idesc[UR71], UPT ;  /* 0x00ff4636340075ea */ /* 0x0001e2000b80034a */
[----:B------:R-:W-:Y:S01]  /*194e0*/  UIADD3.64 UR12, UPT, UPT, UR12, 0xc04, URZ ;  /* 0x00000c040c0c7897 */ /* 0x000fe2000fffe0ff */
[----:B------:R0:W-:Y:S01]  /*194f0*/  UTCQMMA gdesc[UR46], gdesc[UR48], tmem[UR74], tmem[UR50], idesc[UR51], UPT ;  /* 0x00ff32302e0075ea */ /* 0x0001e2000b80034a */
[----:B------:R0:W-:Y:S01]  /*19500*/  UTCQMMA gdesc[UR42], gdesc[UR66], tmem[UR74], tmem[UR44], idesc[UR45], UPT ;  /* 0x00ff2c422a0075ea */ /* 0x0001e2000b80034a */
[----:B------:R0:W-:Y:S01]  /*19510*/  UTCQMMA gdesc[UR38], gdesc[UR76], tmem[UR74], tmem[UR40], idesc[UR41], UPT ;  /* 0x00ff284c260075ea */ /* 0x0001e2000b80034a */
[----:B------:R0:W-:Y:S01]  /*19520*/  UTCQMMA gdesc[UR34], gdesc[UR72], tmem[UR74], tmem[UR36], idesc[UR37], UPT ;  /* 0x00ff2448220075ea */ /* 0x0001e2000b80034a */
[----:B------:R0:W-:Y:S01]  /*19530*/  UTCQMMA gdesc[UR28], gdesc[UR64], tmem[UR74], tmem[UR32], idesc[UR33], UPT ;  /* 0x00ff20401c0075ea */ /* 0x0001e2000b80034a */
[----:B------:R0:W-:Y:S01]  /*19540*/  UTCQMMA gdesc[UR22], gdesc[UR62], tmem[UR74], tmem[UR26], idesc[UR27], UPT ;  /* 0x00ff1a3e160075ea */ /* 0x0001e2000b80034a */
[----:B------:R0:W-:Y:S02]  /*19550*/  UTCQMMA gdesc[UR16], gdesc[UR60], tmem[UR74], tmem[UR20], idesc[UR21], UPT ;  /* 0x00ff143c100075ea */ /* 0x0001e4000b80034a */
[----:B------:R0:W-:Y:S01]  /*19560*/  UTCQMMA gdesc[UR18], gdesc[UR12], tmem[UR74], tmem[UR14], idesc[UR15], UPT ;  /* 0x00ff0e0c120075ea */ /* 0x0001e2000b80034a */
[----:B------:R0:W-:Y:S01]  /*19570*/  UTCBAR [UR10], URZ ;  /* 0x000000ff0a0073e9 */ /* 0x0001e200080000ff */
[----:B------:R-:W-:Y:S01]  /*19580*/  NOP ;  /* 0x0000000000007918 */ /* 0x000fe20000000000 */
.L_x_6:
[----:B------:R-:W-:Y:S05]  /*19590*/  @!P2 BRA `(.L_x_7) ;  /* 0x000000000008a947 */ /* 0x000fea0003800000 */
[----:B------:R-:W2:Y:S02]  /*195a0*/  SYNCS.PHASECHK.TRANS64.TRYWAIT P4, [UR4+0x10000], RZ ;  /* 0x010000ffff0075a7 */ /* 0x000ea40008081104 */
[----:B--2---:R-:W-:Y:S05]  /*195b0*/  @!P4 BRA `(.L_x_8) ;  /* 0x000004f00050c947 */ /* 0x004fea0003800000 */
.L_x_7:
[----:B------:R-:W2:Y:S04]  /*195c0*/  LDL R0, [R1+0x2e0] ;  /* 0x0002e00001007983 */ /* 0x000ea80000100800 */
[----:B------:R3:W-:Y:S01]  /*195d0*/  STL.64 [R1+0x2f48], R92 ;  /* 0x002f485c01007387 */ /* 0x0007e20000100a00 */
[----:B------:R-:W-:Y:S06]  /*195e0*/  BAR.SYNC.DEFER_BLOCKING 0x0 ;  /* 0x0000000000007b1d */ /* 0x000fec0000010000 */
[----:B---3--:R-:W2:Y:S04]  /*195f0*/  LDL.64 R92, [R1+0x8a8] ;  /* 0x0008a800015c7983 */ /* 0x008ea80000100a00 */
[----:B------:R-:W-:Y:S04]  /*19600*/  STL.64 [R1+0x2f40], R76 ;  /* 0x002f404c01007387 */ /* 0x000fe80000100a00 */
[----:B------:R-:W-:Y:S04]  /*19610*/  STL [R1+0x2654], R91 ;  /* 0x0026545b01007387 */ /* 0x000fe80000100800 */
[----:B------:R-:W-:Y:S04]  /*19620*/  STL [R1+0x2650], R90 ;  /* 0x0026505a01007387 */ /* 0x000fe80000100800 */
[----:B------:R-:W-:Y:S01]  /*19630*/  STL.64 [R1+0x2958], R90 ;  /* 0x0029585a01007387 */ /* 0x000fe20000100a00 */
[----:B------:R-:W3:Y:S03]  /*19640*/  @!P1 SYNCS.CCTL.IV [UR4+0x10000] ;  /* 0x01000000ff0099b1 */ /* 0x000ee60008000004 */
        /* <DEDUP_REMOVED lines=19> */
[----:B------:R-:W-:Y:S04]  /*19780*/  STL.64 [R1+0x2e90], R90 ;  /* 0x002e905a01007387 */ /* 0x000fe80000100a00 */
[----:B------:R4:W-:Y:S01]  /*19790*/  STL [R1+0x2eb8], R90 ;  /* 0x002eb85a01007387 */ /* 0x0009e20000100800 */
[----:B-1----:R-:W-:Y:S01]  /*197a0*/  LDTM.16dp32bit_t0_t15.x64 R4, tmem[UR6+0x100] ;  /* 0x00010006000479ee */ /* 0x002fe20008b00000 */
[----:B------:R-:W1:Y:S01]  /*197b0*/  LDTM.16dp32bit_t16_t31.x64 R4, tmem[UR6+0x140] ;  /* 0x00014006000479ee */ /* 0x000e620008b20000 */
[----:B------:R-:W-:Y:S01]  /*197c0*/  NOP ;  /* 0x0000000000007918 */ /* 0x000fe20000000000 */
[----:B----4-:R-:W4:Y:S04]  /*197d0*/  LDL R90, [R1+0x2e4] ;  /* 0x0002e400015a7983 */ /* 0x010f280000100800 */
[----:B------:R-:W-:Y:S04]  /*197e0*/  STL [R1+0x2f00], R91 ;  /* 0x002f005b01007387 */ /* 0x000fe80000100800 */
[----:B------:R-:W-:Y:S04]  /*197f0*/  STL [R1+0x264c], R89 ;  /* 0x00264c5901007387 */ /* 0x000fe80000100800 */
[----:B------:R-:W-:Y:S04]  /*19800*/  STL [R1+0x2648], R88 ;  /* 0x0026485801007387 */ /* 0x000fe80000100800 */
[----:B------:R-:W-:Y:S04]  /*19810*/  STL.64 [R1+0x2930], R88 ;  /* 0x0029305801007387 */ /* 0x000fe80000100a00 */
[----:B------:R-:W-:Y:S04]  /*19820*/  STL [R1+0x2940], R88 ;  /* 0x0029405801007387 */ /* 0x000fe80000100800 */
[----:B------:R-:W-:Y:S04]  /*19830*/  STL [R1+0x2968], R88 ;  /* 0x0029685801007387 */ /* 0x000fe80000100800 */
[----:B------:R-:W-:Y:S04]  /*19840*/  STL.64 [R1+0x2980], R88 ;  /* 0x0029805801007387 */ /* 0x000fe80000100a00 */
        /* <DEDUP_REMOVED lines=23> */
[----:B------:R-:W-:Y:S04]  /*199c0*/  STL [R1+0x2c04], R88 ;  /* 0x002c045801007387 */ /* 0x000fe80000100800 */
[----:B------:R-:W-:Y:S04]  /*199d0*/  STL [R1+0x2c00], R89 ;  /* 0x002c005901007387 */ /* 0x000fe80000100800 */
[----:B------:R-:W-:Y:S04]  /*199e0*/  STL.64 [R1+0x2e98], R88 ;  /* 0x002e985801007387 */ /* 0x000fe80000100a00 */
[----:B------:R0:W-:Y:S01]  /*199f0*/  STL.64 [R1+0x2ef8], R88 ;  /* 0x002ef85801007387 */ /* 0x0001e20000100a00 */
[----:B------:R-:W-:-:S03]  /*19a00*/  PRMT R2, RZ, 0x7610, R2 ;  /* 0x00007610ff027816 */ /* 0x000fc60000000002 */
[----:B------:R-:W-:Y:S04]  /*19a10*/  STL [R1+0x2644], R87 ;  /* 0x0026445701007387 */ /* 0x000fe80000100800 */
[----:B------:R-:W-:Y:S01]  /*19a20*/  STL [R1+0x2640], R86 ;  /* 0x0026405601007387 */ /* 0x000fe20000100800 */
[----:B0-----:R-:W-:-:S03]  /*19a30*/  IADD3 R88, P4, PT, R72, R80, RZ ;  /* 0x0000005048587210 */ /* 0x001fc60007f9e0ff */
[----:B------:R-:W-:Y:S01]  /*19a40*/  STL.64 [R1+0x2908], R86 ;  /* 0x0029085601007387 */ /* 0x000fe20000100a00 */
[----:B------:R-:W-:-:S03]  /*19a50*/  LEA.HI.X.SX32 R89, R72, R81, 0x1, P4 ;  /* 0x0000005148597211 */ /* 0x000fc600020f0eff */
[----:B------:R-:W-:Y:S04]  /*19a60*/  STL [R1+0x2918], R86 ;  /* 0x0029185601007387 */ /* 0x000fe80000100800 */
[----:B------:R-:W3:Y:S04]  /*19a70*/  @P2 LDG.E.U8 R2, desc[UR8][R88.64] ;  /* 0x0000000858022981 */ /* 0x000ee8000c1e1100 */
[----:B------:R-:W-:Y:S04]  /*19a80*/  STL [R1+0x2950], R86 ;  /* 0x0029505601007387 */ /* 0x000fe80000100800 */
[----:B------:R-:W-:Y:S04]  /*19a90*/  STL.64 [R1+0x2970], R86 ;  /* 0x0029705601007387 */ /* 0x000fe80000100a00 */
[----:B------:R-:W-:Y:S04]  /*19aa0*/  STL [R1+0x2c08], R86 ;  /* 0x002c085601007387 */ /* 0x000fe80000100800 */
[----:B------:R-:W-:Y:S04]  /*19ab0*/  STL [R1+0x263c], R85 ;  /* 0x00263c5501007387 */ /* 0x000fe80000100800 */
[----:B------:R-:W-:Y:S04]  /*19ac0*/  STL [R1+0x2638], R84 ;  /* 0x0026385401007387 */ /* 0x000fe80000100800 */
[----:B------:R-:W-:Y:S04]  /*19ad0*/  STL.64 [R1+0x28e8], R84 ;  /* 0x0028e85401007387 */ /* 0x000fe80000100a00 */
[----:B------:R-:W-:Y:S04]  /*19ae0*/  STL [R1+0x28f8], R84 ;  /* 0x0028f85401007387 */ /* 0x000fe80000100800 */
[----:B------:R-:W-:Y:S04]  /*19af0*/  STL.64 [R1+0x2910], R84 ;  /* 0x0029105401007387 */ /* 0x000fe80000100a00 */
[----:B--2---:R0:W2:Y:S04]  /*19b00*/  @P2 LDG.E.U8 R0, desc[UR8][R92.64] ;  /* 0x000000085c002981 */ /* 0x0040a8000c1e1100 */
        /* <DEDUP_REMOVED lines=10> */
[----:B------:R-:W-:Y:S04]  /*19bb0*/  STL [R1+0x2f38], R84 ;  /* 0x002f385401007387 */ /* 0x000fe80000100800 */
        /* <DEDUP_REMOVED lines=15> */
[----:B----4-:R-:W4:Y:S04]  /*19cb0*/  @P2 LDG.E.U8 R90, desc[UR8][R80.64] ;  /* 0x00000008505a2981 */ /* 0x010f28000c1e1100 */
        /* <DEDUP_REMOVED lines=26> */
[----:B-----5:R-:W-:Y:S04]  /*19e60*/  STL [R1+0x262c], R69 ;  /* 0x00262c4501007387 */ /* 0x020fe80000100800 */
[----:B------:R-:W-:Y:S04]  /*19e70*/  STL [R1+0x2628], R68 ;  /* 0x0026284401007387 */ /* 0x000fe80000100800 */
[----:B------:R-:W-:Y:S04]  /*19e80*/  STL.64 [R1+0x2928], R68 ;  /* 0x0029284401007387 */ /* 0x000fe80000100a00 */
[----:B------:R-:W-:Y:S04]  /*19e90*/  STL [R1+0x2c18], R68 ;  /* 0x002c184401007387 */ /* 0x000fe80000100800 */
[----:B------:R-:W-:Y:S04]  /*19ea0*/  STL [R1+0x2c14], R69 ;  /* 0x002c144501007387 */ /* 0x000fe80000100800 */
[----:B-1----:R-:W-:Y:S04]  /*19eb0*/  STL [R1+0x2d18], R4 ;  /* 0x002d180401007387 */ /* 0x002fe80000100800 */
        /* <DEDUP_REMOVED lines=14> */
[----:B------:R-:W-:Y:S04]  /*19fa0*/  STL [R1+0x2ce0], R18 ;  /* 0x002ce01201007387 */ /* 0x000fe80000100800 */
[----:B------:R-:W-:Y:S04]  /*19fb0*/  STL [R1+0x2cdc], R19 ;  /* 0x002cdc1301007387 */ /* 0x000fe80000100800 */
[----:B------:R-:W-:Y:S04]  /*19fc0*/  STL.64 [R1+0x2f20], R18 ;  /* 0x002f201201007387 */ /* 0x000fe80000100a00 */
[----:B------:R-:W-:Y:S04]  /*19fd0*/  STL [R1+0x2cd8], R20 ;  /* 0x002cd81401007387 */ /* 0x000fe80000100800 */
[----:B------:R-:W-:Y:S04]  /*19fe0*/  STL [R1+0x2cd4], R21 ;  /* 0x002cd41501007387 */ /* 0x000fe80000100800 */
[----:B------:R-:W-:Y:S04]  /*19ff0*/  STL.64 [R1+0x2f08], R20 ;  /* 0x002f081401007387 */ /* 0x000fe80000100a00 */
[----:B------:R-:W-:Y:S04]  /*1a000*/  STL.64 [R1+0x2f18], R20 ;  /* 0x002f181401007387 */ /* 0x000fe80000100a00 */
        /* <DEDUP_REMOVED lines=55> */
[----:B----4-:R1:W-:Y:S02]  /*1a380*/  @P2 STL [R1+0x2e4], R90 ;  /* 0x0002e45a01002387 */ /* 0x0103e40000100800 */
[----:B-1----:R-:W1:Y:S01]  /*1a390*/  LDC R90, c[0x0][0x3d8] ;  /* 0x0000f600ff5a7b82 */ /* 0x002e620000000800 */
[----:B0-----:R-:W-:Y:S01]  /*1a3a0*/  IADD3 R92, P5, PT, R73, R80, RZ ;  /* 0x00000050495c7210 */ /* 0x001fe20007fbe0ff */
[----:B--2---:R1:W-:Y:S01]  /*1a3b0*/  @P2 STL [R1+0x2e0], R0 ;  /* 0x0002e00001002387 */ /* 0x0043e20000100800 */
[----:B------:R-:W-:-:S02]  /*1a3c0*/  PRMT R91, RZ, 0x7610, R91 ;  /* 0x00007610ff5b7816 */ /* 0x000fc4000000005b */
[----:B------:R-:W-:Y:S01]  /*1a3d0*/  LEA.HI.X.SX32 R93, R73, R81, 0x1, P5 ;  /* 0x00000051495d7211 */ /* 0x000fe200028f0eff */
[----:B------:R-:W-:Y:S04]  /*1a3e0*/  STL.64 [R1+0x868], R88 ;  /* 0x0008685801007387 */ /* 0x000fe80000100a00 */
[----:B---3--:R0:W-:Y:S04]  /*1a3f0*/  STL [R1+0x54], R2 ;  /* 0x0000540201007387 */ /* 0x0081e80000100800 */
[----:B------:R2:W-:Y:S04]  /*1a400*/  STL.64 [R1+0x828], R92 ;  /* 0x0008285c01007387 */ /* 0x0005e80000100a00 */
[----:B------:R2:W3:Y:S01]  /*1a410*/  @P2 LDG.E.U8 R91, desc[UR8][R92.64] ;  /* 0x000000085c5b2981 */ /* 0x0004e2000c1e1100 */
[----:B-1----:R-:W-:-:S02]  /*1a420*/  IMAD R0, R90, 0x1b0, RZ ;  /* 0x000001b05a007824 */ /* 0x002fc400078e02ff */
[----:B0-----:R-:W-:-:S03]  /*1a430*/  IMAD R2, R90, 0x1b8, RZ ;  /* 0x000001b85a027824 */ /* 0x001fc600078e02ff */
[-C--:B------:R-:W-:Y:S02]  /*1a440*/  IADD3 R88, P4, PT, R0, R80.reuse, RZ ;  /* 0x0000005000587210 */ /* 0x080fe40007f9e0ff */
[----:B--2---:R-:W-:Y:S02]  /*1a450*/  IADD3 R92, P5, PT, R2, R80, RZ ;  /* 0x00000050025c7210 */ /* 0x004fe40007fbe0ff */
[-C--:B------:R-:W-:Y:S02]  /*1a460*/  LEA.HI.X.SX32 R89, R0, R81.reuse, 0x1, P4 ;  /* 0x0000005100597211 */ /* 0x080fe400020f0eff */
[----:B------:R-:W-:Y:S02]  /*1a470*/  PRMT R3, RZ, 0x7610, R3 ;  /* 0x00007610ff037816 */ /* 0x000fe40000000003 */
[----:B------:R-:W-:Y:S01]  /*1a480*/  LEA.HI.X.SX32 R93, R2, R81, 0x1, P5 ;  /* 0x00000051025d7211 */ /* 0x000fe200028f0eff */
[C---:B------:R-:W-:Y:S01]  /*1a490*/  IMAD R2, R90.reuse, 0x1c8, RZ ;  /* 0x000001c85a027824 */ /* 0x040fe200078e02ff */
[----:B------:R-:W-:Y:S01]  /*1a4a0*/  PRMT R87, RZ, 0x7610, R87 ;  /* 0x00007610ff577816 */ /* 0x000fe20000000057 */
[----:B------:R-:W-:Y:S01]  /*1a4b0*/  STL.64 [R1+0x7e8], R88 ;  /* 0x0007e85801007387 */ /* 0x000fe20000100a00 */
[----:B------:R-:W-:-:S03]  /*1a4c0*/  IMAD R0, R90, 0x1c0, RZ ;  /* 0x000001c05a007824 */ /* 0x000fc600078e02ff */
[----:B------:R0:W-:Y:S04]  /*1a4d0*/  STL.64 [R1+0x7a8], R92 ;  /* 0x0007a85c01007387 */ /* 0x0001e80000100a00 */
[----:B------:R0:W2:Y:S01]  /*1a4e0*/  @P2 LDG.E.U8 R3, desc[UR8][R92.64] ;  /* 0x000000085c032981 */ /* 0x0000a2000c1e1100 */
[----:B------:R-:W-:-:S03]  /*1a4f0*/  PRMT R76, RZ, 0x7610, R76 ;  /* 0x00007610ff4c7816 */ /* 0x000fc6000000004c */
[----:B------:R1:W4:Y:S01]  /*1a500*/  @P2 LDG.E.U8 R87, desc[UR8][R88.64] ;  /* 0x0000000858572981 */ /* 0x000322000c1e1100 */
[-C--:B0-----:R-:W-:Y:S02]  /*1a510*/  IADD3 R92, P5, PT, R2, R80.reuse, RZ ;  /* 0x00000050025c7210 */ /* 0x081fe40007fbe0ff */
[----:B-1----:R-:W-:Y:S02]  /*1a520*/  IADD3 R88, P4, PT, R0, R80, RZ ;  /* 0x0000005000587210 */ /* 0x002fe40007f9e0ff */
[-C--:B------:R-:W-:Y:S02]  /*1a530*/  LEA.HI.X.SX32 R93, R2, R81.reuse, 0x1, P5 ;  /* 0x00000051025d7211 */ /* 0x080fe400028f0eff */
[----:B------:R-:W-:Y:S02]  /*1a540*/  PRMT R77, RZ, 0x7610, R77 ;  /* 0x00007610ff4d7816 */ /* 0x000fe4000000004d */
[----:B------:R-:W-:Y:S01]  /*1a550*/  LEA.HI.X.SX32 R89, R0, R81, 0x1, P4 ;  /* 0x0000005100597211 */ /* 0x000fe200020f0eff */
[----:B------:R-:W3:Y:S04]  /*1a560*/  @P2 LDG.E.U8 R76, desc[UR8][R92.64] ;  /* 0x000000085c4c2981 */ /* 0x000ee8000c1e1100 */
[----:B------:R0:W4:Y:S01]  /*1a570*/  @P2 LDG.E.U8 R77, desc[UR8][R88.64] ;  /* 0x00000008584d2981 */ /* 0x000122000c1e1100 */
[----:B------:R-:W-:Y:S01]  /*1a580*/  IMAD R0, R90, 0x1d8, RZ ;  /* 0x000001d85a007824 */ /* 0x000fe200078e02ff */
[----:B------:R-:W-:-:S02]  /*1a590*/  PRMT R84, RZ, 0x7610, R84 ;  /* 0x00007610ff547816 */ /* 0x000fc40000000054 */
[----:B------:R-:W-:Y:S01]  /*1a5a0*/  PRMT R85, RZ, 0x7610, R85 ;  /* 0x00007610ff557816 */ /* 0x000fe20000000055 */
[----:B--2---:R1:W-:Y:S04]  /*1a5b0*/  STL [R1+0x30], R3 ;  /* 0x0000300301007387 */ /* 0x0043e80000100800 */
[----:B------:R-:W-:Y:S04]  /*1a5c0*/  STL.64 [R1+0x768], R88 ;  /* 0x0007685801007387 */ /* 0x000fe80000100a00 */
[----:B------:R2:W-:Y:S01]  /*1a5d0*/  STL.64 [R1+0x728], R92 ;  /* 0x0007285c01007387 */ /* 0x0005e20000100a00 */
[----:B-1----:R-:W-:-:S03]  /*1a5e0*/  IMAD R3, R90, 0x1d0, RZ ;  /* 0x000001d05a037824 */ /* 0x002fc600078e02ff */
[----:B--2---:R-:W2:Y:S04]  /*1a5f0*/  LDL.LU.64 R92, [R1+0x2f48] ;  /* 0x002f4800015c7983 */ /* 0x004ea80000300a00 */
[----:B---3--:R1:W-:Y:S01]  /*1a600*/  STL [R1+0x18], R76 ;  /* 0x0000184c01007387 */ /* 0x0083e20000100800 */
[----:B0-----:R-:W-:-:S03]  /*1a610*/  IADD3 R88, P4, PT, R3, R80, RZ ;  /* 0x0000005003587210 */ /* 0x001fc60007f9e0ff */
[----:B----4-:R0:W-:Y:S01]  /*1a620*/  STL [R1+0x24], R77 ;  /* 0x0000244d01007387 */ /* 0x0101e20000100800 */
[----:B-1----:R-:W-:-:S04]  /*1a630*/  IADD3 R76, P5, PT, R0, R80, RZ ;  /* 0x00000050004c7210 */ /* 0x002fc80007fbe0ff */
[-C--:B0-----:R-:W-:Y:S02]  /*1a640*/  LEA.HI.X.SX32 R77, R0, R81.reuse, 0x1, P5 ;  /* 0x00000051004d7211 */ /* 0x081fe400028f0eff */
[----:B------:R-:W-:-:S03]  /*1a650*/  LEA.HI.X.SX32 R89, R3, R81, 0x1, P4 ;  /* 0x0000005103597211 */ /* 0x000fc600020f0eff */
[----:B------:R-:W3:Y:S04]  /*1a660*/  @P2 LDG.E.U8 R84, desc[UR8][R76.64] ;  /* 0x000000084c542981 */ /* 0x000ee8000c1e1100 */
[----:B------:R0:W4:Y:S01]  /*1a670*/  @P2 LDG.E.U8 R85, desc[UR8][R88.64] ;  /* 0x0000000858552981 */ /* 0x000122000c1e1100 */
[----:B------:R-:W-:-:S03]  /*1a680*/  IMAD R2, R90, 0x1e0, RZ ;  /* 0x000001e05a027824 */ /* 0x000fc600078e02ff */
[----:B------:R-:W-:Y:S04]  /*1a690*/  STL [R1+0x48], R91 ;  /* 0x0000485b01007387 */ /* 0x000fe80000100800 */
[----:B------:R0:W-:Y:S01]  /*1a6a0*/  STL.64 [R1+0x6e8], R88 ;  /* 0x0006e85801007387 */ /* 0x0001e20000100a00 */
[----:B------:R-:W-:Y:S01]  /*1a6b0*/  IMAD R0, R90, 0x1e8, RZ ;  /* 0x000001e85a007824 */ /* 0x000fe200078e02ff */
[----:B------:R-:W-:Y:S02]  /*1a6c0*/  PRMT R83, RZ, 0x7610, R83 ;  /* 0x00007610ff537816 */ /* 0x000fe40000000053 */
[----:B------:R1:W-:Y:S01]  /*1a6d0*/  STL.64 [R1+0x6a8], R76 ;  /* 0x0006a84c01007387 */ /* 0x0003e20000100a00 */
[----:B0-----:R-:W-:-:S03]  /*1a6e0*/  IADD3 R88, P4, PT, R2, R80, RZ ;  /* 0x0000005002587210 */ /* 0x001fc60007f9e0ff */
[----:B------:R0:W-:Y:S01]  /*1a6f0*/  STL [R1+0x3c], R87 ;  /* 0x00003c5701007387 */ /* 0x0001e20000100800 */
[----:B------:R-:W-:-:S03]  /*1a700*/  LEA.HI.X.SX32 R89, R2, R81, 0x1, P4 ;  /* 0x0000005102597211 */ /* 0x000fc600020f0eff */
[----:B-1----:R-:W2:Y:S01]  /*1a710*/  LDL.LU.64 R76, [R1+0x2f40] ;  /* 0x002f4000014c7983 */ /* 0x002ea20000300a00 */
[----:B------:R-:W-:-:S03]  /*1a720*/  PRMT R78, RZ, 0x7610, R78 ;  /* 0x00007610ff4e7816 */ /* 0x000fc6000000004e */
[----:B------:R-:W2:Y:S01]  /*1a730*/  @P2 LDG.E.U8 R83, desc[UR8][R88.64] ;  /* 0x0000000858532981 */ /* 0x000ea2000c1e1100 */
[----:B------:R-:W-:Y:S01]  /*1a740*/  PRMT R75, RZ, 0x7610, R75 ;  /* 0x00007610ff4b7816 */ /* 0x000fe2000000004b */
[----:B0-----:R-:W0:Y:S02]  /*1a750*/  LDC R87, c[0x0][0x3d8] ;  /* 0x0000f600ff577b82 */ /* 0x001e240000000800 */
[----:B---3--:R1:W-:Y:S04]  /*1a760*/  STL [R1], R84 ;  /* 0x0000005401007387 */ /* 0x0083e80000100800 */
[----:B----4-:R3:W-:Y:S01]  /*1a770*/  STL [R1+0xc], R85 ;  /* 0x00000c5501007387 */ /* 0x0107e20000100800 */
[----:B-1----:R-:W-:-:S04]  /*1a780*/  IADD3 R84, P5, PT, R0, R80, RZ ;  /* 0x0000005000547210 */ /* 0x002fc80007fbe0ff */
[----:B---3--:R-:W-:-:S05]  /*1a790*/  LEA.HI.X.SX32 R85, R0, R81, 0x1, P5 ;  /* 0x0000005100557211 */ /* 0x008fca00028f0eff */
[----:B------:R1:W3:Y:S01]  /*1a7a0*/  @P2 LDG.E.U8 R78, desc[UR8][R84.64] ;  /* 0x00000008544e2981 */ /* 0x0002e2000c1e1100 */
[C---:B------:R-:W-:Y:S02]  /*1a7b0*/  IMAD R2, R90.reuse, 0x1f0, RZ ;  /* 0x000001f05a027824 */ /* 0x040fe400078e02ff */
[----:B------:R-:W-:Y:S01]  /*1a7c0*/  IMAD R0, R90, 0x1f8, RZ ;  /* 0x000001f85a007824 */ /* 0x000fe200078e02ff */
[----:B------:R4:W-:Y:S01]  /*1a7d0*/  STL.64 [R1+0x668], R88 ;  /* 0x0006685801007387 */ /* 0x0009e20000100a00 */
[----:B------:R-:W-:-:S03]  /*1a7e0*/  PRMT R3, RZ, 0x7610, R3 ;  /* 0x00007610ff037816 */ /* 0x000fc60000000003 */
[----:B--2---:R-:W-:Y:S01]  /*1a7f0*/  STL [R1+0x2dd8], R83 ;  /* 0x002dd85301007387 */ /* 0x004fe20000100800 */
[----:B----4-:R-:W-:-:S03]  /*1a800*/  IADD3 R88, P4, PT, R2, R80, RZ ;  /* 0x0000005002587210 */ /* 0x010fc60007f9e0ff */
[----:B------:R1:W-:Y:S01]  /*1a810*/  STL.64 [R1+0x628], R84 ;  /* 0x0006285401007387 */ /* 0x0003e20000100a00 */
[----:B------:R-:W-:Y:S01]  /*1a820*/  LEA.HI.X.SX32 R89, R2, R81, 0x1, P4 ;  /* 0x0000005102597211 */ /* 0x000fe200020f0eff */
[----:B------:R-:W-:-:S04]  /*1a830*/  IMAD R2, R90, 0x199, RZ ;  /* 0x000001995a027824 */ /* 0x000fc800078e02ff */
[----:B------:R2:W4:Y:S01]  /*1a840*/  @P2 LDG.E.U8 R75, desc[UR8][R88.64] ;  /* 0x00000008584b2981 */ /* 0x000522000c1e1100 */
[----:B-1----:R-:W-:-:S04]  /*1a850*/  IADD3 R84, P5, PT, R0, R80, RZ ;  /* 0x0000005000547210 */ /* 0x002fc80007fbe0ff */
[----:B------:R-:W-:Y:S02]  /*1a860*/  LEA.HI.X.SX32 R85, R0, R81, 0x1, P5 ;  /* 0x0000005100557211 */ /* 0x000fe400028f0eff */
[----:B------:R-:W-:-:S03]  /*1a870*/  PRMT R7, RZ, 0x7610, R7 ;  /* 0x00007610ff077816 */ /* 0x000fc60000000007 */
[----:B------:R-:W4:Y:S04]  /*1a880*/  @P2 LDG.E.U8 R3, desc[UR8][R84.64] ;  /* 0x0000000854032981 */ /* 0x000f28000c1e1100 */
[----:B---3--:R-:W-:Y:S04]  /*1a890*/  STL [R1+0x2ddc], R78 ;  /* 0x002ddc4e01007387 */ /* 0x008fe80000100800 */
[----:B------:R2:W-:Y:S02]  /*1a8a0*/  STL.64 [R1+0x5e8], R88 ;  /* 0x0005e85801007387 */ /* 0x0005e40000100a00 */
[----:B--2---:R-:W-:-:S04]  /*1a8b0*/  IADD3 R88, P4, PT, R2, R80, RZ ;  /* 0x0000005002587210 */ /* 0x004fc80007f9e0ff */
[----:B------:R-:W-:-:S05]  /*1a8c0*/  LEA.HI.X.SX32 R89, R2, R81, 0x1, P4 ;  /* 0x0000005102597211 */ /* 0x000fca00020f0eff */
[----:B------:R1:W2:Y:S01]  /*1a8d0*/  @P2 LDG.E.U8 R7, desc[UR8][R88.64] ;  /* 0x0000000858072981 */ /* 0x0002a2000c1e1100 */
[C---:B------:R-:W-:Y:S02]  /*1a8e0*/  IMAD R0, R90.reuse, 0x1a1, RZ ;  /* 0x000001a15a007824 */ /* 0x040fe400078e02ff */
[----:B------:R-:W-:Y:S01]  /*1a8f0*/  IMAD R2, R90, 0x1a9, RZ ;  /* 0x000001a95a027824 */ /* 0x000fe200078e02ff */
[----:B----4-:R-:W-:Y:S04]  /*1a900*/  STL [R1+0x2de0], R75 ;  /* 0x002de04b01007387 */ /* 0x010fe80000100800 */
[----:B------:R3:W-:Y:S01]  /*1a910*/  STL.64 [R1+0x5a8], R84 ;  /* 0x0005a85401007387 */ /* 0x0007e20000100a00 */
[----:B------:R-:W-:-:S03]  /*1a920*/  PRMT R8, RZ, 0x7610, R8 ;  /* 0x00007610ff087816 */ /* 0x000fc60000000008 */
[----:B------:R-:W-:Y:S04]  /*1a930*/  STL [R1+0x2de4], R3 ;  /* 0x002de40301007387 */ /* 0x000fe80000100800 */
[----:B------:R1:W-:Y:S01]  /*1a940*/  STL.64 [R1+0x8a0], R88 ;  /* 0x0008a05801007387 */ /* 0x0003e20000100a00 */
[C---:B---3--:R-:W-:Y:S02]  /*1a950*/  IADD3 R84, P5, PT, R0.reuse, R80, RZ ;  /* 0x0000005000547210 */ /* 0x048fe40007fbe0ff */
[----:B------:R-:W-:Y:S02]  /*1a960*/  PRMT R9, RZ, 0x7610, R9 ;  /* 0x00007610ff097816 */ /* 0x000fe40000000009 */
[----:B------:R-:W-:Y:S01]  /*1a970*/  LEA.HI.X.SX32 R85, R0, R81, 0x1, P5 ;  /* 0x0000005100557211 */ /* 0x000fe200028f0eff */
[----:B------:R-:W-:-:S04]  /*1a980*/  IMAD R0, R90, 0x1b1, RZ ;  /* 0x000001b15a007824 */ /* 0x000fc800078e02ff */
[----:B------:R3:W4:Y:S01]  /*1a990*/  @P2 LDG.E.U8 R8, desc[UR8][R84.64] ;  /* 0x0000000854082981 */ /* 0x000722000c1e1100 */
[----:B-1----:R-:W-:-:S04]  /*1a9a0*/  IADD3 R88, P4, PT, R2, R80, RZ ;  /* 0x0000005002587210 */ /* 0x002fc80007f9e0ff */
[----:B------:R-:W-:Y:S02]  /*1a9b0*/  LEA.HI.X.SX32 R89, R2, R81, 0x1, P4 ;  /* 0x0000005102597211 */ /* 0x000fe400020f0eff */
[----:B------:R-:W-:-:S03]  /*1a9c0*/  PRMT R10, RZ, 0x7610, R10 ;  /* 0x00007610ff0a7816 */ /* 0x000fc6000000000a */
[----:B------:R-:W4:Y:S04]  /*1a9d0*/  @P2 LDG.E.U8 R9, desc[UR8][R88.64] ;  /* 0x0000000858092981 */ /* 0x000f28000c1e1100 */
[----:B--2---:R-:W-:Y:S04]  /*1a9e0*/  STL [R1+0x2d24], R7 ;  /* 0x002d240701007387 */ /* 0x004fe80000100800 */
[----:B------:R3:W-:Y:S02]  /*1a9f0*/  STL.64 [R1+0x860], R84 ;  /* 0x0008605401007387 */ /* 0x0007e40000100a00 */
[----:B---3--:R-:W-:-:S04]  /*1aa00*/  IADD3 R84, P5, PT, R0, R80, RZ ;  /* 0x0000005000547210 */ /* 0x008fc80007fbe0ff */
        /* <DEDUP_REMOVED lines=112> */
[----:B------:R4:W-:Y:S04]  /*1b110*/  STL [R1+0x1c], R72 ;  /* 0x00001c4801007387 */ /* 0x0009e80000100800 */
[----:B------:R1:W-:Y:S01]  /*1b120*/  STL.64 [R1+0x718], R88 ;  /* 0x0007185801007387 */ /* 0x0003e20000100a00 */
[CC--:B---3--:R-:W-:Y:S02]  /*1b130*/  IADD3 R84, P4, PT, R0.reuse, R80.reuse, RZ ;  /* 0x0000005000547210 */ /* 0x0c8fe40007f9e0ff */
[----:B------:R-:W-:Y:S02]  /*1b140*/  PRMT R92, RZ, 0x7610, R92 ;  /* 0x00007610ff5c7816 */ /* 0x000fe4000000005c */
[----:B------:R-:W-:Y:S01]  /*1b150*/  LEA.HI.X.SX32 R85, R0, R81, 0x1, P4 ;  /* 0x0000005100557211 */ /* 0x000fe200020f0eff */
[----:B------:R-:W-:Y:S01]  /*1b160*/  IMAD R0, R90, 0x1e2, RZ ;  /* 0x000001e25a007824 */ /* 0x000fe200078e02ff */
[----:B------:R-:W-:Y:S01]  /*1b170*/  PRMT R79, RZ, 0x7610, R79 ;  /* 0x00007610ff4f7816 */ /* 0x000fe2000000004f */
[----:B----4-:R-:W3:Y:S02]  /*1b180*/  LDC R72, c[0x0][0x3d8] ;  /* 0x0000f600ff487b82 */ /* 0x010ee40000000800 */
[----:B------:R4:W3:Y:S01]  /*1b190*/  @P2 LDG.E.U8 R17, desc[UR8][R84.64] ;  /* 0x0000000854112981 */ /* 0x0008e2000c1e1100 */
[----:B-1----:R-:W-:-:S04]  /*1b1a0*/  IADD3 R88, P5, PT, R2, R80, RZ ;  /* 0x0000005002587210 */ /* 0x002fc80007fbe0ff */
[----:B------:R-:W-:Y:S01]  /*1b1b0*/  LEA.HI.X.SX32 R89, R2, R81, 0x1, P5 ;  /* 0x0000005102597211 */ /* 0x000fe200028f0eff */
[----:B------:R-:W-:-:S04]  /*1b1c0*/  IMAD R2, R90, 0x1ea, RZ ;  /* 0x000001ea5a027824 */ /* 0x000fc800078e02ff */
[----:B------:R1:W3:Y:S01]  /*1b1d0*/  @P2 LDG.E.U8 R92, desc[UR8][R88.64] ;  /* 0x00000008585c2981 */ /* 0x0002e2000c1e1100 */
[----:B------:R-:W-:-:S03]  /*1b1e0*/  PRMT R76, RZ, 0x7610, R76 ;  /* 0x00007610ff4c7816 */ /* 0x000fc6000000004c */
[----:B--2---:R2:W-:Y:S04]  /*1b1f0*/  STL [R1+0x10], R73 ;  /* 0x0000104901007387 */ /* 0x0045e80000100800 */
[----:B------:R4:W-:Y:S04]  /*1b200*/  STL.64 [R1+0x6d8], R84 ;  /* 0x0006d85401007387 */ /* 0x0009e80000100a00 */
[----:B------:R1:W-:Y:S01]  /*1b210*/  STL.64 [R1+0x698], R88 ;  /* 0x0006985801007387 */ /* 0x0003e20000100a00 */
[----:B--2---:R-:W2:Y:S01]  /*1b220*/  LDC R73, c[0x0][0x3d8] ;  /* 0x0000f600ff497b82 */ /* 0x004ea20000000800 */
[----:B----4-:R-:W-:-:S02]  /*1b230*/  IADD3 R84, P4, PT, R0, R80, RZ ;  /* 0x0000005000547210 */ /* 0x010fc40007f9e0ff */
[----:B-1----:R-:W-:Y:S02]  /*1b240*/  IADD3 R88, P5, PT, R2, R80, RZ ;  /* 0x0000005002587210 */ /* 0x002fe40007fbe0ff */
[-C--:B------:R-:W-:Y:S02]  /*1b250*/  LEA.HI.X.SX32 R85, R0, R81.reuse, 0x1, P4 ;  /* 0x0000005100557211 */ /* 0x080fe400020f0eff */
[----:B------:R-:W-:-:S03]  /*1b260*/  LEA.HI.X.SX32 R89, R2, R81, 0x1, P5 ;  /* 0x0000005102597211 */ /* 0x000fc600028f0eff */
[----:B------:R1:W4:Y:S04]  /*1b270*/  @P2 LDG.E.U8 R79, desc[UR8][R84.64] ;  /* 0x00000008544f2981 */ /* 0x000328000c1e1100 */
[----:B------:R-:W2:Y:S01]  /*1b280*/  @P2 LDG.E.U8 R76, desc[UR8][R88.64] ;  /* 0x00000008584c2981 */ /* 0x000ea2000c1e1100 */
[----:B------:R-:W-:-:S03]  /*1b290*/  IMAD R0, R90, 0x1f2, RZ ;  /* 0x000001f25a007824 */ /* 0x000fc600078e02ff */
[----:B---3--:R-:W-:Y:S04]  /*1b2a0*/  STL [R1+0x2d60], R92 ;  /* 0x002d605c01007387 */ /* 0x008fe80000100800 */
[----:B------:R1:W-:Y:S02]  /*1b2b0*/  STL.64 [R1+0x658], R84 ;  /* 0x0006585401007387 */ /* 0x0003e40000100a00 */
[----:B-1----:R-:W-:-:S04]  /*1b2c0*/  IADD3 R84, P4, PT, R0, R80, RZ ;  /* 0x0000005000547210 */ /* 0x002fc80007f9e0ff */
[----:B------:R-:W-:Y:S01]  /*1b2d0*/  LEA.HI.X.SX32 R85, R0, R81, 0x1, P4 ;  /* 0x0000005100557211 */ /* 0x000fe200020f0eff */
[----:B----4-:R-:W-:Y:S04]  /*1b2e0*/  STL [R1+0x2d64], R79 ;  /* 0x002d644f01007387 */ /* 0x010fe80000100800 */
[----:B------:R-:W-:Y:S04]  /*1b2f0*/  STL.64 [R1+0x618], R88 ;  /* 0x0006185801007387 */ /* 0x000fe80000100a00 */
[----:B--2---:R-:W-:Y:S04]  /*1b300*/  STL [R1+0x2d68], R76 ;  /* 0x002d684c01007387 */ /* 0x004fe80000100800 */
[----:B------:R1:W-:Y:S02]  /*1b310*/  STL [R1+0x4], R17 ;  /* 0x0000041101007387 */ /* 0x0003e40000100800 */
[----:B-1----:R-:W-:Y:S01]  /*1b320*/  IMAD R17, R73, 0x1fa, RZ ;  /* 0x000001fa49117824 */ /* 0x002fe200078e02ff */
[----:B------:R-:W-:Y:S01]  /*1b330*/  PRMT R73, RZ, 0x7610, R73 ;  /* 0x00007610ff497816 */ /* 0x000fe20000000049 */
[----:B------:R1:W-:Y:S05]  /*1b340*/  STL.64 [R1+0x5d8], R84 ;  /* 0x0005d85401007387 */ /* 0x0003ea0000100a00 */
[----:B------:R-:W2:Y:S04]  /*1b350*/  @P2 LDG.E.U8 R73, desc[UR8][R84.64] ;  /* 0x0000000854492981 */ /* 0x000ea8000c1e1100 */
[----:B-1----:R-:W3:Y:S01]  /*1b360*/  LDL.LU R84, [R1+0x2f38] ;  /* 0x002f380001547983 */ /* 0x002ee20000300800 */
[----:B------:R-:W-:Y:S01]  /*1b370*/  IMAD R72, R72, 0x1f9, RZ ;  /* 0x000001f948487824 */ /* 0x000fe200078e02ff */
[----:B------:R-:W-:-:S04]  /*1b380*/  PRMT R2, RZ, 0x7610, R2 ;  /* 0x00007610ff027816 */ /* 0x000fc80000000002 */
[CC--:B------:R-:W-:Y:S02]  /*1b390*/  IADD3 R90, P5, PT, R72.reuse, R80.reuse, RZ ;  /* 0x00000050485a7210 */ /* 0x0c0fe40007fbe0ff */
[C---:B------:R-:W-:Y:S02]  /*1b3a0*/  IADD3 R88, P4, PT, R17.reuse, R80, RZ ;  /* 0x0000005011587210 */ /* 0x040fe40007f9e0ff */
[-C--:B------:R-:W-:Y:S02]  /*1b3b0*/  LEA.HI.X.SX32 R91, R72, R81.reuse, 0x1, P5 ;  /* 0x00000051485b7211 */ /* 0x080fe400028f0eff */
[----:B------:R-:W-:-:S03]  /*1b3c0*/  LEA.HI.X.SX32 R89, R17, R81, 0x1, P4 ;  /* 0x0000005111597211 */ /* 0x000fc600020f0eff */
[----:B------:R0:W4:Y:S01]  /*1b3d0*/  @P2 LDG.E.U8 R2, desc[UR8][R90.64] ;  /* 0x000000085a022981 */ /* 0x000122000c1e1100 */
[----:B------:R-:W-:-:S06]  /*1b3e0*/  PRMT R0, RZ, 0x7610, R0 ;  /* 0x00007610ff007816 */ /* 0x000fcc0000000000 */
[----:B------:R-:W4:Y:S04]  /*1b3f0*/  @P2 LDG.E.U8 R0, desc[UR8][R88.64] ;  /* 0x0000000858002981 */ /* 0x000f28000c1e1100 */
[----:B--2---:R-:W-:Y:S04]  /*1b400*/  STL [R1+0x2d6c], R73 ;  /* 0x002d6c4901007387 */ /* 0x004fe80000100800 */
[----:B------:R0:W-:Y:S01]  /*1b410*/  STL.64 [R1+0x5a0], R90 ;  /* 0x0005a05a01007387 */ /* 0x0001e20000100a00 */
[----:B---3--:R-:W-:Y:S02]  /*1b420*/  PRMT R84, RZ, 0x7610, R84 ;  /* 0x00007610ff547816 */ /* 0x008fe40000000054 */
[----:B0-----:R-:W-:-:S04]  /*1b430*/  IADD3 R90, P4, PT, R80, R87, RZ ;  /* 0x00000057505a7210 */ /* 0x001fc80007f9e0ff */
[----:B------:R-:W-:-:S05]  /*1b440*/  LEA.HI.X.SX32 R91, R87, R81, 0x1, P4 ;  /* 0x00000051575b7211 */ /* 0x000fca00020f0eff */
[----:B------:R-:W2:Y:S01]  /*1b450*/  @P2 LDG.E.U8 R84, desc[UR8][R90.64] ;  /* 0x000000085a542981 */ /* 0x000ea2000c1e1100 */
[----:B------:R-:W-:-:S03]  /*1b460*/  IMAD R72, R87, 0x178, RZ ;  /* 0x0000017857487824 */ /* 0x000fc600078e02ff */
[----:B----4-:R-:W-:Y:S01]  /*1b470*/  STL [R1+0x2d70], R2 ;  /* 0x002d700201007387 */ /* 0x010fe20000100800 */
[----:B------:R-:W-:-:S03]  /*1b480*/  IMAD R17, R87, 0x180, RZ ;  /* 0x0000018057117824 */ /* 0x000fc600078e02ff */
[----:B------:R0:W-:Y:S01]  /*1b490*/  STL.64 [R1+0x598], R88 ;  /* 0x0005985801007387 */ /* 0x0001e20000100a00 */
[----:B------:R-:W-:-:S03]  /*1b4a0*/  PRMT R24, RZ, 0x7610, R24 ;  /* 0x00007610ff187816 */ /* 0x000fc60000000018 */
[----:B------:R-:W-:Y:S04]  /*1b4b0*/  STL [R1+0x2d74], R0 ;  /* 0x002d740001007387 */ /* 0x000fe80000100800 */
[----:B------:R-:W-:Y:S01]  /*1b4c0*/  STL.64 [R1+0x21f0], R90 ;  /* 0x0021f05a01007387 */ /* 0x000fe20000100a00 */
[----:B0-----:R-:W-:-:S04]  /*1b4d0*/  IADD3 R88, P5, PT, R72, R80, RZ ;  /* 0x0000005048587210 */ /* 0x001fc80007fbe0ff */
[----:B------:R-:W-:Y:S01]  /*1b4e0*/  LEA.HI.X.SX32 R89, R72, R81, 0x1, P5 ;  /* 0x0000005148597211 */ /* 0x000fe200028f0eff */
[----:B------:R-:W-:Y:S01]  /*1b4f0*/  IMAD R72, R87, 0x188, RZ ;  /* 0x0000018857487824 */ /* 0x000fe200078e02ff */
[----:B------:R-:W-:-:S03]  /*1b500*/  PRMT R20, RZ, 0x7610, R20 ;  /* 0x00007610ff147816 */ /* 0x000fc60000000014 */
[----:B------:R0:W3:Y:S01]  /*1b510*/  @P2 LDG.E.U8 R24, desc[UR8][R88.64] ;  /* 0x0000000858182981 */ /* 0x0000e2000c1e1100 */
[----:B------:R-:W-:Y:S02]  /*1b520*/  PRMT R19, RZ, 0x7610, R19 ;  /* 0x00007610ff137816 */ /* 0x000fe40000000013 */
[----:B------:R-:W-:Y:S01]  /*1b530*/  PRMT R16, RZ, 0x7610, R16 ;  /* 0x00007610ff107816 */ /* 0x000fe20000000010 */
[----:B--2---:R1:W-:Y:S04]  /*1b540*/  STL [R1+0x2d4], R84 ;  /* 0x0002d45401007387 */ /* 0x0043e80000100800 */
[----:B------:R0:W-:Y:S01]  /*1b550*/  STL.64 [R1+0x9a8], R88 ;  /* 0x0009a85801007387 */ /* 0x0001e20000100a00 */
[----:B-1----:R-:W-:-:S04]  /*1b560*/  IADD3 R84, P4, PT, R17, R80, RZ ;  /* 0x0000005011547210 */ /* 0x002fc80007f9e0ff */
[----:B------:R-:W-:Y:S01]  /*1b570*/  LEA.HI.X.SX32 R85, R17, R81, 0x1, P4 ;  /* 0x0000005111557211 */ /* 0x000fe200020f0eff */
[----:B------:R-:W-:Y:S01]  /*1b580*/  IMAD R17, R87, 0x190, RZ ;  /* 0x0000019057117824 */ /* 0x000fe200078e02ff */
[----:B0-----:R-:W-:-:S03]  /*1b590*/  IADD3 R88, P5, PT, R72, R80, RZ ;  /* 0x0000005048587210 */ /* 0x001fc60007fbe0ff */
[----:B------:R0:W-:Y:S01]  /*1b5a0*/  STL.64 [R1+0x968], R84 ;  /* 0x0009685401007387 */ /* 0x0001e20000100a00 */
[----:B------:R-:W-:-:S03]  /*1b5b0*/  LEA.HI.X.SX32 R89, R72, R81, 0x1, P5 ;  /* 0x0000005148597211 */ /* 0x000fc600028f0eff */
[----:B------:R0:W2:Y:S04]  /*1b5c0*/  @P2 LDG.E.U8 R20, desc[UR8][R84.64] ;  /* 0x0000000854142981 */ /* 0x0000a8000c1e1100 */
[----:B------:R1:W4:Y:S01]  /*1b5d0*/  @P2 LDG.E.U8 R19, desc[UR8][R88.64] ;  /* 0x0000000858132981 */ /* 0x000322000c1e1100 */
[----:B0-----:R-:W-:-:S04]  /*1b5e0*/  IADD3 R84, P5, PT, R17, R80, RZ ;  /* 0x0000005011547210 */ /* 0x001fc80007fbe0ff */
[----:B------:R-:W-:-:S05]  /*1b5f0*/  LEA.HI.X.SX32 R85, R17, R81, 0x1, P5 ;  /* 0x0000005111557211 */ /* 0x000fca00028f0eff */
[----:B------:R-:W3:Y:S01]  /*1b600*/  @P2 LDG.E.U8 R16, desc[UR8][R84.64] ;  /* 0x0000000854102981 */ /* 0x000ee2000c1e1100 */
[----:B------:R-:W-:-:S03]  /*1b610*/  IMAD R72, R87, 0x179, RZ ;  /* 0x0000017957487824 */ /* 0x000fc600078e02ff */
[----:B------:R1:W-:Y:S01]  /*1b620*/  STL.64 [R1+0x928], R88 ;  /* 0x0009285801007387 */ /* 0x0003e20000100a00 */
[----:B------:R-:W-:Y:S02]  /*1b630*/  PRMT R9, RZ, 0x7610, R9 ;  /* 0x00007610ff097816 */ /* 0x000fe40000000009 */
[----:B------:R-:W-:Y:S02]  /*1b640*/  PRMT R4, RZ, 0x7610, R4 ;  /* 0x00007610ff047816 */ /* 0x000fe40000000004 */
[----:B-1----:R-:W-:-:S04]  /*1b650*/  IADD3 R88, P4, PT, R72, R80, RZ ;  /* 0x0000005048587210 */ /* 0x002fc80007f9e0ff */
[----:B------:R-:W-:Y:S02]  /*1b660*/  LEA.HI.X.SX32 R89, R72, R81, 0x1, P4 ;  /* 0x0000005148597211 */ /* 0x000fe400020f0eff */
[----:B------:R-:W-:-:S03]  /*1b670*/  PRMT R5, RZ, 0x7610, R5 ;  /* 0x00007610ff057816 */ /* 0x000fc60000000005 */
[----:B------:R0:W3:Y:S04]  /*1b680*/  @P2 LDG.E.U8 R9, desc[UR8][R88.64] ;  /* 0x0000000858092981 */ /* 0x0000e8000c1e1100 */
[----:B--2---:R1:W-:Y:S04]  /*1b690*/  STL [R1+0x80], R20 ;  /* 0x0000801401007387 */ /* 0x0043e80000100800 */
[----:B----4-:R2:W-:Y:S01]  /*1b6a0*/  STL [R1+0x74], R19 ;  /* 0x0000741301007387 */ /* 0x0105e20000100800 */
[----:B-1----:R-:W-:-:S03]  /*1b6b0*/  IMAD R20, R87, 0x181, RZ ;  /* 0x0000018157147824 */ /* 0x002fc600078e02ff */
[----:B------:R1:W-:Y:S01]  /*1b6c0*/  STL.64 [R1+0x8e8], R84 ;  /* 0x0008e85401007387 */ /* 0x0003e20000100a00 */
[----:B--2---:R-:W-:-:S03]  /*1b6d0*/  IMAD R19, R87, 0x189, RZ ;  /* 0x0000018957137824 */ /* 0x004fc600078e02ff */
[----:B---3--:R2:W-:Y:S01]  /*1b6e0*/  STL [R1+0x68], R16 ;  /* 0x0000681001007387 */ /* 0x0085e20000100800 */
[CC--:B-1----:R-:W-:Y:S02]  /*1b6f0*/  IADD3 R84, P4, PT, R20.reuse, R80.reuse, RZ ;  /* 0x0000005014547210 */ /* 0x0c2fe40007f9e0ff */
[C---:B--2---:R-:W-:Y:S02]  /*1b700*/  IADD3 R16, P5, PT, R19.reuse, R80, RZ ;  /* 0x0000005013107210 */ /* 0x044fe40007fbe0ff */
[-C--:B------:R-:W-:Y:S02]  /*1b710*/  LEA.HI.X.SX32 R85, R20, R81.reuse, 0x1, P4 ;  /* 0x0000005114557211 */ /* 0x080fe400020f0eff */
[----:B------:R-:W-:Y:S01]  /*1b720*/  LEA.HI.X.SX32 R17, R19, R81, 0x1, P5 ;  /* 0x0000005113117211 */ /* 0x000fe200028f0eff */
[----:B------:R-:W-:Y:S01]  /*1b730*/  IMAD R72, R87, 0x191, RZ ;  /* 0x0000019157487824 */ /* 0x000fe200078e02ff */
[----:B------:R0:W-:Y:S01]  /*1b740*/  STL.64 [R1+0x9a0], R88 ;  /* 0x0009a05801007387 */ /* 0x0001e20000100a00 */
[----:B------:R-:W-:-:S02]  /*1b750*/  PRMT R6, RZ, 0x7610, R6 ;  /* 0x00007610ff067816 */ /* 0x000fc40000000006 */
[----:B------:R-:W-:Y:S01]  /*1b760*/  PRMT R15, RZ, 0x7610, R15 ;  /* 0x00007610ff0f7816 */ /* 0x000fe2000000000f */
[----:B------:R1:W2:Y:S01]  /*1b770*/  @P2 LDG.E.U8 R4, desc[UR8][R84.64] ;  /* 0x0000000854042981 */ /* 0x0002a2000c1e1100 */
[----:B------:R-:W-:Y:S02]  /*1b780*/  PRMT R62, RZ, 0x7610, R62 ;  /* 0x00007610ff3e7816 */ /* 0x000fe4000000003e */
[----:B------:R-:W-:Y:S01]  /*1b790*/  PRMT R63, RZ, 0x7610, R63 ;  /* 0x00007610ff3f7816 */ /* 0x000fe2000000003f */
[----:B------:R3:W4:Y:S01]  /*1b7a0*/  @P2 LDG.E.U8 R5, desc[UR8][R16.64] ;  /* 0x0000000810052981 */ /* 0x000722000c1e1100 */
[C---:B------:R-:W-:Y:S01]  /*1b7b0*/  IMAD.SHL.U32 R19, R87.reuse, 0x2, RZ ;  /* 0x0000000257137824 */ /* 0x040fe200078e00ff */
[----:B------:R-:W-:Y:S01]  /*1b7c0*/  PRMT R64, RZ, 0x7610, R64 ;  /* 0x00007610ff407816 */ /* 0x000fe20000000040 */
[C---:B------:R-:W-:Y:S01]  /*1b7d0*/  IMAD R91, R87.reuse, 0x192, RZ ;  /* 0x00000192575b7824 */ /* 0x040fe200078e02ff */
[C---:B0-----:R-:W-:Y:S01]  /*1b7e0*/  IADD3 R88, P5, PT, R72.reuse, R80, RZ ;  /* 0x0000005048587210 */ /* 0x041fe20007fbe0ff */
[----:B------:R-:W-:Y:S01]  /*1b7f0*/  STL [R1+0x2d78], R9 ;  /* 0x002d780901007387 */ /* 0x000fe20000100800 */
[----:B------:R-:W-:Y:S01]  /*1b800*/  PRMT R65, RZ, 0x7610, R65 ;  /* 0x00007610ff417816 */ /* 0x000fe20000000041 */
[----:B------:R-:W0:Y:S02]  /*1b810*/  LDC R20, c[0x0][0x3d8] ;  /* 0x0000f600ff147b82 */ /* 0x000e240000000800 */
[----:B------:R1:W-:Y:S01]  /*1b820*/  STL [R1+0x8c], R24 ;  /* 0x00008c1801007387 */ /* 0x0003e20000100800 */
[----:B------:R-:W-:Y:S01]  /*1b830*/  LEA.HI.X.SX32 R89, R72, R81, 0x1, P5 ;  /* 0x0000005148597211 */ /* 0x000fe200028f0eff */
[----:B------:R-:W-:-:S02]  /*1b840*/  IMAD R72, R87, 0x17a, RZ ;  /* 0x0000017a57487824 */ /* 0x000fc400078e02ff */
[----:B------:R3:W-:Y:S04]  /*1b850*/  STL.64 [R1+0x960], R84 ;  /* 0x0009605401007387 */ /* 0x0007e80000100a00 */
[----:B------:R3:W-:Y:S01]  /*1b860*/  STL.64 [R1+0x920], R16 ;  /* 0x0009201001007387 */ /* 0x0007e20000100a00 */
[----:B-1----:R-:W1:Y:S03]  /*1b870*/  LDC R24, c[0x0][0x3d8] ;  /* 0x0000f600ff187b82 */ /* 0x002e660000000800 */
[----:B------:R0:W4:Y:S05]  /*1b880*/  @P2 LDG.E.U8 R6, desc[UR8][R88.64] ;  /* 0x0000000858062981 */ /* 0x00012a000c1e1100 */
[----:B---3--:R-:W3:Y:S01]  /*1b890*/  LDC R84, c[0x0][0x3d8] ;  /* 0x0000f600ff547b82 */ /* 0x008ee20000000800 */
[----:B------:R-:W-:-:S04]  /*1b8a0*/  IADD3 R16, P4, PT, R19, R80, RZ ;  /* 0x0000005013107210 */ /* 0x000fc80007f9e0ff */
[----:B------:R-:W-:-:S05]  /*1b8b0*/  LEA.HI.X.SX32 R17, R19, R81, 0x1, P4 ;  /* 0x0000005113117211 */ /* 0x000fca00020f0eff */
[----:B------:R-:W3:Y:S04]  /*1b8c0*/  @P2 LDG.E.U8 R15, desc[UR8][R16.64] ;  /* 0x00000008100f2981 */ /* 0x000ee8000c1e1100 */
[----:B--2---:R-:W-:Y:S04]  /*1b8d0*/  STL [R1+0x2d7c], R4 ;  /* 0x002d7c0401007387 */ /* 0x004fe80000100800 */
[----:B----4-:R-:W-:Y:S04]  /*1b8e0*/  STL [R1+0x2d80], R5 ;  /* 0x002d800501007387 */ /* 0x010fe80000100800 */
[----:B------:R0:W-:Y:S02]  /*1b8f0*/  STL.64 [R1+0x8e0], R88 ;  /* 0x0008e05801007387 */ /* 0x0001e40000100a00 */
[----:B0-----:R-:W-:-:S04]  /*1b900*/  IADD3 R88, P4, PT, R72, R80, RZ ;  /* 0x0000005048587210 */ /* 0x001fc80007f9e0ff */
[----:B------:R-:W-:-:S05]  /*1b910*/  LEA.HI.X.SX32 R89, R72, R81, 0x1, P4 ;  /* 0x0000005148597211 */ /* 0x000fca00020f0eff */
[----:B------:R0:W2:Y:S01]  /*1b920*/  @P2 LDG.E.U8 R62, desc[UR8][R88.64] ;  /* 0x00000008583e2981 */ /* 0x0000a2000c1e1100 */
[----:B------:R-:W-:-:S03]  /*1b930*/  IMAD R19, R87, 0x182, RZ ;  /* 0x0000018257137824 */ /* 0x000fc600078e02ff */
[----:B------:R-:W-:Y:S04]  /*1b940*/  STL [R1+0x2d84], R6 ;  /* 0x002d840601007387 */ /* 0x000fe80000100800 */
[----:B------:R4:W-:Y:S01]  /*1b950*/  STL.64 [R1+0x560], R16 ;  /* 0x0005601001007387 */ /* 0x0009e20000100a00 */
[----:B------:R-:W-:-:S03]  /*1b960*/  IMAD R72, R87, 0x18a, RZ ;  /* 0x0000018a57487824 */ /* 0x000fc600078e02ff */
[----:B---3--:R-:W-:Y:S01]  /*1b970*/  STL [R1+0x2d88], R15 ;  /* 0x002d880f01007387 */ /* 0x008fe20000100800 */
[----:B----4-:R-:W-:-:S03]  /*1b980*/  IADD3 R16, P5, PT, R19, R80, RZ ;  /* 0x0000005013107210 */ /* 0x010fc60007fbe0ff */
[----:B------:R0:W-:Y:S01]  /*1b990*/  STL.64 [R1+0x998], R88 ;  /* 0x0009985801007387 */ /* 0x0001e20000100a00 */
[----:B------:R-:W-:Y:S01]  /*1b9a0*/  LEA.HI.X.SX32 R17, R19, R81, 0x1, P5 ;  /* 0x0000005113117211 */ /* 0x000fe200028f0eff */
[----:B------:R-:W-:Y:S01]  /*1b9b0*/  IMAD R90, R84, 0x3, RZ ;  /* 0x00000003545a7824 */ /* 0x000fe200078e02ff */
[----:B------:R-:W-:Y:S01]  /*1b9c0*/  PRMT R71, RZ, 0x7610, R71 ;  /* 0x00007610ff477816 */ /* 0x000fe20000000047 */
[----:B------:R-:W3:Y:S02]  /*1b9d0*/  LDC R19, c[0x0][0x3d8] ;  /* 0x0000f600ff137b82 */ /* 0x000ee40000000800 */
[----:B------:R4:W3:Y:S01]  /*1b9e0*/  @P2 LDG.E.U8 R63, desc[UR8][R16.64] ;  /* 0x00000008103f2981 */ /* 0x0008e2000c1e1100 */
[----:B0-----:R-:W-:-:S04]  /*1b9f0*/  IADD3 R88, P5, PT, R91, R80, RZ ;  /* 0x000000505b587210 */ /* 0x001fc80007fbe0ff */
[----:B------:R-:W-:Y:S02]  /*1ba00*/  LEA.HI.X.SX32 R89, R91, R81, 0x1, P5 ;  /* 0x000000515b597211 */ /* 0x000fe400028f0eff */
[----:B------:R-:W-:Y:S01]  /*1ba10*/  PRMT R39, RZ, 0x7610, R39 ;  /* 0x00007610ff277816 */ /* 0x000fe20000000027 */
[----:B------:R-:W0:Y:S02]  /*1ba20*/  LDC R91, c[0x0][0x3d8] ;  /* 0x0000f600ff5b7b82 */ /* 0x000e240000000800 */
[----:B------:R-:W3:Y:S04]  /*1ba30*/  @P2 LDG.E.U8 R65, desc[UR8][R88.64] ;  /* 0x0000000858412981 */ /* 0x000ee8000c1e1100 */
[----:B--2---:R-:W-:Y:S04]  /*1ba40*/  STL [R1+0x2d8c], R62 ;  /* 0x002d8c3e01007387 */ /* 0x004fe80000100800 */
[----:B------:R4:W-:Y:S02]  /*1ba50*/  STL.64 [R1+0x958], R16 ;  /* 0x0009581001007387 */ /* 0x0009e40000100a00 */
[----:B----4-:R-:W-:-:S04]  /*1ba60*/  IADD3 R16, P4, PT, R72, R80, RZ ;  /* 0x0000005048107210 */ /* 0x010fc80007f9e0ff */
[----:B------:R-:W-:-:S05]  /*1ba70*/  LEA.HI.X.SX32 R17, R72, R81, 0x1, P4 ;  /* 0x0000005148117211 */ /* 0x000fca00020f0eff */
[----:B------:R-:W2:Y:S01]  /*1ba80*/  @P2 LDG.E.U8 R64, desc[UR8][R16.64] ;  /* 0x0000000810402981 */ /* 0x000ea2000c1e1100 */
[----:B------:R-:W-:-:S04]  /*1ba90*/  IADD3 R84, P4, PT, R90, R80, RZ ;  /* 0x000000505a547210 */ /* 0x000fc80007f9e0ff */
[----:B------:R-:W-:Y:S01]  /*1baa0*/  LEA.HI.X.SX32 R85, R90, R81, 0x1, P4 ;  /* 0x000000515a557211 */ /* 0x000fe200020f0eff */
[----:B---3--:R-:W-:Y:S01]  /*1bab0*/  STL [R1+0x2d90], R63 ;  /* 0x002d903f01007387 */ /* 0x008fe20000100800 */
[----:B-1----:R-:W-:Y:S01]  /*1bac0*/  IMAD.SHL.U32 R72, R24, 0x8, RZ ;  /* 0x0000000818487824 */ /* 0x002fe200078e00ff */
[----:B------:R-:W-:Y:S01]  /*1bad0*/  PRMT R23, RZ, 0x7610, R23 ;  /* 0x00007610ff177816 */ /* 0x000fe20000000017 */
[----:B------:R-:W-:Y:S01]  /*1bae0*/  IMAD.SHL.U32 R20, R20, 0x10, RZ ;  /* 0x0000001014147824 */ /* 0x000fe200078e00ff */
[----:B------:R1:W3:Y:S01]  /*1baf0*/  @P2 LDG.E.U8 R71, desc[UR8][R84.64] ;  /* 0x0000000854472981 */ /* 0x0002e2000c1e1100 */
[----:B------:R-:W-:Y:S01]  /*1bb00*/  PRMT R18, RZ, 0x7610, R18 ;  /* 0x00007610ff127816 */ /* 0x000fe20000000012 */
[----:B------:R-:W4:Y:S02]  /*1bb10*/  LDC R24, c[0x0][0x3d8] ;  /* 0x0000f600ff187b82 */ /* 0x000f240000000800 */
[----:B------:R0:W-:Y:S04]  /*1bb20*/  STL.64 [R1+0x918], R16 ;  /* 0x0009181001007387 */ /* 0x0001e80000100a00 */
[----:B------:R-:W-:Y:S04]  /*1bb30*/  STL [R1+0x2d94], R87 ;  /* 0x002d945701007387 */ /* 0x000fe80000100800 */
[----:B0-----:R-:W4:Y:S04]  /*1bb40*/  LDL.LU.64 R16, [R1+0x2f30] ;  /* 0x002f300001107983 */ /* 0x001f280000300a00 */
[----:B--2---:R-:W-:Y:S04]  /*1bb50*/  STL [R1+0x2d98], R64 ;  /* 0x002d984001007387 */ /* 0x004fe80000100800 */
[----:B------:R0:W-:Y:S04]  /*1bb60*/  STL.64 [R1+0x8d8], R88 ;  /* 0x0008d85801007387 */ /* 0x0001e80000100a00 */
[----:B------:R-:W-:Y:S04]  /*1bb70*/  STL [R1+0x2d9c], R65 ;  /* 0x002d9c4101007387 */ /* 0x000fe80000100800 */
[----:B------:R1:W-:Y:S01]  /*1bb80*/  STL.64 [R1+0x558], R84 ;  /* 0x0005585401007387 */ /* 0x0003e20000100a00 */
[----:B0-----:R-:W-:Y:S01]  /*1bb90*/  IMAD R89, R19, 0x9, RZ ;  /* 0x0000000913597824 */ /* 0x001fe200078e02ff */
[----:B------:R-:W0:Y:S01]  /*1bba0*/  LDC R88, c[0x0][0x3d8] ;  /* 0x0000f600ff587b82 */ /* 0x000e220000000800 */
[----:B-1----:R-:W-:Y:S01]  /*1bbb0*/  IADD3 R84, P4, PT, R72, R80, RZ ;  /* 0x0000005048547210 */ /* 0x002fe20007f9e0ff */
[----:B---3--:R-:W-:Y:S01]  /*1bbc0*/  STL [R1+0x2da0], R71 ;  /* 0x002da04701007387 */ /* 0x008fe20000100800 */
[----:B----4-:R-:W-:-:S05]  /*1bbd0*/  PRMT R16, RZ, 0x7610, R16 ;  /* 0x00007610ff107816 */ /* 0x010fca0000000010 */
[----:B------:R-:W1:Y:S01]  /*1bbe0*/  LDC R19, c[0x0][0x3d8] ;  /* 0x0000f600ff137b82 */ /* 0x000e620000000800 */
[----:B------:R-:W-:-:S05]  /*1bbf0*/  LEA.HI.X.SX32 R85, R72, R81, 0x1, P4 ;  /* 0x0000005148557211 */ /* 0x000fca00020f0eff */
[----:B------:R2:W3:Y:S01]  /*1bc00*/  @P2 LDG.E.U8 R39, desc[UR8][R84.64] ;  /* 0x0000000854272981 */ /* 0x0004e2000c1e1100 */
[----:B------:R-:W-:Y:S01]  /*1bc10*/  IADD3 R90, P5, PT, R89, R80, RZ ;  /* 0x00000050595a7210 */ /* 0x000fe20007fbe0ff */
[----:B------:R-:W-:Y:S02]  /*1bc20*/  IMAD R72, R91, 0xa, RZ ;  /* 0x0000000a5b487824 */ /* 0x000fe400078e02ff */
[----:B------:R2:W-:Y:S01]  /*1bc30*/  STL.64 [R1+0x530], R84 ;  /* 0x0005305401007387 */ /* 0x0005e20000100a00 */
[----:B------:R-:W-:-:S05]  /*1bc40*/  LEA.HI.X.SX32 R91, R89, R81, 0x1, P5 ;  /* 0x00000051595b7211 */ /* 0x000fca00028f0eff */
[----:B------:R4:W-:Y:S04]  /*1bc50*/  STL.64 [R1+0x528], R90 ;  /* 0x0005285a01007387 */ /* 0x0009e80000100a00 */
[----:B------:R4:W3:Y:S01]  /*1bc60*/  @P2 LDG.E.U8 R23, desc[UR8][R90.64] ;  /* 0x000000085a172981 */ /* 0x0008e2000c1e1100 */
[----:B--2---:R-:W-:-:S04]  /*1bc70*/  IADD3 R84, P4, PT, R72, R80, RZ ;  /* 0x0000005048547210 */ /* 0x004fc80007f9e0ff */
[----:B------:R-:W-:Y:S02]  /*1bc80*/  LEA.HI.X.SX32 R85, R72, R81, 0x1, P4 ;  /* 0x0000005148557211 */ /* 0x000fe400020f0eff */
[----:B----4-:R-:W-:-:S03]  /*1bc90*/  IADD3 R90, P5, PT, R20, R80, RZ ;  /* 0x00000050145a7210 */ /* 0x010fc60007fbe0ff */
[----:B------:R2:W4:Y:S01]  /*1bca0*/  @P2 LDG.E.U8 R16, desc[UR8][R84.64] ;  /* 0x0000000854102981 */ /* 0x000522000c1e1100 */
[----:B------:R-:W-:-:S03]  /*1bcb0*/  LEA.HI.X.SX32 R91, R20, R81, 0x1, P5 ;  /* 0x00000051145b7211 */ /* 0x000fc600028f0eff */
[----:B---3--:R3:W-:Y:S01]  /*1bcc0*/  STL [R1+0x2c8], R39 ;  /* 0x0002c82701007387 */ /* 0x0087e20000100800 */
[----:B0-----:R-:W-:Y:S01]  /*1bcd0*/  IMAD R89, R88, 0x12, RZ ;  /* 0x0000001258597824 */ /* 0x001fe200078e02ff */
[----:B------:R-:W-:Y:S01]  /*1bce0*/  PRMT R17, RZ, 0x7610, R17 ;  /* 0x00007610ff117816 */ /* 0x000fe20000000011 */
[----:B-1----:R-:W-:Y:S01]  /*1bcf0*/  IMAD R72, R19, 0x11, RZ ;  /* 0x0000001113487824 */ /* 0x002fe200078e02ff */
[----:B------:R0:W4:Y:S01]  /*1bd00*/  @P2 LDG.E.U8 R18, desc[UR8][R90.64] ;  /* 0x000000085a122981 */ /* 0x000122000c1e1100 */
[----:B------:R-:W-:Y:S01]  /*1bd10*/  IMAD R24, R24, 0x18, RZ ;  /* 0x0000001818187824 */ /* 0x000fe200078e02ff */
[----:B------:R-:W-:Y:S01]  /*1bd20*/  PRMT R21, RZ, 0x7610, R21 ;  /* 0x00007610ff157816 */ /* 0x000fe20000000015 */
[----:B------:R-:W1:Y:S01]  /*1bd30*/  LDC R20, c[0x0][0x3d8] ;  /* 0x0000f600ff147b82 */ /* 0x000e620000000800 */
[----:B------:R0:W-:Y:S07]  /*1bd40*/  STL.64 [R1+0x520], R84 ;  /* 0x0005205401007387 */ /* 0x0001ee0000100a00 */
[----:B---3--:R-:W3:Y:S01]  /*1bd50*/  LDC R39, c[0x0][0x3d8] ;  /* 0x0000f600ff277b82 */ /* 0x008ee20000000800 */
[----:B0-----:R-:W3:Y:S01]  /*1bd60*/  LDL.LU R84, [R1+0x2f28] ;  /* 0x002f280001547983 */ /* 0x001ee20000300800 */
[----:B------:R-:W-:-:S06]  /*1bd70*/  PRMT R22, RZ, 0x7610, R22 ;  /* 0x00007610ff167816 */ /* 0x000fcc0000000016 */
[----:B--2---:R-:W0:Y:S01]  /*1bd80*/  LDC R85, c[0x0][0x3d8] ;  /* 0x0000f600ff557b82 */ /* 0x004e220000000800 */
[----:B----4-:R-:W-:Y:S04]  /*1bd90*/  STL [R1+0x2da4], R16 ;  /* 0x002da41001007387 */ /* 0x010fe80000100800 */
[----:B------:R2:W-:Y:S02]  /*1bda0*/  STL.64 [R1+0x4f0], R90 ;  /* 0x0004f05a01007387 */ /* 0x0005e40000100a00 */
[----:B--2---:R-:W-:Y:S01]  /*1bdb0*/  IMAD R91, R88, 0x12, RZ ;  /* 0x00000012585b7824 */ /* 0x004fe200078e02ff */
[----:B------:R-:W-:-:S04]  /*1bdc0*/  IADD3 R90, P5, PT, R89, R80, RZ ;  /* 0x00000050595a7210 */ /* 0x000fc80007fbe0ff */
[----:B------:R-:W-:-:S05]  /*1bdd0*/  LEA.HI.X.SX32 R91, R91, R81, 0x1, P5 ;  /* 0x000000515b5b7211 */ /* 0x000fca00028f0eff */
[----:B------:R-:W2:Y:S04]  /*1bde0*/  @P2 LDG.E.U8 R17, desc[UR8][R90.64] ;  /* 0x000000085a112981 */ /* 0x000ea8000c1e1100 */
[----:B------:R4:W-:Y:S02]  /*1bdf0*/  STL [R1+0x2b8], R18 ;  /* 0x0002b81201007387 */ /* 0x0009e40000100800 */
[----:B----4-:R-:W-:-:S04]  /*1be00*/  IADD3 R18, P4, PT, R72, R80, RZ ;  /* 0x0000005048127210 */ /* 0x010fc80007f9e0ff */
[----:B------:R-:W-:Y:S02]  /*1be10*/  LEA.HI.X.SX32 R19, R72, R81, 0x1, P4 ;  /* 0x0000005148137211 */ /* 0x000fe400020f0eff */
[----:B---3--:R-:W-:Y:S02]  /*1be20*/  PRMT R84, RZ, 0x7610, R84 ;  /* 0x00007610ff547816 */ /* 0x008fe40000000054 */
[----:B------:R-:W-:-:S04]  /*1be30*/  IADD3 R88, P4, PT, R24, R80, RZ ;  /* 0x0000005018587210 */ /* 0x000fc80007f9e0ff */
[----:B------:R-:W3:Y:S01]  /*1be40*/  @P2 LDG.E.U8 R84, desc[UR8][R18.64] ;  /* 0x0000000812542981 */ /* 0x000ee2000c1e1100 */
[----:B------:R-:W-:-:S03]  /*1be50*/  LEA.HI.X.SX32 R89, R24, R81, 0x1, P4 ;  /* 0x0000005118597211 */ /* 0x000fc600020f0eff */
[----:B------:R4:W-:Y:S01]  /*1be60*/  STL [R1+0x2c4], R23 ;  /* 0x0002c41701007387 */ /* 0x0009e20000100800 */
[----:B------:R-:W-:Y:S01]  /*1be70*/  IMAD R72, R39, 0x19, RZ ;  /* 0x0000001927487824 */ /* 0x000fe200078e02ff */
[----:B------:R-:W1:Y:S02]  /*1be80*/  LDC R24, c[0x0][0x3d8] ;  /* 0x0000f600ff187b82 */ /* 0x000e640000000800 */
[----:B------:R2:W3:Y:S04]  /*1be90*/  @P2 LDG.E.U8 R21, desc[UR8][R88.64] ;  /* 0x0000000858152981 */ /* 0x0004e8000c1e1100 */
[----:B------:R2:W-:Y:S02]  /*1bea0*/  STL.64 [R1+0x4e8], R18 ;  /* 0x0004e81201007387 */ /* 0x0005e40000100a00 */
[----:B----4-:R-:W4:Y:S01]  /*1beb0*/  LDC R23, c[0x0][0x3d8] ;  /* 0x0000f600ff177b82 */ /* 0x010f220000000800 */
[----:B0-----:R-:W-:-:S07]  /*1bec0*/  IMAD.SHL.U32 R85, R85, 0x20, RZ ;  /* 0x0000002055557824 */ /* 0x001fce00078e00ff */
[----:B------:R-:W0:Y:S01]  /*1bed0*/  LDC R39, c[0x0][0x3d8] ;  /* 0x0000f600ff277b82 */ /* 0x000e220000000800 */
[----:B--2---:R-:W2:Y:S04]  /*1bee0*/  LDL.LU.64 R18, [R1+0x2f20] ;  /* 0x002f200001127983 */ /* 0x004ea80000300a00 */
[----:B------:R-:W-:Y:S04]  /*1bef0*/  STL.64 [R1+0x4e0], R90 ;  /* 0x0004e05a01007387 */ /* 0x000fe80000100a00 */
[----:B------:R-:W-:Y:S04]  /*1bf00*/  STL [R1+0x2da8], R17 ;  /* 0x002da81101007387 */ /* 0x000fe80000100800 */
[----:B------:R1:W-:Y:S02]  /*1bf10*/  STL.64 [R1+0x4b0], R88 ;  /* 0x0004b05801007387 */ /* 0x0003e40000100a00 */
[----:B-1----:R-:W1:Y:S02]  /*1bf20*/  LDC R88, c[0x0][0x3d8] ;  /* 0x0000f600ff587b82 */ /* 0x002e640000000800 */
[----:B---3--:R3:W-:Y:S02]  /*1bf30*/  STL [R1+0x2b4], R84 ;  /* 0x0002b45401007387 */ /* 0x0087e40000100800 */
[----:B---3--:R-:W-:Y:S01]  /*1bf40*/  IMAD R84, R20, 0x1a, RZ ;  /* 0x0000001a14547824 */ /* 0x008fe200078e02ff */
[C---:B------:R-:W-:Y:S01]  /*1bf50*/  IADD3 R20, P4, PT, R72.reuse, R80, RZ ;  /* 0x0000005048147210 */ /* 0x040fe20007f9e0ff */
[----:B------:R3:W-:Y:S03]  /*1bf60*/  STL [R1+0x2a8], R21 ;  /* 0x0002a81501007387 */ /* 0x0007e60000100800 */
[----:B---3--:R-:W-:-:S05]  /*1bf70*/  LEA.HI.X.SX32 R21, R72, R81, 0x1, P4 ;  /* 0x0000005148157211 */ /* 0x008fca00020f0eff */
[----:B------:R-:W3:Y:S04]  /*1bf80*/  @P2 LDG.E.U8 R22, desc[UR8][R20.64] ;  /* 0x0000000814162981 */ /* 0x000ee8000c1e1100 */
[----:B------:R0:W-:Y:S04]  /*1bf90*/  STL.64 [R1+0x4a8], R20 ;  /* 0x0004a81401007387 */ /* 0x0001e80000100a00 */
[----:B0-----:R-:W3:Y:S01]  /*1bfa0*/  LDL.LU.64 R20, [R1+0x2f18] ;  /* 0x002f180001147983 */ /* 0x001ee20000300a00 */
[CC--:B------:R-:W-:Y:S02]  /*1bfb0*/  IADD3 R90, P5, PT, R84.reuse, R80.reuse, RZ ;  /* 0x00000050545a7210 */ /* 0x0c0fe40007fbe0ff */
[----:B--2---:R-:W-:Y:S01]  /*1bfc0*/  PRMT R18, RZ, 0x7610, R18 ;  /* 0x00007610ff127816 */ /* 0x004fe20000000012 */
[----:B----4-:R-:W-:Y:S01]  /*1bfd0*/  IMAD R72, R23, 0x21, RZ ;  /* 0x0000002117487824 */ /* 0x010fe200078e02ff */
[----:B------:R-:W-:Y:S01]  /*1bfe0*/  LEA.HI.X.SX32 R91, R84, R81, 0x1, P5 ;  /* 0x00000051545b7211 */ /* 0x000fe200028f0eff */
[----:B-1----:R-:W-:Y:S01]  /*1bff0*/  IMAD R89, R88, 0x28, RZ ;  /* 0x0000002858597824 */ /* 0x002fe200078e02ff */
[----:B------:R-:W-:Y:S01]  /*1c000*/  PRMT R19, RZ, 0x7610, R19 ;  /* 0x00007610ff137816 */ /* 0x000fe20000000013 */
[----:B------:R-:W0:Y:S02]  /*1c010*/  LDC R84, c[0x0][0x3d8] ;  /* 0x0000f600ff547b82 */ /* 0x000e240000000800 */
[----:B------:R1:W2:Y:S04]  /*1c020*/  @P2 LDG.E.U8 R18, desc[UR8][R90.64] ;  /* 0x000000085a122981 */ /* 0x0002a8000c1e1100 */
[----:B---3--:R3:W-:Y:S04]  /*1c030*/  STL [R1+0x2a4], R22 ;  /* 0x0002a41601007387 */ /* 0x0087e80000100800 */
[----:B------:R1:W-:Y:S01]  /*1c040*/  STL.64 [R1+0x1498], R90 ;  /* 0x0014985a01007387 */ /* 0x0003e20000100a00 */
[----:B---3--:R-:W-:-:S02]  /*1c050*/  IADD3 R22, P4, PT, R85, R80, RZ ;  /* 0x0000005055167210 */ /* 0x008fc40007f9e0ff */
[C---:B-1----:R-:W-:Y:S02]  /*1c060*/  IADD3 R90, P5, PT, R72.reuse, R80, RZ ;  /* 0x00000050485a7210 */ /* 0x042fe40007fbe0ff */
[----:B------:R-:W-:Y:S02]  /*1c070*/  PRMT R20, RZ, 0x7610, R20 ;  /* 0x00007610ff147816 */ /* 0x000fe40000000014 */
[-C--:B------:R-:W-:Y:S02]  /*1c080*/  LEA.HI.X.SX32 R91, R72, R81.reuse, 0x1, P5 ;  /* 0x00000051485b7211 */ /* 0x080fe400028f0eff */
[----:B------:R-:W-:Y:S02]  /*1c090*/  PRMT R21, RZ, 0x7610, R21 ;  /* 0x00007610ff157816 */ /* 0x000fe40000000015 */
[----:B------:R-:W-:Y:S01]  /*1c0a0*/  LEA.HI.X.SX32 R23, R85, R81, 0x1, P4 ;  /* 0x0000005155177211 */ /* 0x000fe200020f0eff */
[----:B------:R1:W3:Y:S01]  /*1c0b0*/  @P2 LDG.E.U8 R20, desc[UR8][R90.64] ;  /* 0x000000085a142981 */ /* 0x0002e2000c1e1100 */
[----:B------:R-:W-:Y:S01]  /*1c0c0*/  IMAD R72, R24, 0x22, RZ ;  /* 0x0000002218487824 */ /* 0x000fe200078e02ff */
[----:B------:R-:W-:Y:S01]  /*1c0d0*/  PRMT R28, RZ, 0x7610, R28 ;  /* 0x00007610ff1c7816 */ /* 0x000fe2000000001c */
[----:B------:R-:W4:Y:S01]  /*1c0e0*/  LDC R24, c[0x0][0x3d8] ;  /* 0x0000f600ff187b82 */ /* 0x000f220000000800 */
[----:B------:R-:W4:Y:S04]  /*1c0f0*/  @P2 LDG.E.U8 R21, desc[UR8][R22.64] ;  /* 0x0000000816152981 */ /* 0x000f28000c1e1100 */
[----:B--2---:R-:W-:Y:S01]  /*1c100*/  STL [R1+0x2dac], R18 ;  /* 0x002dac1201007387 */ /* 0x004fe20000100800 */
[----:B------:R-:W-:-:S02]  /*1c110*/  PRMT R25, RZ, 0x7610, R25 ;  /* 0x00007610ff197816 */ /* 0x000fc40000000019 */
[----:B------:R-:W2:Y:S01]  /*1c120*/  LDC R85, c[0x0][0x3d8] ;  /* 0x0000f600ff557b82 */ /* 0x000ea20000000800 */
[----:B------:R0:W-:Y:S04]  /*1c130*/  STL.64 [R1+0x1468], R22 ;  /* 0x0014681601007387 */ /* 0x0001e80000100a00 */
[----:B0-----:R-:W2:Y:S04]  /*1c140*/  LDL.LU.64 R22, [R1+0x2f10] ;  /* 0x002f100001167983 */ /* 0x001ea80000300a00 */
[----:B------:R1:W-:Y:S02]  /*1c150*/  STL.64 [R1+0x1460], R90 ;  /* 0x0014605a01007387 */ /* 0x0003e40000100a00 */
[----:B-1----:R-:W-:-:S02]  /*1c160*/  IMAD R91, R88, 0x28, RZ ;  /* 0x00000028585b7824 */ /* 0x002fc400078e02ff */
[----:B---3--:R0:W-:Y:S04]  /*1c170*/  STL [R1+0x294], R20 ;  /* 0x0002941401007387 */ /* 0x0081e80000100800 */
[----:B----4-:R1:W-:Y:S01]  /*1c180*/  STL [R1+0x298], R21 ;  /* 0x0002981501007387 */ /* 0x0103e20000100800 */
[----:B0-----:R-:W-:-:S04]  /*1c190*/  IADD3 R20, P4, PT, R72, R80, RZ ;  /* 0x0000005048147210 */ /* 0x001fc80007f9e0ff */
[-C--:B-1----:R-:W-:Y:S01]  /*1c1a0*/  LEA.HI.X.SX32 R21, R72, R81.reuse, 0x1, P4 ;  /* 0x0000005148157211 */ /* 0x082fe200020f0eff */
[----:B------:R-:W-:Y:S01]  /*1c1b0*/  IMAD R72, R39, 0x29, RZ ;  /* 0x0000002927487824 */ /* 0x000fe200078e02ff */
[-C--:B------:R-:W-:Y:S01]  /*1c1c0*/  IADD3 R90, P4, PT, R89, R80.reuse, RZ ;  /* 0x00000050595a7210 */ /* 0x080fe20007f9e0ff */
[----:B------:R-:W0:Y:S02]  /*1c1d0*/  LDC R39, c[0x0][0x3d8] ;  /* 0x0000f600ff277b82 */ /* 0x000e240000000800 */
[----:B------:R-:W3:Y:S01]  /*1c1e0*/  @P2 LDG.E.U8 R19, desc[UR8][R20.64] ;  /* 0x0000000814132981 */ /* 0x000ee2000c1e1100 */
[C---:B------:R-:W-:Y:S02]  /*1c1f0*/  IADD3 R88, P5, PT, R72.reuse, R80, RZ ;  /* 0x0000005048587210 */ /* 0x040fe40007fbe0ff */
[-C--:B------:R-:W-:Y:S01]  /*1c200*/  LEA.HI.X.SX32 R91, R91, R81.reuse, 0x1, P4 ;  /* 0x000000515b5b7211 */ /* 0x080fe200020f0eff */
[----:B------:R1:W-:Y:S01]  /*1c210*/  STL.64 [R1+0x1458], R20 ;  /* 0x0014581401007387 */ /* 0x0003e20000100a00 */
[----:B------:R-:W-:-:S03]  /*1c220*/  LEA.HI.X.SX32 R89, R72, R81, 0x1, P5 ;  /* 0x0000005148597211 */ /* 0x000fc600028f0eff */
[----:B------:R4:W2:Y:S04]  /*1c230*/  @P2 LDG.E.U8 R28, desc[UR8][R90.64] ;  /* 0x000000085a1c2981 */ /* 0x0008a8000c1e1100 */
[----:B------:R-:W2:Y:S04]  /*1c240*/  @P2 LDG.E.U8 R25, desc[UR8][R88.64] ;  /* 0x0000000858192981 */ /* 0x000ea8000c1e1100 */
[----:B-1----:R-:W2:Y:S01]  /*1c250*/  LDL.LU.64 R20, [R1+0x2f08] ;  /* 0x002f080001147983 */ /* 0x002ea20000300a00 */
[----:B------:R-:W-:-:S03]  /*1c260*/  IMAD R72, R84, 0x2a, RZ ;  /* 0x0000002a54487824 */ /* 0x000fc600078e02ff */
[----:B---3--:R-:W-:Y:S04]  /*1c270*/  STL [R1+0x2db0], R19 ;  /* 0x002db01301007387 */ /* 0x008fe80000100800 */
[----:B------:R4:W-:Y:S04]  /*1c280*/  STL.64 [R1+0x1428], R90 ;  /* 0x0014285a01007387 */ /* 0x0009e80000100a00 */
[----:B------:R-:W-:Y:S01]  /*1c290*/  STL.64 [R1+0x1420], R88 ;  /* 0x0014205801007387 */ /* 0x000fe20000100a00 */
[----:B----4-:R-:W-:Y:S02]  /*1c2a0*/  IADD3 R90, P4, PT, R72, R80, RZ ;  /* 0x00000050485a7210 */ /* 0x010fe40007f9e0ff */
[----:B--2---:R-:W-:-:S02]  /*1c2b0*/  PRMT R20, RZ, 0x7610, R20 ;  /* 0x00007610ff147816 */ /* 0x004fc40000000014 */
[----:B------:R-:W-:Y:S01]  /*1c2c0*/  LEA.HI.X.SX32 R91, R72, R81, 0x1, P4 ;  /* 0x00000051485b7211 */ /* 0x000fe200020f0eff */
[----:B------:R-:W-:Y:S04]  /*1c2d0*/  STL [R1+0x288], R28 ;  /* 0x0002881c01007387 */ /* 0x000fe80000100800 */
[----:B------:R1:W-:Y:S04]  /*1c2e0*/  STL [R1+0x284], R25 ;  /* 0x0002841901007387 */ /* 0x0003e80000100800 */
[----:B------:R2:W-:Y:S01]  /*1c2f0*/  STL.64 [R1+0x1418], R90 ;  /* 0x0014185a01007387 */ /* 0x0005e20000100a00 */
[----:B------:R-:W-:Y:S01]  /*1c300*/  IMAD R84, R24, 0x30, RZ ;  /* 0x0000003018547824 */ /* 0x000fe200078e02ff */
[----:B------:R-:W-:Y:S01]  /*1c310*/  PRMT R38, RZ, 0x7610, R38 ;  /* 0x00007610ff267816 */ /* 0x000fe20000000026 */
[----:B------:R-:W-:Y:S01]  /*1c320*/  IMAD R72, R85, 0x31, RZ ;  /* 0x0000003155487824 */ /* 0x000fe200078e02ff */
[----:B------:R3:W4:Y:S01]  /*1c330*/  @P2 LDG.E.U8 R20, desc[UR8][R90.64] ;  /* 0x000000085a142981 */ /* 0x000722000c1e1100 */
[----:B0-----:R-:W-:Y:S01]  /*1c340*/  IMAD R39, R39, 0x32, RZ ;  /* 0x0000003227277824 */ /* 0x001fe200078e02ff */
[----:B-1----:R-:W0:Y:S02]  /*1c350*/  LDC R25, c[0x0][0x3d8] ;  /* 0x0000f600ff197b82 */ /* 0x002e240000000800 */
[----:B--2---:R-:W2:Y:S01]  /*1c360*/  LDL.LU R91, [R1+0x2f00] ;  /* 0x002f0000015b7983 */ /* 0x004ea20000300800 */
[----:B------:R-:W-:-:S05]  /*1c370*/  IADD3 R88, P4, PT, R84, R80, RZ ;  /* 0x0000005054587210 */ /* 0x000fca0007f9e0ff */
[----:B------:R-:W1:Y:S01]  /*1c380*/  LDC R24, c[0x0][0x3d8] ;  /* 0x0000f600ff187b82 */ /* 0x000e620000000800 */
[----:B------:R-:W-:Y:S02]  /*1c390*/  LEA.HI.X.SX32 R89, R84, R81, 0x1, P4 ;  /* 0x0000005154597211 */ /* 0x000fe400020f0eff */
[----:B---3--:R-:W-:Y:S02]  /*1c3a0*/  IADD3 R90, P5, PT, R72, R80, RZ ;  /* 0x00000050485a7210 */ /* 0x008fe40007fbe0ff */
[----:B------:R-:W-:-:S03]  /*1c3b0*/  PRMT R21, RZ, 0x7610, R21 ;  /* 0x00007610ff157816 */ /* 0x000fc60000000015 */
[----:B------:R-:W3:Y:S01]  /*1c3c0*/  LDC R28, c[0x0][0x3d8] ;  /* 0x0000f600ff1c7b82 */ /* 0x000ee20000000800 */
[----:B----4-:R-:W-:Y:S01]  /*1c3d0*/  STL [R1+0x2db4], R20 ;  /* 0x002db41401007387 */ /* 0x010fe20000100800 */
[----:B--2---:R-:W-:-:S03]  /*1c3e0*/  PRMT R91, RZ, 0x7610, R91 ;  /* 0x00007610ff5b7816 */ /* 0x004fc6000000005b */
[----:B------:R-:W-:Y:S02]  /*1c3f0*/  STL.64 [R1+0x13e8], R88 ;  /* 0x0013e85801007387 */ /* 0x000fe40000100a00 */
[----:B------:R-:W-:Y:S02]  /*1c400*/  IMAD.MOV.U32 R85, RZ, RZ, R91 ;  /* 0x000000ffff557224 */ /* 0x000fe400078e005b */
[----:B------:R2:W-:Y:S04]  /*1c410*/  STL.S16 [R1+0x278], R91 ;  /* 0x0002785b01007387 */ /* 0x0005e80000100600 */
[----:B------:R-:W4:Y:S01]  /*1c420*/  @P2 LDG.E.U8 R85, desc[UR8][R88.64] ;  /* 0x0000000858552981 */ /* 0x000f22000c1e1100 */
[----:B--2---:R-:W-:-:S05]  /*1c430*/  LEA.HI.X.SX32 R91, R72, R81, 0x1, P5 ;  /* 0x00000051485b7211 */ /* 0x004fca00028f0eff */
[----:B------:R-:W2:Y:S04]  /*1c440*/  @P2 LDG.E.U8 R38, desc[UR8][R90.64] ;  /* 0x000000085a262981 */ /* 0x000ea8000c1e1100 */
[----:B------:R-:W2:Y:S01]  /*1c450*/  LDL.LU.64 R88, [R1+0x2ef8] ;  /* 0x002ef80001587983 */ /* 0x000ea20000300a00 */
[C---:B------:R-:W-:Y:S01]  /*1c460*/  IADD3 R84, P4, PT, R39.reuse, R80, RZ ;  /* 0x0000005027547210 */ /* 0x040fe20007f9e0ff */
[----:B---3--:R-:W-:Y:S01]  /*1c470*/  IMAD R72, R28, 0x38, RZ ;  /* 0x000000381c487824 */ /* 0x008fe200078e02ff */
[----:B------:R-:W-:Y:S01]  /*1c480*/  PRMT R22, RZ, 0x7610, R22 ;  /* 0x00007610ff167816 */ /* 0x000fe20000000016 */
[----:B------:R-:W3:Y:S01]  /*1c490*/  LDC R28, c[0x0][0x3d8] ;  /* 0x0000f600ff1c7b82 */ /* 0x000ee20000000800 */
[----:B----4-:R4:W-:Y:S04]  /*1c4a0*/  @P2 STL [R1+0x278], R85 ;  /* 0x0002785501002387 */ /* 0x0109e80000100800 */
[----:B------:R-:W-:Y:S01]  /*1c4b0*/  STL.64 [R1+0x13e0], R90 ;  /* 0x0013e05a01007387 */ /* 0x000fe20000100a00 */
[----:B----4-:R-:W-:-:S03]  /*1c4c0*/  LEA.HI.X.SX32 R85, R39, R81, 0x1, P4 ;  /* 0x0000005127557211 */ /* 0x010fc600020f0eff */
[----:B--2---:R2:W-:Y:S01]  /*1c4d0*/  STL [R1+0x274], R38 ;  /* 0x0002742601007387 */ /* 0x0045e20000100800 */
[----:B------:R-:W4:Y:S03]  /*1c4e0*/  LDC R39, c[0x0][0x3d8] ;  /* 0x0000f600ff277b82 */ /* 0x000f260000000800 */
[----:B------:R0:W-:Y:S04]  /*1c4f0*/  STL.64 [R1+0x13d8], R84 ;  /* 0x0013d85401007387 */ /* 0x0001e80000100a00 */
[----:B------:R0:W3:Y:S01]  /*1c500*/  @P2 LDG.E.U8 R21, desc[UR8][R84.64] ;  /* 0x0000000854152981 */ /* 0x0000e2000c1e1100 */
[----:B------:R-:W-:Y:S01]  /*1c510*/  PRMT R89, RZ, 0x7610, R89 ;  /* 0x00007610ff597816 */ /* 0x000fe20000000059 */
[----:B--2---:R-:W2:Y:S01]  /*1c520*/  LDC R38, c[0x0][0x3d8] ;  /* 0x0000f600ff267b82 */ /* 0x004ea20000000800 */
[----:B0-----:R-:W-:-:S07]  /*1c530*/  IMAD R85, R25, 0x39, RZ ;  /* 0x0000003919557824 */ /* 0x001fce00078e02ff */
[----:B------:R-:W0:Y:S01]  /*1c540*/  LDC R25, c[0x0][0x3d8] ;  /* 0x0000f600ff197b82 */ /* 0x000e220000000800 */
[----:B------:R-:W-:-:S07]  /*1c550*/  IADD3 R90, P5, PT, R85, R80, RZ ;  /* 0x00000050555a7210 */ /* 0x000fce0007fbe0ff */
[----:B------:R-:W2:Y:S01]  /*1c560*/  LDC R85, c[0x0][0x3d8] ;  /* 0x0000f600ff557b82 */ /* 0x000ea20000000800 */
[----:B-1----:R-:W-:Y:S01]  /*1c570*/  IMAD R84, R24, 0x3a, RZ ;  /* 0x0000003a18547824 */ /* 0x002fe200078e02ff */
[----:B------:R-:W-:-:S04]  /*1c580*/  IADD3 R24, P4, PT, R72, R80, RZ ;  /* 0x0000005048187210 */ /* 0x000fc80007f9e0ff */
[----:B------:R-:W-:Y:S02]  /*1c590*/  IADD3 R84, P6, PT, R84, R80, RZ ;  /* 0x0000005054547210 */ /* 0x000fe40007fde0ff */
[----:B------:R-:W-:Y:S01]  /*1c5a0*/  PRMT R88, RZ, 0x7610, R88 ;  /* 0x00007610ff587816 */ /* 0x000fe20000000058 */
[----:B0-----:R-:W-:Y:S01]  /*1c5b0*/  IMAD R91, R25, 0x39, RZ ;  /* 0x00000039195b7824 */ /* 0x001fe200078e02ff */
[----:B------:R-:W-:-:S05]  /*1c5c0*/  LEA.HI.X.SX32 R25, R72, R81, 0x1, P4 ;  /* 0x0000005148197211 */ /* 0x000fca00020f0eff */
[----:B------:R-:W3:Y:S01]  /*1c5d0*/  @P2 LDG.E.U8 R89, desc[UR8][R24.64] ;  /* 0x0000000818592981 */ /* 0x000ee2000c1e1100 */
[----:B--2---:R-:W-:-:S05]  /*1c5e0*/  IMAD R85, R85, 0x3a, RZ ;  /* 0x0000003a55557824 */ /* 0x004fca00078e02ff */
[-C--:B------:R-:W-:Y:S02]  /*1c5f0*/  LEA.HI.X.SX32 R85, R85, R81.reuse, 0x1, P6 ;  /* 0x0000005155557211 */ /* 0x080fe400030f0eff */
[----:B------:R-:W-:-:S03]  /*1c600*/  LEA.HI.X.SX32 R91, R91, R81, 0x1, P5 ;  /* 0x000000515b5b7211 */ /* 0x000fc600028f0eff */
[----:B------:R0:W2:Y:S04]  /*1c610*/  @P2 LDG.E.U8 R22, desc[UR8][R84.64] ;  /* 0x0000000854162981 */ /* 0x0000a8000c1e1100 */
[----:B------:R1:W2:Y:S01]  /*1c620*/  @P2 LDG.E.U8 R88, desc[UR8][R90.64] ;  /* 0x000000085a582981 */ /* 0x0002a2000c1e1100 */
[----:B----4-:R-:W-:Y:S01]  /*1c630*/  IMAD.SHL.U32 R72, R39, 0x40, RZ ;  /* 0x0000004027487824 */ /* 0x010fe200078e00ff */
[----:B------:R-:W-:Y:S01]  /*1c640*/  PRMT R34, RZ, 0x7610, R34 ;  /* 0x00007610ff227816 */ /* 0x000fe20000000022 */
[----:B------:R-:W4:Y:S01]  /*1c650*/  LDC R39, c[0x0][0x3d8] ;  /* 0x0000f600ff277b82 */ /* 0x000f220000000800 */
[----:B------:R-:W-:Y:S01]  /*1c660*/  PRMT R23, RZ, 0x7610, R23 ;  /* 0x00007610ff177816 */ /* 0x000fe20000000017 */
[----:B---3--:R-:W-:Y:S04]  /*1c670*/  STL [R1+0x2db8], R21 ;  /* 0x002db81501007387 */ /* 0x008fe80000100800 */
[----:B------:R3:W-:Y:S04]  /*1c680*/  STL.64 [R1+0x13a8], R24 ;  /* 0x0013a81801007387 */ /* 0x0007e80000100a00 */
[----:B---3--:R-:W3:Y:S04]  /*1c690*/  LDL.LU.64 R24, [R1+0x2ef0] ;  /* 0x002ef00001187983 */ /* 0x008ee80000300a00 */
[----:B------:R-:W-:Y:S04]  /*1c6a0*/  STL.64 [R1+0x13a0], R90 ;  /* 0x0013a05a01007387 */ /* 0x000fe80000100a00 */
[----:B------:R0:W-:Y:S02]  /*1c6b0*/  STL.64 [R1+0x1398], R84 ;  /* 0x0013985401007387 */ /* 0x0001e40000100a00 */
[----:B0-----:R-:W0:Y:S01]  /*1c6c0*/  LDC R85, c[0x0][0x3d8] ;  /* 0x0000f600ff557b82 */ /* 0x001e220000000800 */
[----:B-1----:R-:W-:-:S04]  /*1c6d0*/  IADD3 R90, P4, PT, R72, R80, RZ ;  /* 0x00000050485a7210 */ /* 0x002fc80007f9e0ff */
[----:B------:R-:W-:Y:S02]  /*1c6e0*/  LEA.HI.X.SX32 R91, R72, R81, 0x1, P4 ;  /* 0x00000051485b7211 */ /* 0x000fe400020f0eff */
[----:B------:R-:W-:-:S03]  /*1c6f0*/  PRMT R21, RZ, 0x7610, R21 ;  /* 0x00007610ff157816 */ /* 0x000fc60000000015 */
[----:B------:R1:W3:Y:S04]  /*1c700*/  @P2 LDG.E.U8 R34, desc[UR8][R90.64] ;  /* 0x000000085a222981 */ /* 0x0002e8000c1e1100 */
[----:B--2---:R-:W-:Y:S04]  /*1c710*/  STL [R1+0x2dbc], R22 ;  /* 0x002dbc1601007387 */ /* 0x004fe80000100800 */
[----:B------:R2:W-:Y:S01]  /*1c720*/  STL [R1+0x26c], R89 ;  /* 0x00026c5901007387 */ /* 0x0005e20000100800 */
[----:B0-----:R-:W-:-:S03]  /*1c730*/  IMAD R72, R85, 0x42, RZ ;  /* 0x0000004255487824 */ /* 0x001fc600078e02ff */
[----:B------:R0:W-:Y:S01]  /*1c740*/  STL [R1+0x268], R88 ;  /* 0x0002685801007387 */ /* 0x0001e20000100800 */
[----:B--2---:R-:W-:-:S03]  /*1c750*/  IMAD R89, R38, 0x41, RZ ;  /* 0x0000004126597824 */ /* 0x004fc600078e02ff */
[----:B------:R1:W-:Y:S01]  /*1c760*/  STL.64 [R1+0x1368], R90 ;  /* 0x0013685a01007387 */ /* 0x0003e20000100a00 */
[----:B------:R-:W-:Y:S01]  /*1c770*/  IMAD R28, R28, 0x48, RZ ;  /* 0x000000481c1c7824 */ /* 0x000fe200078e02ff */
[----:B------:R-:W-:Y:S01]  /*1c780*/  PRMT R33, RZ, 0x7610, R33 ;  /* 0x00007610ff217816 */ /* 0x000fe20000000021 */
[----:B0-----:R-:W0:Y:S01]  /*1c790*/  LDC R88, c[0x0][0x3d8] ;  /* 0x0000f600ff587b82 */ /* 0x001e220000000800 */
[----:B------:R-:W-:-:S04]  /*1c7a0*/  IADD3 R84, P5, PT, R89, R80, RZ ;  /* 0x0000005059547210 */ /* 0x000fc80007fbe0ff */
[-C--:B------:R-:W-:Y:S02]  /*1c7b0*/  LEA.HI.X.SX32 R85, R89, R81.reuse, 0x1, P5 ;  /* 0x0000005159557211 */ /* 0x080fe400028f0eff */
[----:B------:R-:W-:Y:S01]  /*1c7c0*/  PRMT R20, RZ, 0x7610, R20 ;  /* 0x00007610ff147816 */ /* 0x000fe20000000014 */
[----:B------:R-:W2:Y:S01]  /*1c7d0*/  LDC R38, c[0x0][0x3d8] ;  /* 0x0000f600ff267b82 */ /* 0x000ea20000000800 */
[C---:B-1----:R-:W-:Y:S01]  /*1c7e0*/  IADD3 R90, P4, PT, R72.reuse, R80, RZ ;  /* 0x00000050485a7210 */ /* 0x042fe20007f9e0ff */
[----:B------:R1:W3:Y:S03]  /*1c7f0*/  @P2 LDG.E.U8 R21, desc[UR8][R84.64] ;  /* 0x0000000854152981 */ /* 0x0002e6000c1e1100 */
[----:B------:R-:W-:-:S05]  /*1c800*/  LEA.HI.X.SX32 R91, R72, R81, 0x1, P4 ;  /* 0x00000051485b7211 */ /* 0x000fca00020f0eff */
[----:B------:R-:W3:Y:S04]  /*1c810*/  @P2 LDG.E.U8 R23, desc[UR8][R90.64] ;  /* 0x000000085a172981 */ /* 0x000ee8000c1e1100 */
[----:B------:R1:W-:Y:S01]  /*1c820*/  STL.64 [R1+0x1360], R84 ;  /* 0x0013605401007387 */ /* 0x0003e20000100a00 */
[----:B----4-:R-:W-:Y:S02]  /*1c830*/  IMAD R72, R39, 0x49, RZ ;  /* 0x0000004927487824 */ /* 0x010fe400078e02ff */
[----:B0-----:R-:W-:Y:S01]  /*1c840*/  IMAD R89, R88, 0x4a, RZ ;  /* 0x0000004a58597824 */ /* 0x001fe200078e02ff */
[----:B------:R-:W-:Y:S01]  /*1c850*/  PRMT R29, RZ, 0x7610, R29 ;  /* 0x00007610ff1d7816 */ /* 0x000fe2000000001d */
[----:B------:R-:W0:Y:S01]  /*1c860*/  LDC R39, c[0x0][0x3d8] ;  /* 0x0000f600ff277b82 */ /* 0x000e220000000800 */
[----:B-1----:R-:W-:-:S04]  /*1c870*/  IADD3 R84, P5, PT, R28, R80, RZ ;  /* 0x000000501c547210 */ /* 0x002fc80007fbe0ff */
[----:B------:R-:W-:Y:S02]  /*1c880*/  LEA.HI.X.SX32 R85, R28, R81, 0x1, P5 ;  /* 0x000000511c557211 */ /* 0x000fe400028f0eff */
[----:B---3--:R-:W-:-:S03]  /*1c890*/  PRMT R24, RZ, 0x7610, R24 ;  /* 0x00007610ff187816 */ /* 0x008fc60000000018 */
[----:B------:R1:W3:Y:S01]  /*1c8a0*/  @P2 LDG.E.U8 R33, desc[UR8][R84.64] ;  /* 0x0000000854212981 */ /* 0x0002e2000c1e1100 */
[----:B--2---:R-:W-:Y:S01]  /*1c8b0*/  IMAD R38, R38, 0x50, RZ ;  /* 0x0000005026267824 */ /* 0x004fe200078e02ff */
[----:B------:R-:W2:Y:S02]  /*1c8c0*/  LDC R28, c[0x0][0x3d8] ;  /* 0x0000f600ff1c7b82 */ /* 0x000ea40000000800 */
[----:B------:R-:W-:Y:S04]  /*1c8d0*/  STL [R1+0x2dc0], R21 ;  /* 0x002dc01501007387 */ /* 0x000fe80000100800 */
[----:B------:R4:W-:Y:S04]  /*1c8e0*/  STL [R1+0x260], R34 ;  /* 0x0002602201007387 */ /* 0x0009e80000100800 */
[----:B------:R0:W-:Y:S04]  /*1c8f0*/  STL.64 [R1+0x1358], R90 ;  /* 0x0013585a01007387 */ /* 0x0001e80000100a00 */
[----:B------:R-:W-:Y:S01]  /*1c900*/  STL [R1+0x2dc4], R23 ;  /* 0x002dc41701007387 */ /* 0x000fe20000100800 */
[----:B----4-:R-:W4:Y:S03]  /*1c910*/  LDC R34, c[0x0][0x3d8] ;  /* 0x0000f600ff227b82 */ /* 0x010f260000000800 */
[----:B------:R1:W-:Y:S01]  /*1c920*/  STL.64 [R1+0x1328], R84 ;  /* 0x0013285401007387 */ /* 0x0003e20000100a00 */
[----:B0-----:R-:W-:Y:S01]  /*1c930*/  IMAD R91, R88, 0x4a, RZ ;  /* 0x0000004a585b7824 */ /* 0x001fe200078e02ff */
[----:B------:R-:W-:-:S02]  /*1c940*/  IADD3 R90, P5, PT, R89, R80, RZ ;  /* 0x00000050595a7210 */ /* 0x000fc40007fbe0ff */
[----:B-1----:R-:W-:-:S04]  /*1c950*/  IADD3 R84, P4, PT, R72, R80, RZ ;  /* 0x0000005048547210 */ /* 0x002fc80007f9e0ff */
[-C--:B------:R-:W-:Y:S02]  /*1c960*/  LEA.HI.X.SX32 R85, R72, R81.reuse, 0x1, P4 ;  /* 0x0000005148557211 */ /* 0x080fe400020f0eff */
[----:B------:R-:W-:-:S03]  /*1c970*/  LEA.HI.X.SX32 R91, R91, R81, 0x1, P5 ;  /* 0x000000515b5b7211 */ /* 0x000fc600028f0eff */
[----:B------:R-:W3:Y:S04]  /*1c980*/  @P2 LDG.E.U8 R20, desc[UR8][R84.64] ;  /* 0x0000000854142981 */ /* 0x000ee8000c1e1100 */
[----:B------:R-:W3:Y:S01]  /*1c990*/  @P2 LDG.E.U8 R24, desc[UR8][R90.64] ;  /* 0x000000085a182981 */ /* 0x000ee2000c1e1100 */
[----:B------:R-:W-:-:S04]  /*1c9a0*/  IADD3 R88, P4, PT, R38, R80, RZ ;  /* 0x0000005026587210 */ /* 0x000fc80007f9e0ff */
[----:B------:R-:W-:Y:S01]  /*1c9b0*/  LEA.HI.X.SX32 R89, R38, R81, 0x1, P4 ;  /* 0x0000005126597211 */ /* 0x000fe200020f0eff */
[----:B----4-:R-:W-:Y:S01]  /*1c9c0*/  IMAD R72, R34, 0x51, RZ ;  /* 0x0000005122487824 */ /* 0x010fe200078e02ff */
[----:B------:R-:W-:Y:S01]  /*1c9d0*/  PRMT R19, RZ, 0x7610, R19 ;  /* 0x00007610ff137816 */ /* 0x000fe20000000013 */
[----:B------:R-:W0:Y:S02]  /*1c9e0*/  LDC R38, c[0x0][0x3d8] ;  /* 0x0000f600ff267b82 */ /* 0x000e240000000800 */
[----:B------:R1:W4:Y:S01]  /*1c9f0*/  @P2 LDG.E.U8 R29, desc[UR8][R88.64] ;  /* 0x00000008581d2981 */ /* 0x000322000c1e1100 */
[----:B--2---:R-:W-:Y:S01]  /*1ca00*/  IMAD R34, R28, 0x52, RZ ;  /* 0x000000521c227824 */ /* 0x004fe200078e02ff */
[----:B------:R-:W-:-:S04]  /*1ca10*/  PRMT R25, RZ, 0x7610, R25 ;  /* 0x00007610ff197816 */ /* 0x000fc80000000019 */
[----:B------:R-:W2:Y:S01]  /*1ca20*/  LDC R28, c[0x0][0x3d8] ;  /* 0x0000f600ff1c7b82 */ /* 0x000ea20000000800 */
[----:B---3--:R3:W-:Y:S04]  /*1ca30*/  STL [R1+0x254], R33 ;  /* 0x0002542101007387 */ /* 0x0087e80000100800 */
[----:B------:R0:W-:Y:S03]  /*1ca40*/  STL.64 [R1+0x1320], R84 ;  /* 0x0013205401007387 */ /* 0x0001e60000100a00 */
[----:B---3--:R-:W3:Y:S01]  /*1ca50*/  LDC R33, c[0x0][0x3d8] ;  /* 0x0000f600ff217b82 */ /* 0x008ee20000000800 */
[----:B0-----:R-:W2:Y:S04]  /*1ca60*/  LDL.LU R84, [R1+0x2ee8] ;  /* 0x002ee80001547983 */ /* 0x001ea80000300800 */
[----:B------:R-:W-:Y:S04]  /*1ca70*/  STL [R1+0x2dc8], R20 ;  /* 0x002dc81401007387 */ /* 0x000fe80000100800 */
[----:B------:R0:W-:Y:S04]  /*1ca80*/  STL.64 [R1+0x1318], R90 ;  /* 0x0013185a01007387 */ /* 0x0001e80000100a00 */
[----:B------:R-:W-:Y:S04]  /*1ca90*/  STL [R1+0x2dcc], R24 ;  /* 0x002dcc1801007387 */ /* 0x000fe80000100800 */
[----:B------:R1:W-:Y:S01]  /*1caa0*/  STL.64 [R1+0x12e8], R88 ;  /* 0x0012e85801007387 */ /* 0x0003e20000100a00 */
[----:B0-----:R-:W-:-:S04]  /*1cab0*/  IADD3 R90, P4, PT, R72, R80, RZ ;  /* 0x00000050485a7210 */ /* 0x001fc80007f9e0ff */
[----:B------:R-:W-:Y:S02]  /*1cac0*/  LEA.HI.X.SX32 R91, R72, R81, 0x1, P4 ;  /* 0x00000051485b7211 */ /* 0x000fe400020f0eff */
[----:B-1----:R-:W-:-:S03]  /*1cad0*/  IADD3 R88, P5, PT, R34, R80, RZ ;  /* 0x0000005022587210 */ /* 0x002fc60007fbe0ff */
[----:B------:R0:W2:Y:S01]  /*1cae0*/  @P2 LDG.E.U8 R19, desc[UR8][R90.64] ;  /* 0x000000085a132981 */ /* 0x0000a2000c1e1100 */
[----:B------:R-:W-:-:S03]  /*1caf0*/  LEA.HI.X.SX32 R89, R34, R81, 0x1, P5 ;  /* 0x0000005122597211 */ /* 0x000fc600028f0eff */
[----:B----4-:R1:W-:Y:S01]  /*1cb00*/  STL [R1+0x248], R29 ;  /* 0x0002481d01007387 */ /* 0x0103e20000100800 */
[----:B------:R-:W-:Y:S01]  /*1cb10*/  IMAD R72, R39, 0x58, RZ ;  /* 0x0000005827487824 */ /* 0x000fe200078e02ff */
[----:B------:R-:W-:Y:S01]  /*1cb20*/  PRMT R30, RZ, 0x7610, R30 ;  /* 0x00007610ff1e7816 */ /* 0x000fe2000000001e */
[----:B---3--:R-:W-:Y:S01]  /*1cb30*/  IMAD R33, R33, 0x59, RZ ;  /* 0x0000005921217824 */ /* 0x008fe200078e02ff */
[----:B------:R-:W3:Y:S01]  /*1cb40*/  @P2 LDG.E.U8 R25, desc[UR8][R88.64] ;  /* 0x0000000858192981 */ /* 0x000ee2000c1e1100 */
[----:B------:R-:W-:Y:S01]  /*1cb50*/  PRMT R18, RZ, 0x7610, R18 ;  /* 0x00007610ff127816 */ /* 0x000fe20000000012 */
[----:B------:R-:W-:Y:S01]  /*1cb60*/  IMAD R85, R38, 0x61, RZ ;  /* 0x0000006126557824 */ /* 0x000fe200078e02ff */
[----:B------:R-:W-:Y:S01]  /*1cb70*/  PRMT R26, RZ, 0x7610, R26 ;  /* 0x00007610ff1a7816 */ /* 0x000fe2000000001a */
[----:B------:R-:W4:Y:S08]  /*1cb80*/  LDC R34, c[0x0][0x3d8] ;  /* 0x0000f600ff227b82 */ /* 0x000f300000000800 */
[----:B-1----:R-:W1:Y:S01]  /*1cb90*/  LDC R29, c[0x0][0x3d8] ;  /* 0x0000f600ff1d7b82 */ /* 0x002e620000000800 */
[----:B------:R0:W-:Y:S02]  /*1cba0*/  STL.64 [R1+0x12e0], R90 ;  /* 0x0012e05a01007387 */ /* 0x0001e40000100a00 */
[----:B0-----:R-:W-:-:S04]  /*1cbb0*/  IADD3 R90, P4, PT, R72, R80, RZ ;  /* 0x00000050485a7210 */ /* 0x001fc80007f9e0ff */
[----:B------:R-:W-:-:S05]  /*1cbc0*/  LEA.HI.X.SX32 R91, R72, R81, 0x1, P4 ;  /* 0x00000051485b7211 */ /* 0x000fca00020f0eff */
[----:B------:R0:W4:Y:S01]  /*1cbd0*/  @P2 LDG.E.U8 R30, desc[UR8][R90.64] ;  /* 0x000000085a1e2981 */ /* 0x000122000c1e1100 */
[----:B-1----:R-:W-:Y:S01]  /*1cbe0*/  IMAD R72, R29, 0x5a, RZ ;  /* 0x0000005a1d487824 */ /* 0x002fe200078e02ff */
[----:B------:R-:W-:Y:S02]  /*1cbf0*/  PRMT R17, RZ, 0x7610, R17 ;  /* 0x00007610ff117816 */ /* 0x000fe40000000011 */
[----:B--2---:R-:W-:Y:S01]  /*1cc00*/  PRMT R84, RZ, 0x7610, R84 ;  /* 0x00007610ff547816 */ /* 0x004fe20000000054 */
[----:B------:R-:W-:Y:S04]  /*1cc10*/  STL [R1+0x2dd0], R19 ;  /* 0x002dd01301007387 */ /* 0x000fe80000100800 */
[----:B------:R1:W-:Y:S04]  /*1cc20*/  STL.64 [R1+0x12d8], R88 ;  /* 0x0012d85801007387 */ /* 0x0003e80000100a00 */
[----:B---3--:R-:W-:Y:S04]  /*1cc30*/  STL [R1+0x2dd4], R25 ;  /* 0x002dd41901007387 */ /* 0x008fe80000100800 */
[----:B------:R0:W-:Y:S01]  /*1cc40*/  STL.64 [R1+0x12a8], R90 ;  /* 0x0012a85a01007387 */ /* 0x0001e20000100a00 */
[----:B-1----:R-:W-:-:S04]  /*1cc50*/  IADD3 R88, P5, PT, R33, R80, RZ ;  /* 0x0000005021587210 */ /* 0x002fc80007fbe0ff */
[-C--:B------:R-:W-:Y:S02]  /*1cc60*/  LEA.HI.X.SX32 R89, R33, R81.reuse, 0x1, P5 ;  /* 0x0000005121597211 */ /* 0x080fe400028f0eff */
[----:B------:R-:W1:Y:S01]  /*1cc70*/  LDC R33, c[0x0][0x3d8] ;  /* 0x0000f600ff217b82 */ /* 0x000e620000000800 */
[----:B0-----:R-:W-:Y:S01]  /*1cc80*/  IMAD R91, R28, 0x60, RZ ;  /* 0x000000601c5b7824 */ /* 0x001fe200078e02ff */
[CC--:B------:R-:W-:Y:S01]  /*1cc90*/  IADD3 R28, P4, PT, R72.reuse, R80.reuse, RZ ;  /* 0x00000050481c7210 */ /* 0x0c0fe20007f9e0ff */
[----:B------:R0:W2:Y:S03]  /*1cca0*/  @P2 LDG.E.U8 R18, desc[UR8][R88.64] ;  /* 0x0000000858122981 */ /* 0x0000a6000c1e1100 */
[-C--:B------:R-:W-:Y:S01]  /*1ccb0*/  LEA.HI.X.SX32 R29, R72, R81.reuse, 0x1, P4 ;  /* 0x00000051481d7211 */ /* 0x080fe200020f0eff */
[----:B------:R0:W-:Y:S01]  /*1ccc0*/  STL.64 [R1+0x12a0], R88 ;  /* 0x0012a05801007387 */ /* 0x0001e20000100a00 */
[C---:B------:R-:W-:Y:S01]  /*1ccd0*/  IADD3 R38, P4, PT, R85.reuse, R80, RZ ;  /* 0x0000005055267210 */ /* 0x040fe20007f9e0ff */
[----:B------:R-:W3:Y:S02]  /*1cce0*/  LDC R90, c[0x0][0x3d8] ;  /* 0x0000f600ff5a7b82 */ /* 0x000ee40000000800 */
[----:B------:R-:W3:Y:S01]  /*1ccf0*/  @P2 LDG.E.U8 R26, desc[UR8][R28.64] ;  /* 0x000000081c1a2981 */ /* 0x000ee2000c1e1100 */
[----:B------:R-:W-:-:S05]  /*1cd00*/  LEA.HI.X.SX32 R39, R85, R81, 0x1, P4 ;  /* 0x0000005155277211 */ /* 0x000fca00020f0eff */
[----:B------:R-:W3:Y:S01]  /*1cd10*/  @P2 LDG.E.U8 R17, desc[UR8][R38.64] ;  /* 0x0000000826112981 */ /* 0x000ee2000c1e1100 */
[----:B0-----:R-:W-:-:S04]  /*1cd20*/  IADD3 R88, P5, PT, R91, R80, RZ ;  /* 0x000000505b587210 */ /* 0x001fc80007fbe0ff */
[----:B------:R-:W-:-:S05]  /*1cd30*/  LEA.HI.X.SX32 R89, R91, R81, 0x1, P5 ;  /* 0x000000515b597211 */ /* 0x000fca00028f0eff */
[----:B------:R0:W3:Y:S01]  /*1cd40*/  @P2 LDG.E.U8 R84, desc[UR8][R88.64] ;  /* 0x0000000858542981 */ /* 0x0000e2000c1e1100 */
[----:B----4-:R-:W-:Y:S01]  /*1cd50*/  IMAD R72, R34, 0x62, RZ ;  /* 0x0000006222487824 */ /* 0x010fe200078e02ff */
[----:B------:R-:W-:Y:S01]  /*1cd60*/  PRMT R27, RZ, 0x7610, R27 ;  /* 0x00007610ff1b7816 */ /* 0x000fe2000000001b */
[----:B-1----:R-:W-:Y:S01]  /*1cd70*/  IMAD R85, R33, 0x68, RZ ;  /* 0x0000006821557824 */ /* 0x002fe200078e02ff */
[----:B------:R-:W-:Y:S01]  /*1cd80*/  PRMT R31, RZ, 0x7610, R31 ;  /* 0x00007610ff1f7816 */ /* 0x000fe2000000001f */
[----:B------:R-:W1:Y:S01]  /*1cd90*/  LDC R34, c[0x0][0x3d8] ;  /* 0x0000f600ff227b82 */ /* 0x000e620000000800 */
[----:B------:R-:W-:-:S07]  /*1cda0*/  PRMT R16, RZ, 0x7610, R16 ;  /* 0x00007610ff107816 */ /* 0x000fce0000000010 */
[----:B------:R-:W4:Y:S01]  /*1cdb0*/  LDC R33, c[0x0][0x3d8] ;  /* 0x0000f600ff217b82 */ /* 0x000f220000000800 */
[----:B--2---:R-:W-:Y:S04]  /*1cdc0*/  STL [R1+0x2de8], R18 ;  /* 0x002de81201007387 */ /* 0x004fe80000100800 */
[----:B------:R2:W-:Y:S04]  /*1cdd0*/  STL [R1+0x23c], R30 ;  /* 0x00023c1e01007387 */ /* 0x0005e80000100800 */
[----:B------:R0:W-:Y:S01]  /*1cde0*/  STL.64 [R1+0x1298], R28 ;  /* 0x0012981c01007387 */ /* 0x0001e20000100a00 */
[----:B--2---:R-:W2:Y:S03]  /*1cdf0*/  LDC R30, c[0x0][0x3d8] ;  /* 0x0000f600ff1e7b82 */ /* 0x004ea60000000800 */
[----:B0-----:R-:W4:Y:S04]  /*1ce00*/  LDL.LU.64 R28, [R1+0x2ee0] ;  /* 0x002ee000011c7983 */ /* 0x001f280000300a00 */
[----:B---3--:R-:W-:Y:S04]  /*1ce10*/  STL [R1+0x2dec], R26 ;  /* 0x002dec1a01007387 */ /* 0x008fe80000100800 */
[----:B------:R0:W-:Y:S04]  /*1ce20*/  STL.64 [R1+0x1268], R88 ;  /* 0x0012685801007387 */ /* 0x0001e80000100a00 */
[----:B------:R3:W-:Y:S01]  /*1ce30*/  STL.64 [R1+0x1260], R38 ;  /* 0x0012602601007387 */ /* 0x0007e20000100a00 */
[----:B0-----:R-:W-:-:S03]  /*1ce40*/  IADD3 R88, P4, PT, R72, R80, RZ ;  /* 0x0000005048587210 */ /* 0x001fc60007f9e0ff */
[----:B------:R-:W-:Y:S01]  /*1ce50*/  STL [R1+0x2df0], R17 ;  /* 0x002df01101007387 */ /* 0x000fe20000100800 */
[----:B------:R-:W-:Y:S01]  /*1ce60*/  LEA.HI.X.SX32 R89, R72, R81, 0x1, P4 ;  /* 0x0000005148597211 */ /* 0x000fe200020f0eff */
[----:B------:R-:W-:Y:S02]  /*1ce70*/  IMAD R72, R90, 0x69, RZ ;  /* 0x000000695a487824 */ /* 0x000fe400078e02ff */
[----:B------:R0:W-:Y:S01]  /*1ce80*/  STL [R1+0x230], R84 ;  /* 0x0002305401007387 */ /* 0x0001e20000100800 */
[----:B---3--:R-:W-:-:S03]  /*1ce90*/  IADD3 R38, P5, PT, R85, R80, RZ ;  /* 0x0000005055267210 */ /* 0x008fc60007fbe0ff */
[----:B------:R3:W-:Y:S01]  /*1cea0*/  STL.64 [R1+0x1258], R88 ;  /* 0x0012585801007387 */ /* 0x0007e20000100a00 */
[----:B------:R-:W-:-:S03]  /*1ceb0*/  LEA.HI.X.SX32 R39, R85, R81, 0x1, P5 ;  /* 0x0000005155277211 */ /* 0x000fc600028f0eff */
[----:B------:R3:W4:Y:S01]  /*1cec0*/  @P2 LDG.E.U8 R27, desc[UR8][R88.64] ;  /* 0x00000008581b2981 */ /* 0x000722000c1e1100 */
[----:B0-----:R-:W0:Y:S03]  /*1ced0*/  LDC R84, c[0x0][0x3d8] ;  /* 0x0000f600ff547b82 */ /* 0x001e260000000800 */
[----:B------:R-:W4:Y:S01]  /*1cee0*/  @P2 LDG.E.U8 R31, desc[UR8][R38.64] ;  /* 0x00000008261f2981 */ /* 0x000f22000c1e1100 */
[----:B---3--:R-:W-:-:S04]  /*1cef0*/  IADD3 R88, P4, PT, R72, R80, RZ ;  /* 0x0000005048587210 */ /* 0x008fc80007f9e0ff */
[----:B------:R-:W-:-:S05]  /*1cf00*/  LEA.HI.X.SX32 R89, R72, R81, 0x1, P4 ;  /* 0x0000005148597211 */ /* 0x000fca00020f0eff */
[----:B------:R-:W3:Y:S01]  /*1cf10*/  @P2 LDG.E.U8 R16, desc[UR8][R88.64] ;  /* 0x0000000858102981 */ /* 0x000ee2000c1e1100 */
[----:B--2---:R-:W-:Y:S02]  /*1cf20*/  IMAD R30, R30, 0x6a, RZ ;  /* 0x0000006a1e1e7824 */ /* 0x004fe400078e02ff */
[----:B-1----:R-:W-:Y:S02]  /*1cf30*/  IMAD R85, R34, 0x71, RZ ;  /* 0x0000007122557824 */ /* 0x002fe400078e02ff */
[----:B----4-:R-:W-:Y:S01]  /*1cf40*/  IMAD R33, R33, 0x72, RZ ;  /* 0x0000007221217824 */ /* 0x010fe200078e02ff */
[----:B------:R-:W-:Y:S01]  /*1cf50*/  PRMT R71, RZ, 0x7610, R71 ;  /* 0x00007610ff477816 */ /* 0x000fe20000000047 */
[----:B0-----:R-:W-:Y:S01]  /*1cf60*/  IMAD R72, R84, 0x70, RZ ;  /* 0x0000007054487824 */ /* 0x001fe200078e02ff */
[----:B------:R-:W-:Y:S01]  /*1cf70*/  PRMT R36, RZ, 0x7610, R36 ;  /* 0x00007610ff247816 */ /* 0x000fe20000000024 */
[----:B------:R-:W0:Y:S01]  /*1cf80*/  LDC R84, c[0x0][0x3d8] ;  /* 0x0000f600ff547b82 */ /* 0x000e220000000800 */
[----:B------:R-:W-:-:S07]  /*1cf90*/  PRMT R35, RZ, 0x7610, R35 ;  /* 0x00007610ff237816 */ /* 0x000fce0000000023 */
[----:B------:R-:W1:Y:S01]  /*1cfa0*/  LDC R34, c[0x0][0x3d8] ;  /* 0x0000f600ff227b82 */ /* 0x000e620000000800 */
[----:B------:R-:W-:Y:S02]  /*1cfb0*/  PRMT R28, RZ, 0x7610, R28 ;  /* 0x00007610ff1c7816 */ /* 0x000fe4000000001c */
[----:B------:R-:W-:Y:S01]  /*1cfc0*/  PRMT R29, RZ, 0x7610, R29 ;  /* 0x00007610ff1d7816 */ /* 0x000fe2000000001d */
[----:B------:R-:W-:Y:S04]  /*1cfd0*/  STL [R1+0x2df4], R27 ;  /* 0x002df41b01007387 */ /* 0x000fe80000100800 */
[----:B------:R2:W-:Y:S04]  /*1cfe0*/  STL.64 [R1+0x1228], R38 ;  /* 0x0012282601007387 */ /* 0x0005e80000100a00 */
[----:B------:R4:W-:Y:S01]  /*1cff0*/  STL [R1+0x224], R31 ;  /* 0x0002241f01007387 */ /* 0x0009e20000100800 */
[----:B--2---:R-:W-:-:S03]  /*1d000*/  IADD3 R38, P5, PT, R30, R80, RZ ;  /* 0x000000501e267210 */ /* 0x004fc60007fbe0ff */
[----:B------:R-:W-:Y:S01]  /*1d010*/  STL.64 [R1+0x1220], R88 ;  /* 0x0012205801007387 */ /* 0x000fe20000100a00 */
[----:B----4-:R-:W2:Y:S01]  /*1d020*/  LDC R31, c[0x0][0x3d8] ;  /* 0x0000f600ff1f7b82 */ /* 0x010ea20000000800 */
[----:B------:R-:W-:Y:S02]  /*1d030*/  LEA.HI.X.SX32 R39, R30, R81, 0x1, P5 ;  /* 0x000000511e277211 */ /* 0x000fe400028f0eff */
[----:B---3--:R-:W-:Y:S04]  /*1d040*/  STL [R1+0x2df8], R16 ;  /* 0x002df81001007387 */ /* 0x008fe80000100800 */
[----:B------:R3:W-:Y:S01]  /*1d050*/  STL.64 [R1+0x1218], R38 ;  /* 0x0012182601007387 */ /* 0x0007e20000100a00 */
[----:B------:R-:W4:Y:S03]  /*1d060*/  LDC R30, c[0x0][0x3d8] ;  /* 0x0000f600ff1e7b82 */ /* 0x000f260000000800 */
[----:B------:R3:W4:Y:S01]  /*1d070*/  @P2 LDG.E.U8 R28, desc[UR8][R38.64] ;  /* 0x00000008261c2981 */ /* 0x000722000c1e1100 */
[----:B------:R-:W-:-:S02]  /*1d080*/  IADD3 R90, P5, PT, R85, R80, RZ ;  /* 0x00000050555a7210 */ /* 0x000fc40007fbe0ff */
[----:B---3--:R-:W-:-:S04]  /*1d090*/  IADD3 R38, P4, PT, R72, R80, RZ ;  /* 0x0000005048267210 */ /* 0x008fc80007f9e0ff */
[-C--:B------:R-:W-:Y:S02]  /*1d0a0*/  LEA.HI.X.SX32 R39, R72, R81.reuse, 0x1, P4 ;  /* 0x0000005148277211 */ /* 0x080fe400020f0eff */
[----:B------:R-:W-:Y:S02]  /*1d0b0*/  IADD3 R88, P4, PT, R33, R80, RZ ;  /* 0x0000005021587210 */ /* 0x000fe40007f9e0ff */
[-C--:B------:R-:W-:Y:S01]  /*1d0c0*/  LEA.HI.X.SX32 R91, R85, R81.reuse, 0x1, P5 ;  /* 0x00000051555b7211 */ /* 0x080fe200028f0eff */
[----:B------:R-:W3:Y:S01]  /*1d0d0*/  @P2 LDG.E.U8 R36, desc[UR8][R38.64] ;  /* 0x0000000826242981 */ /* 0x000ee2000c1e1100 */
[----:B------:R-:W-:Y:S01]  /*1d0e0*/  LEA.HI.X.SX32 R89, R33, R81, 0x1, P4 ;  /* 0x0000005121597211 */ /* 0x000fe200020f0eff */
[----:B--2---:R-:W-:Y:S01]  /*1d0f0*/  IMAD R72, R31, 0x78, RZ ;  /* 0x000000781f487824 */ /* 0x004fe200078e02ff */
[----:B------:R-:W-:Y:S01]  /*1d100*/  PRMT R65, RZ, 0x7610, R65 ;  /* 0x00007610ff417816 */ /* 0x000fe20000000041 */
[----:B------:R-:W2:Y:S01]  /*1d110*/  @P2 LDG.E.U8 R71, desc[UR8][R90.64] ;  /* 0x000000085a472981 */ /* 0x000ea2000c1e1100 */
[----:B------:R-:W-:Y:S01]  /*1d120*/  PRMT R32, RZ, 0x7610, R32 ;  /* 0x00007610ff207816 */ /* 0x000fe20000000020 */
[----:B------:R-:W0:Y:S02]  /*1d130*/  LDC R33, c[0x0][0x3d8] ;  /* 0x0000f600ff217b82 */ /* 0x000e240000000800 */
[----:B------:R-:W3:Y:S01]  /*1d140*/  @P2 LDG.E.U8 R29, desc[UR8][R88.64] ;  /* 0x00000008581d2981 */ /* 0x000ee2000c1e1100 */
[----:B------:R-:W-:-:S05]  /*1d150*/  PRMT R64, RZ, 0x7610, R64 ;  /* 0x00007610ff407816 */ /* 0x000fca0000000040 */
[----:B------:R-:W0:Y:S01]  /*1d160*/  LDC R85, c[0x0][0x3d8] ;  /* 0x0000f600ff557b82 */ /* 0x000e220000000800 */
[----:B----4-:R-:W-:Y:S04]  /*1d170*/  STL [R1+0x2dfc], R28 ;  /* 0x002dfc1c01007387 */ /* 0x010fe80000100800 */
[----:B------:R4:W-:Y:S04]  /*1d180*/  STL.64 [R1+0x11e8], R38 ;  /* 0x0011e82601007387 */ /* 0x0009e80000100a00 */
[----:B----4-:R-:W4:Y:S04]  /*1d190*/  LDL.LU.64 R38, [R1+0x2ed8] ;  /* 0x002ed80001267983 */ /* 0x010f280000300a00 */
[----:B------:R-:W-:Y:S04]  /*1d1a0*/  STL.64 [R1+0x11e0], R90 ;  /* 0x0011e05a01007387 */ /* 0x000fe80000100a00 */
[----:B--2---:R-:W-:Y:S04]  /*1d1b0*/  STL [R1+0x2e00], R71 ;  /* 0x002e004701007387 */ /* 0x004fe80000100800 */
[----:B------:R2:W-:Y:S04]  /*1d1c0*/  STL.64 [R1+0x11d8], R88 ;  /* 0x0011d85801007387 */ /* 0x0005e80000100a00 */
[----:B---3--:R-:W-:Y:S04]  /*1d1d0*/  STL [R1+0x2e04], R29 ;  /* 0x002e041d01007387 */ /* 0x008fe80000100800 */
[----:B------:R3:W-:Y:S01]  /*1d1e0*/  STL [R1+0x218], R36 ;  /* 0x0002182401007387 */ /* 0x0007e20000100800 */
[----:B--2---:R-:W2:Y:S01]  /*1d1f0*/  LDC R88, c[0x0][0x3d8] ;  /* 0x0000f600ff587b82 */ /* 0x004ea20000000800 */
[----:B---3--:R-:W-:Y:S01]  /*1d200*/  IMAD R36, R30, 0x79, RZ ;  /* 0x000000791e247824 */ /* 0x008fe200078e02ff */
[----:B------:R-:W-:-:S04]  /*1d210*/  IADD3 R30, P4, PT, R72, R80, RZ ;  /* 0x00000050481e7210 */ /* 0x000fc80007f9e0ff */
[----:B------:R-:W-:-:S05]  /*1d220*/  LEA.HI.X.SX32 R31, R72, R81, 0x1, P4 ;  /* 0x00000051481f7211 */ /* 0x000fca00020f0eff */
[----:B------:R-:W3:Y:S04]  /*1d230*/  @P2 LDG.E.U8 R35, desc[UR8][R30.64] ;  /* 0x000000081e232981 */ /* 0x000ee8000c1e1100 */
[----:B------:R0:W-:Y:S04]  /*1d240*/  STL.64 [R1+0x11a8], R30 ;  /* 0x0011a81e01007387 */ /* 0x0001e80000100a00 */
[----:B0-----:R-:W2:Y:S01]  /*1d250*/  LDL.LU.64 R30, [R1+0x2ed0] ;  /* 0x002ed000011e7983 */ /* 0x001ea20000300a00 */
[----:B------:R-:W-:-:S04]  /*1d260*/  IADD3 R90, P5, PT, R36, R80, RZ ;  /* 0x00000050245a7210 */ /* 0x000fc80007fbe0ff */
[-C--:B------:R-:W-:Y:S01]  /*1d270*/  LEA.HI.X.SX32 R91, R36, R81.reuse, 0x1, P5 ;  /* 0x00000051245b7211 */ /* 0x080fe200028f0eff */
[----:B------:R-:W-:Y:S01]  /*1d280*/  IMAD R72, R84, 0x7a, RZ ;  /* 0x0000007a54487824 */ /* 0x000fe200078e02ff */
[----:B------:R-:W0:Y:S03]  /*1d290*/  LDC R36, c[0x0][0x3d8] ;  /* 0x0000f600ff247b82 */ /* 0x000e260000000800 */
[----:B------:R0:W4:Y:S01]  /*1d2a0*/  @P2 LDG.E.U8 R65, desc[UR8][R90.64] ;  /* 0x000000085a412981 */ /* 0x000122000c1e1100 */
[----:B-1----:R-:W-:Y:S01]  /*1d2b0*/  IMAD.SHL.U32 R84, R34, 0x80, RZ ;  /* 0x0000008022547824 */ /* 0x002fe200078e00ff */
[C---:B------:R-:W-:Y:S02]  /*1d2c0*/  IADD3 R34, P4, PT, R72.reuse, R80, RZ ;  /* 0x0000005048227210 */ /* 0x040fe40007f9e0ff */
[----:B---3--:R1:W-:Y:S04]  /*1d2d0*/  STL [R1+0x20c], R35 ;  /* 0x00020c2301007387 */ /* 0x0083e80000100800 */
[----:B------:R0:W-:Y:S01]  /*1d2e0*/  STL.64 [R1+0x11a0], R90 ;  /* 0x0011a05a01007387 */ /* 0x0001e20000100a00 */
[----:B-1----:R-:W-:-:S02]  /*1d2f0*/  LEA.HI.X.SX32 R35, R72, R81, 0x1, P4 ;  /* 0x0000005148237211 */ /* 0x002fc400020f0eff */
[CC--:B0-----:R-:W-:Y:S02]  /*1d300*/  IADD3 R90, P5, PT, R84.reuse, R80.reuse, RZ ;  /* 0x00000050545a7210 */ /* 0x0c1fe40007fbe0ff */
[----:B--2---:R-:W-:Y:S02]  /*1d310*/  PRMT R30, RZ, 0x7610, R30 ;  /* 0x00007610ff1e7816 */ /* 0x004fe4000000001e */
[----:B------:R-:W-:Y:S01]  /*1d320*/  LEA.HI.X.SX32 R91, R84, R81, 0x1, P5 ;  /* 0x00000051545b7211 */ /* 0x000fe200028f0eff */
[----:B----4-:R-:W-:Y:S01]  /*1d330*/  STL [R1+0x2e08], R65 ;  /* 0x002e084101007387 */ /* 0x010fe20000100800 */
[----:B------:R-:W-:Y:S02]  /*1d340*/  IMAD R72, R33, 0x81, RZ ;  /* 0x0000008121487824 */ /* 0x000fe400078e02ff */
[----:B------:R-:W-:Y:S01]  /*1d350*/  IMAD R89, R88, 0x82, RZ ;  /* 0x0000008258597824 */ /* 0x000fe200078e02ff */
[----:B------:R0:W2:Y:S01]  /*1d360*/  @P2 LDG.E.U8 R30, desc[UR8][R34.64] ;  /* 0x00000008221e2981 */ /* 0x0000a2000c1e1100 */
[----:B------:R-:W-:Y:S01]  /*1d370*/  IMAD R85, R85, 0x88, RZ ;  /* 0x0000008855557824 */ /* 0x000fe200078e02ff */
[----:B------:R-:W-:Y:S01]  /*1d380*/  PRMT R31, RZ, 0x7610, R31 ;  /* 0x00007610ff1f7816 */ /* 0x000fe2000000001f */
[----:B------:R-:W1:Y:S01]  /*1d390*/  LDC R84, c[0x0][0x3d8] ;  /* 0x0000f600ff547b82 */ /* 0x000e620000000800 */
[----:B------:R-:W3:Y:S04]  /*1d3a0*/  @P2 LDG.E.U8 R32, desc[UR8][R90.64] ;  /* 0x000000085a202981 */ /* 0x000ee8000c1e1100 */
[----:B------:R4:W-:Y:S04]  /*1d3b0*/  STL.64 [R1+0x1198], R34 ;  /* 0x0011982201007387 */ /* 0x0009e80000100a00 */
[----:B----4-:R-:W4:Y:S01]  /*1d3c0*/  LDL.LU R35, [R1+0x2ec8] ;  /* 0x002ec80001237983 */ /* 0x010f220000300800 */
[----:B------:R-:W-:Y:S01]  /*1d3d0*/  PRMT R87, RZ, 0x7610, R87 ;  /* 0x00007610ff577816 */ /* 0x000fe20000000057 */
[----:B0-----:R-:W0:Y:S02]  /*1d3e0*/  LDC R34, c[0x0][0x3d8] ;  /* 0x0000f600ff227b82 */ /* 0x001e240000000800 */
[----:B--2---:R-:W-:Y:S04]  /*1d3f0*/  STL [R1+0x2e0c], R30 ;  /* 0x002e0c1e01007387 */ /* 0x004fe80000100800 */
[----:B------:R-:W-:Y:S04]  /*1d400*/  STL.64 [R1+0x1168], R90 ;  /* 0x0011685a01007387 */ /* 0x000fe80000100a00 */
[----:B---3--:R2:W-:Y:S02]  /*1d410*/  STL [R1+0x200], R32 ;  /* 0x0002002001007387 */ /* 0x0085e40000100800 */
[----:B--2---:R-:W-:-:S04]  /*1d420*/  IADD3 R32, P4, PT, R72, R80, RZ ;  /* 0x0000005048207210 */ /* 0x004fc80007f9e0ff */
[----:B------:R-:W-:-:S05]  /*1d430*/  LEA.HI.X.SX32 R33, R72, R81, 0x1, P4 ;  /* 0x0000005148217211 */ /* 0x000fca00020f0eff */
[----:B------:R-:W2:Y:S01]  /*1d440*/  @P2 LDG.E.U8 R64, desc[UR8][R32.64] ;  /* 0x0000000820402981 */ /* 0x000ea2000c1e1100 */
[----:B------:R-:W-:Y:S01]  /*1d450*/  IMAD R91, R88, 0x82, RZ ;  /* 0x00000082585b7824 */ /* 0x000fe200078e02ff */
[-C--:B------:R-:W-:Y:S02]  /*1d460*/  IADD3 R90, P5, PT, R89, R80.reuse, RZ ;  /* 0x00000050595a7210 */ /* 0x080fe40007fbe0ff */
[----:B------:R-:W-:Y:S02]  /*1d470*/  IADD3 R88, P4, PT, R85, R80, RZ ;  /* 0x0000005055587210 */ /* 0x000fe40007f9e0ff */
[-C--:B------:R-:W-:Y:S02]  /*1d480*/  LEA.HI.X.SX32 R91, R91, R81.reuse, 0x1, P5 ;  /* 0x000000515b5b7211 */ /* 0x080fe400028f0eff */
[----:B----4-:R-:W-:Y:S02]  /*1d490*/  PRMT R35, RZ, 0x7610, R35 ;  /* 0x00007610ff237816 */ /* 0x010fe40000000023 */
[----:B------:R-:W-:Y:S01]  /*1d4a0*/  LEA.HI.X.SX32 R89, R85, R81, 0x1, P4 ;  /* 0x0000005155597211 */ /* 0x000fe200020f0eff */
[----:B------:R3:W4:Y:S04]  /*1d4b0*/  @P2 LDG.E.U8 R31, desc[UR8][R90.64] ;  /* 0x000000085a1f2981 */ /* 0x000728000c1e1100 */
[----:B------:R-:W3:Y:S01]  /*1d4c0*/  @P2 LDG.E.U8 R35, desc[UR8][R88.64] ;  /* 0x0000000858232981 */ /* 0x000ee2000c1e1100 */
[----:B------:R-:W-:-:S03]  /*1d4d0*/  IMAD R72, R36, 0x89, RZ ;  /* 0x0000008924487824 */ /* 0x000fc600078e02ff */
[----:B------:R1:W-:Y:S01]  /*1d4e0*/  STL.64 [R1+0x1160], R32 ;  /* 0x0011602001007387 */ /* 0x0003e20000100a00 */
[----:B0-----:R-:W-:Y:S01]  /*1d4f0*/  IMAD R85, R34, 0x8a, RZ ;  /* 0x0000008a22557824 */ /* 0x001fe200078e02ff */
[----:B------:R-:W-:Y:S01]  /*1d500*/  PRMT R63, RZ, 0x7610, R63 ;  /* 0x00007610ff3f7816 */ /* 0x000fe2000000003f */
[----:B-1----:R-:W-:Y:S01]  /*1d510*/  IMAD R84, R84, 0x91, RZ ;  /* 0x0000009154547824 */ /* 0x002fe200078e02ff */
[----:B------:R-:W-:Y:S01]  /*1d520*/  PRMT R37, RZ, 0x7610, R37 ;  /* 0x00007610ff257816 */ /* 0x000fe20000000025 */
[----:B------:R-:W0:Y:S01]  /*1d530*/  LDC R36, c[0x0][0x3d8] ;  /* 0x0000f600ff247b82 */ /* 0x000e220000000800 */
[----:B------:R-:W4:Y:S04]  /*1d540*/  LDL.LU.64 R32, [R1+0x2ec0] ;  /* 0x002ec00001207983 */ /* 0x000f280000300a00 */
[----:B--2---:R-:W-:Y:S04]  /*1d550*/  STL [R1+0x2e10], R64 ;  /* 0x002e104001007387 */ /* 0x004fe80000100800 */
[----:B------:R3:W-:Y:S02]  /*1d560*/  STL.64 [R1+0x1158], R90 ;  /* 0x0011585a01007387 */ /* 0x0007e40000100a00 */
[----:B---3--:R-:W-:-:S04]  /*1d570*/  IADD3 R90, P4, PT, R72, R80, RZ ;  /* 0x00000050485a7210 */ /* 0x008fc80007f9e0ff */
[----:B------:R-:W-:-:S05]  /*1d580*/  LEA.HI.X.SX32 R91, R72, R81, 0x1, P4 ;  /* 0x00000051485b7211 */ /* 0x000fca00020f0eff */
[----:B------:R1:W2:Y:S04]  /*1d590*/  @P2 LDG.E.U8 R87, desc[UR8][R90.64] ;  /* 0x000000085a572981 */ /* 0x0002a8000c1e1100 */
[----:B----4-:R-:W-:Y:S04]  /*1d5a0*/  STL [R1+0x2e14], R31 ;  /* 0x002e141f01007387 */ /* 0x010fe80000100800 */
[----:B------:R3:W-:Y:S04]  /*1d5b0*/  STL.64 [R1+0x1128], R88 ;  /* 0x0011285801007387 */ /* 0x0007e80000100a00 */
[----:B------:R4:W-:Y:S01]  /*1d5c0*/  STL [R1+0x1f4], R35 ;  /* 0x0001f42301007387 */ /* 0x0009e20000100800 */
[----:B------:R-:W-:-:S02]  /*1d5d0*/  IADD3 R34, P5, PT, R85, R80, RZ ;  /* 0x0000005055227210 */ /* 0x000fc40007fbe0ff */
[----:B------:R-:W-:Y:S02]  /*1d5e0*/  PRMT R32, RZ, 0x7610, R32 ;  /* 0x00007610ff207816 */ /* 0x000fe40000000020 */
[----:B------:R-:W-:Y:S01]  /*1d5f0*/  PRMT R33, RZ, 0x7610, R33 ;  /* 0x00007610ff217816 */ /* 0x000fe20000000021 */
[----:B---3--:R-:W3:Y:S08]  /*1d600*/  LDC R89, c[0x0][0x3d8] ;  /* 0x0000f600ff597b82 */ /* 0x008ef00000000800 */
[----:B----4-:R-:W4:Y:S01]  /*1d610*/  LDC R35, c[0x0][0x3d8] ;  /* 0x0000f600ff237b82 */ /* 0x010f220000000800 */
[----:B------:R1:W-:Y:S07]  /*1d620*/  STL.64 [R1+0x1120], R90 ;  /* 0x0011205a01007387 */ /* 0x0003ee0000100a00 */
[----:B------:R-:W0:Y:S01]  /*1d630*/  LDC R88, c[0x0][0x3d8] ;  /* 0x0000f600ff587b82 */ /* 0x000e220000000800 */
[----:B----4-:R-:W-:Y:S01]  /*1d640*/  IMAD R72, R35, 0x90, RZ ;  /* 0x0000009023487824 */ /* 0x010fe200078e02ff */
[----:B------:R-:W-:-:S02]  /*1d650*/  LEA.HI.X.SX32 R35, R85, R81, 0x1, P5 ;  /* 0x0000005155237211 */ /* 0x000fc400028f0eff */
[----:B------:R-:W-:-:S04]  /*1d660*/  PRMT R62, RZ, 0x7610, R62 ;  /* 0x00007610ff3e7816 */ /* 0x000fc8000000003e */
[----:B------:R-:W4:Y:S01]  /*1d670*/  LDC R85, c[0x0][0x3d8] ;  /* 0x0000f600ff557b82 */ /* 0x000f220000000800 */
[----:B------:R0:W3:Y:S01]  /*1d680*/  @P2 LDG.E.U8 R32, desc[UR8][R34.64] ;  /* 0x0000000822202981 */ /* 0x0000e2000c1e1100 */
[----:B-1----:R-:W-:-:S04]  /*1d690*/  IADD3 R90, P4, PT, R72, R80, RZ ;  /* 0x00000050485a7210 */ /* 0x002fc80007f9e0ff */
[----:B------:R-:W-:-:S05]  /*1d6a0*/  LEA.HI.X.SX32 R91, R72, R81, 0x1, P4 ;  /* 0x00000051485b7211 */ /* 0x000fca00020f0eff */
[----:B------:R1:W4:Y:S04]  /*1d6b0*/  @P2 LDG.E.U8 R37, desc[UR8][R90.64] ;  /* 0x000000085a252981 */ /* 0x000328000c1e1100 */
[----:B--2---:R-:W-:Y:S04]  /*1d6c0*/  STL [R1+0x2e18], R87 ;  /* 0x002e185701007387 */ /* 0x004fe80000100800 */
[----:B------:R0:W-:Y:S02]  /*1d6d0*/  STL.64 [R1+0x1118], R34 ;  /* 0x0011182201007387 */ /* 0x0001e40000100a00 */
[----:B0-----:R-:W-:-:S04]  /*1d6e0*/  IADD3 R34, P5, PT, R84, R80, RZ ;  /* 0x0000005054227210 */ /* 0x001fc80007fbe0ff */
[----:B------:R-:W-:Y:S01]  /*1d6f0*/  LEA.HI.X.SX32 R35, R84, R81, 0x1, P5 ;  /* 0x0000005154237211 */ /* 0x000fe200028f0eff */
[----:B------:R-:W-:Y:S01]  /*1d700*/  IMAD R72, R36, 0x92, RZ ;  /* 0x0000009224487824 */ /* 0x000fe200078e02ff */
[----:B------:R-:W0:Y:S03]  /*1d710*/  LDC R84, c[0x0][0x3d8] ;  /* 0x0000f600ff547b82 */ /* 0x000e260000000800 */
[----:B------:R-:W2:Y:S01]  /*1d720*/  @P2 LDG.E.U8 R63, desc[UR8][R34.64] ;  /* 0x00000008223f2981 */ /* 0x000ea2000c1e1100 */
[----:B------:R-:W-:-:S03]  /*1d730*/  IADD3 R36, P4, PT, R72, R80, RZ ;  /* 0x0000005048247210 */ /* 0x000fc60007f9e0ff */
[----:B---3--:R-:W-:Y:S04]  /*1d740*/  STL [R1+0x2e1c], R32 ;  /* 0x002e1c2001007387 */ /* 0x008fe80000100800 */
[----:B------:R3:W-:Y:S04]  /*1d750*/  STL.64 [R1+0x10e8], R90 ;  /* 0x0010e85a01007387 */ /* 0x0007e80000100a00 */
[----:B---3--:R-:W3:Y:S01]  /*1d760*/  LDL.LU R90, [R1+0x2eb8] ;  /* 0x002eb800015a7983 */ /* 0x008ee20000300800 */
[----:B------:R-:W-:Y:S01]  /*1d770*/  PRMT R15, RZ, 0x7610, R15 ;  /* 0x00007610ff0f7816 */ /* 0x000fe2000000000f */
[----:B-1----:R-:W1:Y:S02]  /*1d780*/  LDC R91, c[0x0][0x3d8] ;  /* 0x0000f600ff5b7b82 */ /* 0x002e640000000800 */
[----:B------:R-:W-:Y:S04]  /*1d790*/  STL.64 [R1+0x10e0], R34 ;  /* 0x0010e02201007387 */ /* 0x000fe80000100a00 */
[----:B--2---:R-:W-:Y:S04]  /*1d7a0*/  STL [R1+0x2e20], R63 ;  /* 0x002e203f01007387 */ /* 0x004fe80000100800 */
[----:B----4-:R2:W-:Y:S02]  /*1d7b0*/  STL [R1+0x1e8], R37 ;  /* 0x0001e82501007387 */ /* 0x0105e40000100800 */
[----:B--2---:R-:W-:-:S05]  /*1d7c0*/  LEA.HI.X.SX32 R37, R72, R81, 0x1, P4 ;  /* 0x0000005148257211 */ /* 0x004fca00020f0eff */
[----:B------:R-:W2:Y:S01]  /*1d7d0*/  @P2 LDG.E.U8 R33, desc[UR8][R36.64] ;  /* 0x0000000824212981 */ /* 0x000ea2000c1e1100 */
[----:B------:R-:W-:Y:S02]  /*1d7e0*/  IMAD R72, R89, 0x99, RZ ;  /* 0x0000009959487824 */ /* 0x000fe400078e02ff */
[C---:B------:R-:W-:Y:S02]  /*1d7f0*/  IMAD R34, R88.reuse, 0x98, RZ ;  /* 0x0000009858227824 */ /* 0x040fe400078e02ff */
[----:B------:R-:W-:Y:S01]  /*1d800*/  IMAD R35, R88, 0x98, RZ ;  /* 0x0000009858237824 */ /* 0x000fe200078e02ff */
[-C--:B------:R-:W-:Y:S02]  /*1d810*/  IADD3 R88, P4, PT, R72, R80.reuse, RZ ;  /* 0x0000005048587210 */ /* 0x080fe40007f9e0ff */
[----:B------:R-:W-:Y:S02]  /*1d820*/  IADD3 R34, P5, PT, R34, R80, RZ ;  /* 0x0000005022227210 */ /* 0x000fe40007fbe0ff */
[----:B------:R-:W-:-:S02]  /*1d830*/  LEA.HI.X.SX32 R89, R72, R81, 0x1, P4 ;  /* 0x0000005148597211 */ /* 0x000fc400020f0eff */
[----:B------:R-:W-:Y:S01]  /*1d840*/  LEA.HI.X.SX32 R35, R35, R81, 0x1, P5 ;  /* 0x0000005123237211 */ /* 0x000fe200028f0eff */
[----:B------:R4:W-:Y:S04]  /*1d850*/  STL.64 [R1+0x10d8], R36 ;  /* 0x0010d82401007387 */ /* 0x0009e80000100a00 */
[----:B------:R-:W2:Y:S04]  /*1d860*/  @P2 LDG.E.U8 R62, desc[UR8][R88.64] ;  /* 0x00000008583e2981 */ /* 0x000ea8000c1e1100 */
[----:B----4-:R-:W4:Y:S01]  /*1d870*/  LDL.LU.64 R36, [R1+0x2eb0] ;  /* 0x002eb00001247983 */ /* 0x010f220000300a00 */
[----:B---3--:R-:W-:-:S06]  /*1d880*/  PRMT R90, RZ, 0x7610, R90 ;  /* 0x00007610ff5a7816 */ /* 0x008fcc000000005a */
[----:B------:R-:W3:Y:S04]  /*1d890*/  @P2 LDG.E.U8 R90, desc[UR8][R34.64] ;  /* 0x00000008225a2981 */ /* 0x000ee8000c1e1100 */
[----:B--2---:R-:W-:Y:S04]  /*1d8a0*/  STL [R1+0x2e24], R33 ;  /* 0x002e242101007387 */ /* 0x004fe80000100800 */
[----:B------:R2:W-:Y:S04]  /*1d8b0*/  STL.64 [R1+0x10a8], R34 ;  /* 0x0010a82201007387 */ /* 0x0005e80000100a00 */
[----:B--2---:R-:W2:Y:S01]  /*1d8c0*/  LDL.LU.64 R34, [R1+0x2ea8] ;  /* 0x002ea80001227983 */ /* 0x004ea20000300a00 */
[----:B------:R-:W-:-:S03]  /*1d8d0*/  IMAD R72, R85, 0x9a, RZ ;  /* 0x0000009a55487824 */ /* 0x000fc600078e02ff */
[----:B------:R0:W-:Y:S04]  /*1d8e0*/  STL.64 [R1+0x10a0], R88 ;  /* 0x0010a05801007387 */ /* 0x0001e80000100a00 */
[----:B------:R1:W-:Y:S01]  /*1d8f0*/  STL [R1+0x2e28], R62 ;  /* 0x002e283e01007387 */ /* 0x0003e20000100800 */
[----:B0-----:R-:W0:Y:S01]  /*1d900*/  LDC R89, c[0x0][0x3d8] ;  /* 0x0000f600ff597b82 */ /* 0x001e220000000800 */
[----:B-1----:R-:W-:Y:S01]  /*1d910*/  IMAD R62, R84, 0xa0, RZ ;  /* 0x000000a0543e7824 */ /* 0x002fe200078e02ff */
[----:B------:R-:W-:-:S04]  /*1d920*/  IADD3 R84, P4, PT, R72, R80, RZ ;  /* 0x0000005048547210 */ /* 0x000fc80007f9e0ff */
[-C--:B------:R-:W-:Y:S01]  /*1d930*/  LEA.HI.X.SX32 R85, R72, R81.reuse, 0x1, P4 ;  /* 0x0000005148557211 */ /* 0x080fe200020f0eff */
[----:B---3--:R1:W-:Y:S01]  /*1d940*/  STL [R1+0x1dc], R90 ;  /* 0x0001dc5a01007387 */ /* 0x0083e20000100800 */
[C---:B------:R-:W-:Y:S02]  /*1d950*/  IADD3 R88, P5, PT, R62.reuse, R80, RZ ;  /* 0x000000503e587210 */ /* 0x040fe40007fbe0ff */
[----:B------:R-:W-:Y:S01]  /*1d960*/  PRMT R33, RZ, 0x7610, R33 ;  /* 0x00007610ff217816 */ /* 0x000fe20000000021 */
[----:B------:R3:W-:Y:S01]  /*1d970*/  STL.64 [R1+0x1098], R84 ;  /* 0x0010985401007387 */ /* 0x0007e20000100a00 */
[----:B------:R-:W-:Y:S01]  /*1d980*/  IMAD R91, R91, 0xa2, RZ ;  /* 0x000000a25b5b7824 */ /* 0x000fe200078e02ff */
[----:B-1----:R-:W1:Y:S01]  /*1d990*/  LDC R90, c[0x0][0x3d8] ;  /* 0x0000f600ff5a7b82 */ /* 0x002e620000000800 */
[----:B0-----:R-:W-:Y:S01]  /*1d9a0*/  IMAD R72, R89, 0xa1, RZ ;  /* 0x000000a159487824 */ /* 0x001fe200078e02ff */
[----:B------:R-:W-:Y:S02]  /*1d9b0*/  LEA.HI.X.SX32 R89, R62, R81, 0x1, P5 ;  /* 0x000000513e597211 */ /* 0x000fe400028f0eff */
[----:B------:R-:W-:-:S04]  /*1d9c0*/  PRMT R63, RZ, 0x7610, R63 ;  /* 0x00007610ff3f7816 */ /* 0x000fc8000000003f */
[----:B------:R-:W0:Y:S01]  /*1d9d0*/  LDC R62, c[0x0][0x3d8] ;  /* 0x0000f600ff3e7b82 */ /* 0x000e220000000800 */
[----:B------:R-:W4:Y:S01]  /*1d9e0*/  @P2 LDG.E.U8 R33, desc[UR8][R88.64] ;  /* 0x0000000858212981 */ /* 0x000f22000c1e1100 */
[----:B--2---:R-:W-:-:S06]  /*1d9f0*/  PRMT R34, RZ, 0x7610, R34 ;  /* 0x00007610ff227816 */ /* 0x004fcc0000000022 */
[----:B------:R3:W2:Y:S02]  /*1da00*/  @P2 LDG.E.U8 R34, desc[UR8][R84.64] ;  /* 0x0000000854222981 */ /* 0x0006a4000c1e1100 */
[----:B---3--:R-:W-:-:S04]  /*1da10*/  IADD3 R84, P4, PT, R72, R80, RZ ;  /* 0x0000005048547210 */ /* 0x008fc80007f9e0ff */
[----:B------:R-:W-:-:S05]  /*1da20*/  LEA.HI.X.SX32 R85, R72, R81, 0x1, P4 ;  /* 0x0000005148557211 */ /* 0x000fca00020f0eff */
[----:B------:R-:W3:Y:S01]  /*1da30*/  @P2 LDG.E.U8 R15, desc[UR8][R84.64] ;  /* 0x00000008540f2981 */ /* 0x000ee2000c1e1100 */
[----:B------:R-:W-:Y:S01]  /*1da40*/  PRMT R35, RZ, 0x7610, R35 ;  /* 0x00007610ff237816 */ /* 0x000fe20000000023 */
[----:B-1----:R-:W-:Y:S02]  /*1da50*/  IMAD R72, R90, 0xa8, RZ ;  /* 0x000000a85a487824 */ /* 0x002fe400078e02ff */
[----:B--2---:R1:W-:Y:S04]  /*1da60*/  STL [R1+0x2e2c], R34 ;  /* 0x002e2c2201007387 */ /* 0x0043e80000100800 */
[----:B------:R2:W-:Y:S01]  /*1da70*/  STL.64 [R1+0x1068], R88 ;  /* 0x0010685801007387 */ /* 0x0005e20000100a00 */
[----:B-1----:R-:W1:Y:S01]  /*1da80*/  LDC R34, c[0x0][0x3d8] ;  /* 0x0000f600ff227b82 */ /* 0x002e620000000800 */
[----:B--2---:R-:W-:-:S04]  /*1da90*/  IADD3 R88, P5, PT, R91, R80, RZ ;  /* 0x000000505b587210 */ /* 0x004fc80007fbe0ff */
[----:B------:R-:W-:-:S05]  /*1daa0*/  LEA.HI.X.SX32 R89, R91, R81, 0x1, P5 ;  /* 0x000000515b597211 */ /* 0x000fca00028f0eff */
[----:B------:R2:W2:Y:S04]  /*1dab0*/  @P2 LDG.E.U8 R35, desc[UR8][R88.64] ;  /* 0x0000000858232981 */ /* 0x0004a8000c1e1100 */
[----:B----4-:R4:W-:Y:S04]  /*1dac0*/  STL [R1+0x2e30], R33 ;  /* 0x002e302101007387 */ /* 0x0109e80000100800 */
[----:B------:R0:W-:Y:S01]  /*1dad0*/  STL.64 [R1+0x1060], R84 ;  /* 0x0010605401007387 */ /* 0x0001e20000100a00 */
[C---:B-1----:R-:W-:Y:S02]  /*1dae0*/  IMAD R90, R34.reuse, 0xa9, RZ ;  /* 0x000000a9225a7824 */ /* 0x042fe400078e02ff */
[----:B------:R-:W-:Y:S01]  /*1daf0*/  IMAD R91, R34, 0xa9, RZ ;  /* 0x000000a9225b7824 */ /* 0x000fe200078e02ff */
[----:B------:R-:W-:-:S02]  /*1db00*/  PRMT R6, RZ, 0x7610, R6 ;  /* 0x00007610ff067816 */ /* 0x000fc40000000006 */
[----:B------:R-:W-:Y:S01]  /*1db10*/  PRMT R36, RZ, 0x7610, R36 ;  /* 0x00007610ff247816 */ /* 0x000fe20000000024 */
[----:B----4-:R-:W1:Y:S01]  /*1db20*/  LDC R33, c[0x0][0x3d8] ;  /* 0x0000f600ff217b82 */ /* 0x010e620000000800 */
[----:B0-----:R-:W4:Y:S04]  /*1db30*/  LDL.LU.64 R84, [R1+0x2ea0] ;  /* 0x002ea00001547983 */ /* 0x001f280000300a00 */
[----:B---3--:R0:W-:Y:S04]  /*1db40*/  STL [R1+0x2e34], R15 ;  /* 0x002e340f01007387 */ /* 0x0081e80000100800 */
[----:B------:R2:W-:Y:S01]  /*1db50*/  STL.64 [R1+0x1058], R88 ;  /* 0x0010585801007387 */ /* 0x0005e20000100a00 */
[----:B------:R-:W-:-:S02]  /*1db60*/  IADD3 R90, P5, PT, R90, R80, RZ ;  /* 0x000000505a5a7210 */ /* 0x000fc40007fbe0ff */
[----:B------:R-:W-:Y:S01]  /*1db70*/  PRMT R32, RZ, 0x7610, R32 ;  /* 0x00007610ff207816 */ /* 0x000fe20000000020 */
[----:B0-----:R-:W0:Y:S01]  /*1db80*/  LDC R15, c[0x0][0x3d8] ;  /* 0x0000f600ff0f7b82 */ /* 0x001e220000000800 */
[----:B--2---:R-:W-:-:S04]  /*1db90*/  IADD3 R88, P4, PT, R72, R80, RZ ;  /* 0x0000005048587210 */ /* 0x004fc80007f9e0ff */
[----:B------:R-:W-:-:S05]  /*1dba0*/  LEA.HI.X.SX32 R89, R72, R81, 0x1, P4 ;  /* 0x0000005148597211 */ /* 0x000fca00020f0eff */
[----:B------:R-:W2:Y:S01]  /*1dbb0*/  @P2 LDG.E.U8 R63, desc[UR8][R88.64] ;  /* 0x00000008583f2981 */ /* 0x000ea2000c1e1100 */
[----:B------:R-:W-:-:S05]  /*1dbc0*/  LEA.HI.X.SX32 R91, R91, R81, 0x1, P5 ;  /* 0x000000515b5b7211 */ /* 0x000fca00028f0eff */
[----:B------:R3:W2:Y:S04]  /*1dbd0*/  @P2 LDG.E.U8 R6, desc[UR8][R90.64] ;  /* 0x000000085a062981 */ /* 0x0006a8000c1e1100 */
[----:B------:R0:W-:Y:S02]  /*1dbe0*/  STL [R1+0x2e38], R35 ;  /* 0x002e382301007387 */ /* 0x0001e40000100800 */
[----:B0-----:R-:W0:Y:S02]  /*1dbf0*/  LDC R35, c[0x0][0x3d8] ;  /* 0x0000f600ff237b82 */ /* 0x001e240000000800 */
[----:B0-----:R-:W-:-:S05]  /*1dc00*/  IMAD R72, R35, 0xaa, RZ ;  /* 0x000000aa23487824 */ /* 0x001fca00078e02ff */
[----:B------:R-:W-:-:S04]  /*1dc10*/  IADD3 R34, P4, PT, R72, R80, RZ ;  /* 0x0000005048227210 */ /* 0x000fc80007f9e0ff */
[----:B------:R-:W-:-:S05]  /*1dc20*/  LEA.HI.X.SX32 R35, R72, R81, 0x1, P4 ;  /* 0x0000005148237211 */ /* 0x000fca00020f0eff */
[----:B------:R0:W4:Y:S01]  /*1dc30*/  @P2 LDG.E.U8 R36, desc[UR8][R34.64] ;  /* 0x0000000822242981 */ /* 0x000122000c1e1100 */
[----:B------:R-:W-:-:S03]  /*1dc40*/  IMAD R72, R62, 0xb0, RZ ;  /* 0x000000b03e487824 */ /* 0x000fc600078e02ff */
[----:B------:R0:W-:Y:S04]  /*1dc50*/  STL.64 [R1+0x1028], R88 ;  /* 0x0010285801007387 */ /* 0x0001e80000100a00 */
[----:B0-----:R-:W4:Y:S04]  /*1dc60*/  LDL.LU.64 R88, [R1+0x2e98] ;  /* 0x002e980001587983 */ /* 0x001f280000300a00 */
[----:B--2---:R-:W-:Y:S04]  /*1dc70*/  STL [R1+0x2e3c], R63 ;  /* 0x002e3c3f01007387 */ /* 0x004fe80000100800 */
[----:B------:R3:W-:Y:S02]  /*1dc80*/  STL.64 [R1+0x1020], R90 ;  /* 0x0010205a01007387 */ /* 0x0007e40000100a00 */
[----:B---3--:R-:W-:-:S04]  /*1dc90*/  IADD3 R90, P4, PT, R72, R80, RZ ;  /* 0x00000050485a7210 */ /* 0x008fc80007f9e0ff */
[----:B------:R-:W-:-:S05]  /*1dca0*/  LEA.HI.X.SX32 R91, R72, R81, 0x1, P4 ;  /* 0x00000051485b7211 */ /* 0x000fca00020f0eff */
[----:B------:R0:W2:Y:S04]  /*1dcb0*/  @P2 LDG.E.U8 R32, desc[UR8][R90.64] ;  /* 0x000000085a202981 */ /* 0x0000a8000c1e1100 */
[----:B------:R1:W-:Y:S04]  /*1dcc0*/  STL [R1+0x2e40], R6 ;  /* 0x002e400601007387 */ /* 0x0003e80000100800 */
[----:B------:R3:W-:Y:S01]  /*1dcd0*/  STL.64 [R1+0x1018], R34 ;  /* 0x0010182201007387 */ /* 0x0007e20000100a00 */
[----:B-1----:R-:W-:Y:S01]  /*1dce0*/  IMAD R6, R33, 0xb1, RZ ;  /* 0x000000b121067824 */ /* 0x002fe200078e02ff */
[----:B------:R-:W-:Y:S01]  /*1dcf0*/  PRMT R5, RZ, 0x7610, R5 ;  /* 0x00007610ff057816 */ /* 0x000fe20000000005 */
[----:B------:R-:W1:Y:S03]  /*1dd00*/  LDC R33, c[0x0][0x3d8] ;  /* 0x0000f600ff217b82 */ /* 0x000e660000000800 */
[----:B------:R-:W-:-:S02]  /*1dd10*/  IADD3 R62, P5, PT, R6, R80, RZ ;  /* 0x00000050063e7210 */ /* 0x000fc40007fbe0ff */
[----:B------:R-:W-:Y:S02]  /*1dd20*/  PRMT R37, RZ, 0x7610, R37 ;  /* 0x00007610ff257816 */ /* 0x000fe40000000025 */
[----:B------:R-:W-:Y:S01]  /*1dd30*/  LEA.HI.X.SX32 R63, R6, R81, 0x1, P5 ;  /* 0x00000051063f7211 */ /* 0x000fe200028f0eff */
[----:B------:R-:W-:Y:S01]  /*1dd40*/  IMAD R6, R15, 0xb8, RZ ;  /* 0x000000b80f067824 */ /* 0x000fe200078e02ff */
[----:B------:R-:W-:Y:S01]  /*1dd50*/  PRMT R83, RZ, 0x7610, R83 ;  /* 0x00007610ff537816 */ /* 0x000fe20000000053 */
[----:B---3--:R-:W3:Y:S02]  /*1dd60*/  LDC R35, c[0x0][0x3d8] ;  /* 0x0000f600ff237b82 */ /* 0x008ee40000000800 */
[----:B------:R0:W3:Y:S01]  /*1dd70*/  @P2 LDG.E.U8 R5, desc[UR8][R62.64] ;  /* 0x000000083e052981 */ /* 0x0000e2000c1e1100 */
[----:B------:R-:W-:Y:S02]  /*1dd80*/  PRMT R4, RZ, 0x7610, R4 ;  /* 0x00007610ff047816 */ /* 0x000fe40000000004 */
[----:B------:R-:W-:-:S03]  /*1dd90*/  PRMT R38, RZ, 0x7610, R38 ;  /* 0x00007610ff267816 */ /* 0x000fc60000000026 */
[----:B------:R-:W0:Y:S08]  /*1dda0*/  LDC R34, c[0x0][0x3d8] ;  /* 0x0000f600ff227b82 */ /* 0x000e300000000800 */
[----:B------:R-:W0:Y:S01]  /*1ddb0*/  LDC R15, c[0x0][0x3d8] ;  /* 0x0000f600ff0f7b82 */ /* 0x000e220000000800 */
[----:B----4-:R4:W-:Y:S07]  /*1ddc0*/  STL [R1+0x2e44], R36 ;  /* 0x002e442401007387 */ /* 0x0109ee0000100800 */
[----:B----4-:R-:W4:Y:S01]  /*1ddd0*/  LDC R36, c[0x0][0x3d8] ;  /* 0x0000f600ff247b82 */ /* 0x010f220000000800 */
[----:B------:R0:W-:Y:S01]  /*1dde0*/  STL.64 [R1+0xfe8], R90 ;  /* 0x000fe85a01007387 */ /* 0x0001e20000100a00 */
[----:B----4-:R-:W-:-:S05]  /*1ddf0*/  IMAD R72, R36, 0xb2, RZ ;  /* 0x000000b224487824 */ /* 0x010fca00078e02ff */
[----:B0-----:R-:W-:-:S04]  /*1de00*/  IADD3 R90, P4, PT, R72, R80, RZ ;  /* 0x00000050485a7210 */ /* 0x001fc80007f9e0ff */
[----:B------:R-:W-:Y:S01]  /*1de10*/  LEA.HI.X.SX32 R91, R72, R81, 0x1, P4 ;  /* 0x00000051485b7211 */ /* 0x000fe200020f0eff */
[----:B--2---:R-:W-:Y:S04]  /*1de20*/  STL [R1+0x2e48], R32 ;  /* 0x002e482001007387 */ /* 0x004fe80000100800 */
[----:B------:R0:W-:Y:S04]  /*1de30*/  STL.64 [R1+0xfe0], R62 ;  /* 0x000fe03e01007387 */ /* 0x0001e80000100a00 */
[----:B------:R-:W2:Y:S01]  /*1de40*/  @P2 LDG.E.U8 R37, desc[UR8][R90.64] ;  /* 0x000000085a252981 */ /* 0x000ea2000c1e1100 */
[----:B0-----:R-:W-:-:S04]  /*1de50*/  IADD3 R62, P5, PT, R6, R80, RZ ;  /* 0x00000050063e7210 */ /* 0x001fc80007fbe0ff */
[----:B------:R-:W-:Y:S01]  /*1de60*/  LEA.HI.X.SX32 R63, R6, R81, 0x1, P5 ;  /* 0x00000051063f7211 */ /* 0x000fe200028f0eff */
[----:B---3--:R-:W-:Y:S01]  /*1de70*/  IMAD R72, R35, 0xb9, RZ ;  /* 0x000000b923487824 */ /* 0x008fe200078e02ff */
[----:B------:R-:W0:Y:S03]  /*1de80*/  LDC R6, c[0x0][0x3d8] ;  /* 0x0000f600ff067b82 */ /* 0x000e260000000800 */
[----:B------:R3:W4:Y:S04]  /*1de90*/  @P2 LDG.E.U8 R83, desc[UR8][R62.64] ;  /* 0x000000083e532981 */ /* 0x000728000c1e1100 */
[----:B------:R1:W-:Y:S04]  /*1dea0*/  STL [R1+0x2e4c], R5 ;  /* 0x002e4c0501007387 */ /* 0x0003e80000100800 */
[----:B------:R3:W-:Y:S01]  /*1deb0*/  STL.64 [R1+0xfd8], R90 ;  /* 0x000fd85a01007387 */ /* 0x0007e20000100a00 */
[----:B------:R-:W-:Y:S01]  /*1dec0*/  IMAD R32, R34, 0xc0, RZ ;  /* 0x000000c022207824 */ /* 0x000fe200078e02ff */
[----:B------:R-:W-:-:S02]  /*1ded0*/  PRMT R78, RZ, 0x7610, R78 ;  /* 0x00007610ff4e7816 */ /* 0x000fc4000000004e */
[----:B------:R-:W-:Y:S02]  /*1dee0*/  PRMT R9, RZ, 0x7610, R9 ;  /* 0x00007610ff097816 */ /* 0x000fe40000000009 */
[----:B------:R-:W-:Y:S01]  /*1def0*/  PRMT R39, RZ, 0x7610, R39 ;  /* 0x00007610ff277816 */ /* 0x000fe20000000027 */
[----:B-1----:R-:W1:Y:S01]  /*1df00*/  LDC R5, c[0x0][0x3d8] ;  /* 0x0000f600ff057b82 */ /* 0x002e620000000800 */
[----:B---3--:R-:W3:Y:S04]  /*1df10*/  LDL.LU.64 R90, [R1+0x2e90] ;  /* 0x002e9000015a7983 */ /* 0x008ee80000300a00 */
[----:B--2---:R-:W-:Y:S04]  /*1df20*/  STL [R1+0x2e50], R37 ;  /* 0x002e502501007387 */ /* 0x004fe80000100800 */
[----:B------:R2:W-:Y:S02]  /*1df30*/  STL.64 [R1+0xfa8], R62 ;  /* 0x000fa83e01007387 */ /* 0x0005e40000100a00 */
[----:B--2---:R-:W-:-:S04]  /*1df40*/  IADD3 R62, P4, PT, R72, R80, RZ ;  /* 0x00000050483e7210 */ /* 0x004fc80007f9e0ff */
[-C--:B------:R-:W-:Y:S01]  /*1df50*/  LEA.HI.X.SX32 R63, R72, R81.reuse, 0x1, P4 ;  /* 0x00000051483f7211 */ /* 0x080fe200020f0eff */
[----:B----4-:R2:W-:Y:S04]  /*1df60*/  STL [R1+0x2e54], R83 ;  /* 0x002e545301007387 */ /* 0x0105e80000100800 */
[----:B------:R-:W4:Y:S01]  /*1df70*/  @P2 LDG.E.U8 R4, desc[UR8][R62.64] ;  /* 0x000000083e042981 */ /* 0x000f22000c1e1100 */
[----:B--2---:R-:W-:Y:S01]  /*1df80*/  IMAD R83, R33, 0xba, RZ ;  /* 0x000000ba21537824 */ /* 0x004fe200078e02ff */
[-C--:B------:R-:W-:Y:S01]  /*1df90*/  IADD3 R34, P4, PT, R32, R80.reuse, RZ ;  /* 0x0000005020227210 */ /* 0x080fe20007f9e0ff */
[----:B------:R-:W-:Y:S01]  /*1dfa0*/  IMAD R72, R15, 0xc1, RZ ;  /* 0x000000c10f487824 */ /* 0x000fe200078e02ff */
[----:B------:R-:W-:Y:S01]  /*1dfb0*/  STL.64 [R1+0xfa0], R62 ;  /* 0x000fa03e01007387 */ /* 0x000fe20000100a00 */
[----:B0-----:R-:W-:Y:S01]  /*1dfc0*/  IMAD R6, R6, 0xc2, RZ ;  /* 0x000000c206067824 */ /* 0x001fe200078e02ff */
[C---:B------:R-:W-:Y:S01]  /*1dfd0*/  IADD3 R36, P5, PT, R83.reuse, R80, RZ ;  /* 0x0000005053247210 */ /* 0x040fe20007fbe0ff */
[----:B------:R-:W0:Y:S03]  /*1dfe0*/  LDC R33, c[0x0][0x3d8] ;  /* 0x0000f600ff217b82 */ /* 0x000e260000000800 */
[----:B------:R-:W-:-:S05]  /*1dff0*/  LEA.HI.X.SX32 R37, R83, R81, 0x1, P5 ;  /* 0x0000005153257211 */ /* 0x000fca00028f0eff */
[----:B------:R2:W3:Y:S01]  /*1e000*/  @P2 LDG.E.U8 R38, desc[UR8][R36.64] ;  /* 0x0000000824262981 */ /* 0x0004e2000c1e1100 */
[----:B------:R-:W-:Y:S01]  /*1e010*/  LEA.HI.X.SX32 R35, R32, R81, 0x1, P4 ;  /* 0x0000005120237211 */ /* 0x000fe200020f0eff */
[----:B------:R-:W0:Y:S04]  /*1e020*/  LDC R15, c[0x0][0x3d8] ;  /* 0x0000f600ff0f7b82 */ /* 0x000e280000000800 */
[----:B------:R0:W3:Y:S01]  /*1e030*/  @P2 LDG.E.U8 R78, desc[UR8][R34.64] ;  /* 0x00000008224e2981 */ /* 0x0000e2000c1e1100 */
[----:B-1----:R-:W-:Y:S01]  /*1e040*/  IMAD R5, R5, 0xc9, RZ ;  /* 0x000000c905057824 */ /* 0x002fe200078e02ff */
[----:B------:R-:W-:Y:S02]  /*1e050*/  PRMT R75, RZ, 0x7610, R75 ;  /* 0x00007610ff4b7816 */ /* 0x000fe4000000004b */
[----:B------:R-:W-:Y:S01]  /*1e060*/  PRMT R0, RZ, 0x7610, R0 ;  /* 0x00007610ff007816 */ /* 0x000fe20000000000 */
[----:B------:R-:W1:Y:S01]  /*1e070*/  LDC R32, c[0x0][0x3d8] ;  /* 0x0000f600ff207b82 */ /* 0x000e620000000800 */
[----:B----4-:R4:W-:Y:S04]  /*1e080*/  STL [R1+0x2e58], R4 ;  /* 0x002e580401007387 */ /* 0x0109e80000100800 */
[----:B------:R2:W-:Y:S01]  /*1e090*/  STL.64 [R1+0xf98], R36 ;  /* 0x000f982401007387 */ /* 0x0005e20000100a00 */
[----:B------:R-:W-:-:S02]  /*1e0a0*/  PRMT R40, RZ, 0x7610, R40 ;  /* 0x00007610ff287816 */ /* 0x000fc40000000028 */
[----:B----4-:R-:W4:Y:S01]  /*1e0b0*/  LDC R4, c[0x0][0x3d8] ;  /* 0x0000f600ff047b82 */ /* 0x010f220000000800 */
[----:B--2---:R-:W-:-:S04]  /*1e0c0*/  IADD3 R36, P4, PT, R72, R80, RZ ;  /* 0x0000005048247210 */ /* 0x004fc80007f9e0ff */
[----:B------:R-:W-:Y:S01]  /*1e0d0*/  LEA.HI.X.SX32 R37, R72, R81, 0x1, P4 ;  /* 0x0000005148257211 */ /* 0x000fe200020f0eff */
[----:B---3--:R-:W-:Y:S04]  /*1e0e0*/  STL [R1+0x2e5c], R38 ;  /* 0x002e5c2601007387 */ /* 0x008fe80000100800 */
[----:B------:R2:W3:Y:S04]  /*1e0f0*/  @P2 LDG.E.U8 R9, desc[UR8][R36.64] ;  /* 0x0000000824092981 */ /* 0x0004e8000c1e1100 */
[----:B------:R0:W-:Y:S02]  /*1e100*/  STL.64 [R1+0xf68], R34 ;  /* 0x000f682201007387 */ /* 0x0001e40000100a00 */
[----:B0-----:R-:W-:-:S04]  /*1e110*/  IADD3 R34, P5, PT, R6, R80, RZ ;  /* 0x0000005006227210 */ /* 0x001fc80007fbe0ff */
[----:B------:R-:W-:Y:S01]  /*1e120*/  LEA.HI.X.SX32 R35, R6, R81, 0x1, P5 ;  /* 0x0000005106237211 */ /* 0x000fe200028f0eff */
[----:B------:R-:W-:Y:S01]  /*1e130*/  IMAD R72, R33, 0xc8, RZ ;  /* 0x000000c821487824 */ /* 0x000fe200078e02ff */
[----:B------:R-:W-:Y:S01]  /*1e140*/  STL [R1+0x2e60], R78 ;  /* 0x002e604e01007387 */ /* 0x000fe20000100800 */
[----:B------:R-:W0:Y:S03]  /*1e150*/  LDC R6, c[0x0][0x3d8] ;  /* 0x0000f600ff067b82 */ /* 0x000e260000000800 */
[----:B------:R0:W4:Y:S04]  /*1e160*/  @P2 LDG.E.U8 R39, desc[UR8][R34.64] ;  /* 0x0000000822272981 */ /* 0x000128000c1e1100 */
[----:B------:R2:W-:Y:S02]  /*1e170*/  STL.64 [R1+0xf60], R36 ;  /* 0x000f602401007387 */ /* 0x0005e40000100a00 */
[----:B--2---:R-:W-:-:S04]  /*1e180*/  IADD3 R36, P4, PT, R72, R80, RZ ;  /* 0x0000005048247210 */ /* 0x004fc80007f9e0ff */
[----:B------:R-:W-:Y:S01]  /*1e190*/  LEA.HI.X.SX32 R37, R72, R81, 0x1, P4 ;  /* 0x0000005148257211 */ /* 0x000fe200020f0eff */
[----:B------:R-:W-:Y:S02]  /*1e1a0*/  IMAD R72, R15, 0xca, RZ ;  /* 0x000000ca0f487824 */ /* 0x000fe400078e02ff */
[----:B------:R-:W2:Y:S02]  /*1e1b0*/  LDC R15, c[0x0][0x3d8] ;  /* 0x0000f600ff0f7b82 */ /* 0x000ea40000000800 */
[----:B------:R0:W2:Y:S04]  /*1e1c0*/  @P2 LDG.E.U8 R75, desc[UR8][R36.64] ;  /* 0x00000008244b2981 */ /* 0x0000a8000c1e1100 */
[----:B---3--:R-:W-:Y:S04]  /*1e1d0*/  STL [R1+0x2e64], R9 ;  /* 0x002e640901007387 */ /* 0x008fe80000100800 */
[----:B------:R0:W-:Y:S02]  /*1e1e0*/  STL.64 [R1+0xf58], R34 ;  /* 0x000f582201007387 */ /* 0x0001e40000100a00 */
[----:B0-----:R-:W-:-:S04]  /*1e1f0*/  IADD3 R34, P5, PT, R5, R80, RZ ;  /* 0x0000005005227210 */ /* 0x001fc80007fbe0ff */
[----:B------:R-:W-:Y:S02]  /*1e200*/  LEA.HI.X.SX32 R35, R5, R81, 0x1, P5 ;  /* 0x0000005105237211 */ /* 0x000fe400028f0eff */
[----:B------:R-:W0:Y:S03]  /*1e210*/  LDC R5, c[0x0][0x3d8] ;  /* 0x0000f600ff057b82 */ /* 0x000e260000000800 */
[----:B------:R3:W3:Y:S04]  /*1e220*/  @P2 LDG.E.U8 R0, desc[UR8][R34.64] ;  /* 0x0000000822002981 */ /* 0x0006e8000c1e1100 */
[----:B----4-:R-:W-:Y:S04]  /*1e230*/  STL [R1+0x2e68], R39 ;  /* 0x002e682701007387 */ /* 0x010fe80000100800 */
[----:B------:R4:W-:Y:S02]  /*1e240*/  STL.64 [R1+0xf28], R36 ;  /* 0x000f282401007387 */ /* 0x0009e40000100a00 */
[----:B----4-:R-:W-:-:S04]  /*1e250*/  IADD3 R36, P4, PT, R72, R80, RZ ;  /* 0x0000005048247210 */ /* 0x010fc80007f9e0ff */
[----:B------:R-:W-:-:S05]  /*1e260*/  LEA.HI.X.SX32 R37, R72, R81, 0x1, P4 ;  /* 0x0000005148257211 */ /* 0x000fca00020f0eff */
[----:B------:R-:W4:Y:S01]  /*1e270*/  @P2 LDG.E.U8 R40, desc[UR8][R36.64] ;  /* 0x0000000824282981 */ /* 0x000f22000c1e1100 */
[----:B------:R-:W-:Y:S02]  /*1e280*/  IMAD R9, R4, 0xd0, RZ ;  /* 0x000000d004097824 */ /* 0x000fe400078e02ff */
[----:B------:R-:W1:Y:S01]  /*1e290*/  LDC R4, c[0x0][0x3d8] ;  /* 0x0000f600ff047b82 */ /* 0x000e620000000800 */
[----:B--2---:R-:W-:Y:S04]  /*1e2a0*/  STL [R1+0x2e6c], R75 ;  /* 0x002e6c4b01007387 */ /* 0x004fe80000100800 */
[----:B------:R3:W-:Y:S01]  /*1e2b0*/  STL.64 [R1+0xf20], R34 ;  /* 0x000f202201007387 */ /* 0x0007e20000100a00 */
[----:B------:R-:W-:Y:S01]  /*1e2c0*/  PRMT R71, RZ, 0x7610, R71 ;  /* 0x00007610ff477816 */ /* 0x000fe20000000047 */
[----:B------:R-:W-:Y:S01]  /*1e2d0*/  IMAD R72, R6, 0xd2, RZ ;  /* 0x000000d206487824 */ /* 0x000fe200078e02ff */
[----:B------:R-:W-:Y:S01]  /*1e2e0*/  PRMT R2, RZ, 0x7610, R2 ;  /* 0x00007610ff027816 */ /* 0x000fe20000000002 */
[----:B0-----:R-:W-:Y:S01]  /*1e2f0*/  IMAD R5, R5, 0xd8, RZ ;  /* 0x000000d805057824 */ /* 0x001fe200078e02ff */
[----:B------:R-:W0:Y:S01]  /*1e300*/  LDC R6, c[0x0][0x3d8] ;  /* 0x0000f600ff067b82 */ /* 0x000e220000000800 */
[----:B---3--:R-:W-:-:S04]  /*1e310*/  IADD3 R34, P5, PT, R9, R80, RZ ;  /* 0x0000005009227210 */ /* 0x008fc80007fbe0ff */
[----:B------:R-:W-:-:S03]  /*1e320*/  LEA.HI.X.SX32 R35, R9, R81, 0x1, P5 ;  /* 0x0000005109237211 */ /* 0x000fc600028f0eff */
[----:B------:R-:W2:Y:S02]  /*1e330*/  LDC R9, c[0x0][0x3d8] ;  /* 0x0000f600ff097b82 */ /* 0x000ea40000000800 */
[----:B------:R3:W2:Y:S01]  /*1e340*/  @P2 LDG.E.U8 R71, desc[UR8][R34.64] ;  /* 0x0000000822472981 */ /* 0x0006a2000c1e1100 */
[----:B------:R-:W-:Y:S02]  /*1e350*/  PRMT R41, RZ, 0x7610, R41 ;  /* 0x00007610ff297816 */ /* 0x000fe40000000029 */
[----:B------:R-:W-:Y:S01]  /*1e360*/  PRMT R65, RZ, 0x7610, R65 ;  /* 0x00007610ff417816 */ /* 0x000fe20000000041 */
[----:B-1----:R-:W-:Y:S01]  /*1e370*/  IMAD R4, R4, 0xda, RZ ;  /* 0x000000da04047824 */ /* 0x002fe200078e02ff */
[----:B------:R-:W-:Y:S02]  /*1e380*/  PRMT R73, RZ, 0x7610, R73 ;  /* 0x00007610ff497816 */ /* 0x000fe40000000049 */
[----:B------:R-:W-:Y:S01]  /*1e390*/  PRMT R42, RZ, 0x7610, R42 ;  /* 0x00007610ff2a7816 */ /* 0x000fe2000000002a */
[----:B0-----:R-:W-:Y:S01]  /*1e3a0*/  IMAD R6, R6, 0xe2, RZ ;  /* 0x000000e206067824 */ /* 0x001fe200078e02ff */
[----:B------:R-:W-:-:S02]  /*1e3b0*/  PRMT R43, RZ, 0x7610, R43 ;  /* 0x00007610ff2b7816 */ /* 0x000fc4000000002b */
[----:B------:R-:W-:Y:S02]  /*1e3c0*/  PRMT R29, RZ, 0x7610, R29 ;  /* 0x00007610ff1d7816 */ /* 0x000fe4000000001d */
[----:B------:R-:W-:Y:S01]  /*1e3d0*/  PRMT R28, RZ, 0x7610, R28 ;  /* 0x00007610ff1c7816 */ /* 0x000fe2000000001c */
[----:B------:R0:W-:Y:S02]  /*1e3e0*/  STL [R1+0x2e70], R0 ;  /* 0x002e700001007387 */ /* 0x0001e40000100800 */
[----:B0-----:R-:W-:-:S05]  /*1e3f0*/  IMAD R0, R32, 0xd1, RZ ;  /* 0x000000d120007824 */ /* 0x001fca00078e02ff */
[CC--:B------:R-:W-:Y:S01]  /*1e400*/  IADD3 R32, P4, PT, R0.reuse, R80.reuse, RZ ;  /* 0x0000005000207210 */ /* 0x0c0fe20007f9e0ff */
[----:B------:R-:W-:Y:S03]  /*1e410*/  STL.64 [R1+0xf18], R36 ;  /* 0x000f182401007387 */ /* 0x000fe60000100a00 */
[----:B------:R-:W-:Y:S02]  /*1e420*/  LEA.HI.X.SX32 R33, R0, R81, 0x1, P4 ;  /* 0x0000005100217211 */ /* 0x000fe400020f0eff */
[----:B------:R-:W0:Y:S03]  /*1e430*/  LDC R0, c[0x0][0x3d8] ;  /* 0x0000f600ff007b82 */ /* 0x000e260000000800 */
[----:B------:R1:W2:Y:S04]  /*1e440*/  @P2 LDG.E.U8 R2, desc[UR8][R32.64] ;  /* 0x0000000820022981 */ /* 0x0002a8000c1e1100 */
[----:B----4-:R-:W-:Y:S04]  /*1e450*/  STL [R1+0x2e74], R40 ;  /* 0x002e742801007387 */ /* 0x010fe80000100800 */
[----:B------:R3:W-:Y:S04]  /*1e460*/  STL.64 [R1+0xee8], R34 ;  /* 0x000ee82201007387 */ /* 0x0007e80000100a00 */
[----:B------:R1:W-:Y:S01]  /*1e470*/  STL.64 [R1+0xee0], R32 ;  /* 0x000ee02001007387 */ /* 0x0003e20000100a00 */
[----:B---3--:R-:W-:-:S02]  /*1e480*/  IADD3 R34, P4, PT, R72, R80, RZ ;  /* 0x0000005048227210 */ /* 0x008fc40007f9e0ff */
[-C--:B-1----:R-:W-:Y:S02]  /*1e490*/  IADD3 R32, P5, PT, R5, R80.reuse, RZ ;  /* 0x0000005005207210 */ /* 0x082fe40007fbe0ff */
[-C--:B------:R-:W-:Y:S01]  /*1e4a0*/  LEA.HI.X.SX32 R35, R72, R81.reuse, 0x1, P4 ;  /* 0x0000005148237211 */ /* 0x080fe200020f0eff */
[----:B------:R-:W-:Y:S01]  /*1e4b0*/  IMAD R72, R15, 0xd9, RZ ;  /* 0x000000d90f487824 */ /* 0x000fe200078e02ff */
[----:B------:R-:W-:Y:S01]  /*1e4c0*/  LEA.HI.X.SX32 R33, R5, R81, 0x1, P5 ;  /* 0x0000005105217211 */ /* 0x000fe200028f0eff */
[----:B------:R-:W1:Y:S02]  /*1e4d0*/  LDC R15, c[0x0][0x3d8] ;  /* 0x0000f600ff0f7b82 */ /* 0x000e640000000800 */
[----:B------:R3:W-:Y:S04]  /*1e4e0*/  STL.64 [R1+0xed8], R34 ;  /* 0x000ed82201007387 */ /* 0x0007e80000100a00 */
[----:B------:R3:W4:Y:S02]  /*1e4f0*/  @P2 LDG.E.U8 R41, desc[UR8][R34.64] ;  /* 0x0000000822292981 */ /* 0x000724000c1e1100 */
[----:B------:R-:W1:Y:S02]  /*1e500*/  LDC R5, c[0x0][0x3d8] ;  /* 0x0000f600ff057b82 */ /* 0x000e640000000800 */
[----:B------:R0:W-:Y:S04]  /*1e510*/  STL.64 [R1+0xea8], R32 ;  /* 0x000ea82001007387 */ /* 0x0001e80000100a00 */
[----:B------:R0:W4:Y:S01]  /*1e520*/  @P2 LDG.E.U8 R65, desc[UR8][R32.64] ;  /* 0x0000000820412981 */ /* 0x000122000c1e1100 */
[----:B---3--:R-:W-:-:S04]  /*1e530*/  IADD3 R34, P4, PT, R72, R80, RZ ;  /* 0x0000005048227210 */ /* 0x008fc80007f9e0ff */
[----:B------:R-:W-:Y:S01]  /*1e540*/  LEA.HI.X.SX32 R35, R72, R81, 0x1, P4 ;  /* 0x0000005148237211 */ /* 0x000fe200020f0eff */
[----:B--2---:R-:W-:Y:S01]  /*1e550*/  IMAD R72, R9, 0xe0, RZ ;  /* 0x000000e009487824 */ /* 0x004fe200078e02ff */
[----:B0-----:R-:W-:Y:S01]  /*1e560*/  IADD3 R32, P5, PT, R4, R80, RZ ;  /* 0x0000005004207210 */ /* 0x001fe20007fbe0ff */
[----:B------:R-:W-:-:S03]  /*1e570*/  IMAD R9, R0, 0xe1, RZ ;  /* 0x000000e100097824 */ /* 0x000fc600078e02ff */
[-C--:B------:R-:W-:Y:S01]  /*1e580*/  IADD3 R36, P4, PT, R72, R80.reuse, RZ ;  /* 0x0000005048247210 */ /* 0x080fe20007f9e0ff */
[----:B------:R0:W-:Y:S01]  /*1e590*/  STL.64 [R1+0xea0], R34 ;  /* 0x000ea02201007387 */ /* 0x0001e20000100a00 */
[-C--:B------:R-:W-:Y:S01]  /*1e5a0*/  LEA.HI.X.SX32 R33, R4, R81.reuse, 0x1, P5 ;  /* 0x0000005104217211 */ /* 0x080fe200028f0eff */
[----:B------:R-:W2:Y:S01]  /*1e5b0*/  LDC R0, c[0x0][0x3d8] ;  /* 0x0000f600ff007b82 */ /* 0x000ea20000000800 */
[----:B------:R-:W-:Y:S01]  /*1e5c0*/  LEA.HI.X.SX32 R37, R72, R81, 0x1, P4 ;  /* 0x0000005148257211 */ /* 0x000fe200020f0eff */
[----:B------:R0:W3:Y:S04]  /*1e5d0*/  @P2 LDG.E.U8 R73, desc[UR8][R34.64] ;  /* 0x0000000822492981 */ /* 0x0000e8000c1e1100 */
[----:B------:R1:W-:Y:S02]  /*1e5e0*/  STL.64 [R1+0xe98], R32 ;  /* 0x000e982001007387 */ /* 0x0003e40000100a00 */
[----:B------:R-:W2:Y:S02]  /*1e5f0*/  LDC R4, c[0x0][0x3d8] ;  /* 0x0000f600ff047b82 */ /* 0x000ea40000000800 */
[----:B------:R1:W3:Y:S01]  /*1e600*/  @P2 LDG.E.U8 R42, desc[UR8][R32.64] ;  /* 0x00000008202a2981 */ /* 0x0002e2000c1e1100 */
[----:B0-----:R-:W-:Y:S01]  /*1e610*/  IADD3 R34, P5, PT, R9, R80, RZ ;  /* 0x0000005009227210 */ /* 0x001fe20007fbe0ff */
[----:B-1----:R-:W-:-:S02]  /*1e620*/  IMAD R72, R5, 0xe8, RZ ;  /* 0x000000e805487824 */ /* 0x002fc400078e02ff */
[----:B------:R-:W3:Y:S01]  /*1e630*/  @P2 LDG.E.U8 R29, desc[UR8][R36.64] ;  /* 0x00000008241d2981 */ /* 0x000ee2000c1e1100 */
[----:B------:R-:W-:-:S03]  /*1e640*/  LEA.HI.X.SX32 R35, R9, R81, 0x1, P5 ;  /* 0x0000005109237211 */ /* 0x000fc600028f0eff */
[----:B------:R-:W-:Y:S01]  /*1e650*/  STL.64 [R1+0xe68], R36 ;  /* 0x000e682401007387 */ /* 0x000fe20000100a00 */
[----:B------:R-:W0:Y:S01]  /*1e660*/  LDC R9, c[0x0][0x3d8] ;  /* 0x0000f600ff097b82 */ /* 0x000e220000000800 */
[----:B------:R-:W-:-:S04]  /*1e670*/  IADD3 R32, P4, PT, R6, R80, RZ ;  /* 0x0000005006207210 */ /* 0x000fc80007f9e0ff */
[----:B------:R-:W-:Y:S01]  /*1e680*/  LEA.HI.X.SX32 R33, R6, R81, 0x1, P4 ;  /* 0x0000005106217211 */ /* 0x000fe200020f0eff */
[----:B------:R-:W-:Y:S01]  /*1e690*/  STL.64 [R1+0xe60], R34 ;  /* 0x000e602201007387 */ /* 0x000fe20000100a00 */
[----:B------:R-:W-:Y:S01]  /*1e6a0*/  PRMT R76, RZ, 0x7610, R76 ;  /* 0x00007610ff4c7816 */ /* 0x000fe2000000004c */
[----:B--2---:R-:W-:Y:S01]  /*1e6b0*/  IMAD R0, R0, 0xf0, RZ ;  /* 0x000000f000007824 */ /* 0x004fe200078e02ff */
[----:B------:R-:W-:Y:S01]  /*1e6c0*/  PRMT R44, RZ, 0x7610, R44 ;  /* 0x00007610ff2c7816 */ /* 0x000fe2000000002c */
[----:B------:R1:W-:Y:S01]  /*1e6d0*/  STL.64 [R1+0xe58], R32 ;  /* 0x000e582001007387 */ /* 0x0003e20000100a00 */
[----:B------:R-:W-:Y:S01]  /*1e6e0*/  PRMT R45, RZ, 0x7610, R45 ;  /* 0x00007610ff2d7816 */ /* 0x000fe2000000002d */
[----:B------:R-:W2:Y:S02]  /*1e6f0*/  LDC R6, c[0x0][0x3d8] ;  /* 0x0000f600ff067b82 */ /* 0x000ea40000000800 */
[----:B------:R1:W3:Y:S01]  /*1e700*/  @P2 LDG.E.U8 R43, desc[UR8][R32.64] ;  /* 0x00000008202b2981 */ /* 0x0002e2000c1e1100 */
[----:B------:R-:W-:-:S03]  /*1e710*/  IMAD R5, R4, 0xe9, RZ ;  /* 0x000000e904057824 */ /* 0x000fc600078e02ff */
[----:B------:R1:W4:Y:S02]  /*1e720*/  @P2 LDG.E.U8 R76, desc[UR8][R34.64] ;  /* 0x00000008224c2981 */ /* 0x000324000c1e1100 */
[----:B------:R-:W0:Y:S01]  /*1e730*/  LDC R4, c[0x0][0x3d8] ;  /* 0x0000f600ff047b82 */ /* 0x000e220000000800 */
[----:B-1----:R-:W-:-:S04]  /*1e740*/  IADD3 R32, P4, PT, R72, R80, RZ ;  /* 0x0000005048207210 */ /* 0x002fc80007f9e0ff */
[----:B------:R-:W-:-:S05]  /*1e750*/  LEA.HI.X.SX32 R33, R72, R81, 0x1, P4 ;  /* 0x0000005148217211 */ /* 0x000fca00020f0eff */
[----:B------:R1:W4:Y:S01]  /*1e760*/  @P2 LDG.E.U8 R28, desc[UR8][R32.64] ;  /* 0x00000008201c2981 */ /* 0x000322000c1e1100 */
[----:B------:R-:W-:Y:S01]  /*1e770*/  IMAD R72, R15, 0xea, RZ ;  /* 0x000000ea0f487824 */ /* 0x000fe200078e02ff */
[CC--:B------:R-:W-:Y:S02]  /*1e780*/  IADD3 R34, P5, PT, R5.reuse, R80.reuse, RZ ;  /* 0x0000005005227210 */ /* 0x0c0fe40007fbe0ff */
[----:B------:R-:W-:Y:S02]  /*1e790*/  PRMT R79, RZ, 0x7610, R79 ;  /* 0x00007610ff4f7816 */ /* 0x000fe4000000004f */
[----:B------:R-:W-:Y:S01]  /*1e7a0*/  PRMT R27, RZ, 0x7610, R27 ;  /* 0x00007610ff1b7816 */ /* 0x000fe2000000001b */
[----:B--2---:R-:W-:Y:S01]  /*1e7b0*/  IMAD R6, R6, 0xf8, RZ ;  /* 0x000000f806067824 */ /* 0x004fe200078e02ff */
[----:B------:R-:W-:Y:S01]  /*1e7c0*/  LEA.HI.X.SX32 R35, R5, R81, 0x1, P5 ;  /* 0x0000005105237211 */ /* 0x000fe200028f0eff */
[----:B------:R-:W2:Y:S04]  /*1e7d0*/  LDC R15, c[0x0][0x3d8] ;  /* 0x0000f600ff0f7b82 */ /* 0x000ea80000000800 */
[----:B------:R0:W2:Y:S04]  /*1e7e0*/  @P2 LDG.E.U8 R79, desc[UR8][R34.64] ;  /* 0x00000008224f2981 */ /* 0x0000a8000c1e1100 */
[----:B------:R-:W0:Y:S01]  /*1e7f0*/  LDC R5, c[0x0][0x3d8] ;  /* 0x0000f600ff057b82 */ /* 0x000e220000000800 */
[----:B---3--:R-:W-:Y:S04]  /*1e800*/  STL.64 [R1+0x2e78], R42 ;  /* 0x002e782a01007387 */ /* 0x008fe80000100a00 */
[----:B------:R1:W-:Y:S02]  /*1e810*/  STL.64 [R1+0xe28], R32 ;  /* 0x000e282001007387 */ /* 0x0003e40000100a00 */
[----:B-1----:R-:W-:-:S02]  /*1e820*/  IADD3 R32, P4, PT, R72, R80, RZ ;  /* 0x0000005048207210 */ /* 0x002fc40007f9e0ff */
[----:B----4-:R1:W-:Y:S02]  /*1e830*/  STL.64 [R1+0x2e80], R28 ;  /* 0x002e801c01007387 */ /* 0x0103e40000100a00 */
[-C--:B------:R-:W-:Y:S01]  /*1e840*/  LEA.HI.X.SX32 R33, R72, R81.reuse, 0x1, P4 ;  /* 0x0000005148217211 */ /* 0x080fe200020f0eff */
[----:B0-----:R-:W-:Y:S02]  /*1e850*/  IMAD R72, R9, 0xf1, RZ ;  /* 0x000000f109487824 */ /* 0x001fe400078e02ff */
[----:B------:R-:W-:Y:S01]  /*1e860*/  IMAD R9, R4, 0xf2, RZ ;  /* 0x000000f204097824 */ /* 0x000fe200078e02ff */
[----:B------:R0:W-:Y:S01]  /*1e870*/  STL.64 [R1+0xe20], R34 ;  /* 0x000e202201007387 */ /* 0x0001e20000100a00 */
[----:B------:R-:W3:Y:S01]  /*1e880*/  LDC R4, c[0x0][0x3d8] ;  /* 0x0000f600ff047b82 */ /* 0x000ee20000000800 */
[C---:B-1----:R-:W-:Y:S02]  /*1e890*/  IADD3 R28, P5, PT, R0.reuse, R80, RZ ;  /* 0x00000050001c7210 */ /* 0x042fe40007fbe0ff */
[----:B------:R1:W-:Y:S02]  /*1e8a0*/  STL.64 [R1+0xe18], R32 ;  /* 0x000e182001007387 */ /* 0x0003e40000100a00 */
[----:B------:R-:W-:-:S02]  /*1e8b0*/  LEA.HI.X.SX32 R29, R0, R81, 0x1, P5 ;  /* 0x00000051001d7211 */ /* 0x000fc400028f0eff */
[----:B------:R1:W4:Y:S01]  /*1e8c0*/  @P2 LDG.E.U8 R44, desc[UR8][R32.64] ;  /* 0x00000008202c2981 */ /* 0x000322000c1e1100 */
[----:B------:R-:W2:Y:S01]  /*1e8d0*/  LDC R0, c[0x0][0x3d8] ;  /* 0x0000f600ff007b82 */ /* 0x000ea20000000800 */
[-C--:B0-----:R-:W-:Y:S02]  /*1e8e0*/  IADD3 R34, P4, PT, R72, R80.reuse, RZ ;  /* 0x0000005048227210 */ /* 0x081fe40007f9e0ff */
[----:B------:R0:W4:Y:S01]  /*1e8f0*/  @P2 LDG.E.U8 R27, desc[UR8][R28.64] ;  /* 0x000000081c1b2981 */ /* 0x000122000c1e1100 */
[----:B-1----:R-:W-:-:S04]  /*1e900*/  IADD3 R32, P5, PT, R9, R80, RZ ;  /* 0x0000005009207210 */ /* 0x002fc80007fbe0ff */
[-C--:B------:R-:W-:Y:S01]  /*1e910*/  LEA.HI.X.SX32 R33, R9, R81.reuse, 0x1, P5 ;  /* 0x0000005109217211 */ /* 0x080fe200028f0eff */
[----:B------:R0:W-:Y:S01]  /*1e920*/  STL.64 [R1+0xde8], R28 ;  /* 0x000de81c01007387 */ /* 0x0001e20000100a00 */
[-C--:B------:R-:W-:Y:S01]  /*1e930*/  LEA.HI.X.SX32 R35, R72, R81.reuse, 0x1, P4 ;  /* 0x0000005148237211 */ /* 0x080fe200020f0eff */
[----:B------:R-:W1:Y:S02]  /*1e940*/  LDC R9, c[0x0][0x3d8] ;  /* 0x0000f600ff097b82 */ /* 0x000e640000000800 */
[----:B------:R1:W4:Y:S01]  /*1e950*/  @P2 LDG.E.U8 R45, desc[UR8][R32.64] ;  /* 0x00000008202d2981 */ /* 0x000322000c1e1100 */
[----:B------:R-:W-:Y:S01]  /*1e960*/  PRMT R26, RZ, 0x7610, R26 ;  /* 0x00007610ff1a7816 */ /* 0x000fe2000000001a */
[----:B------:R-:W-:Y:S01]  /*1e970*/  IMAD R72, R5, 0xf9, RZ ;  /* 0x000000f905487824 */ /* 0x000fe200078e02ff */
[----:B0-----:R-:W-:Y:S01]  /*1e980*/  IADD3 R28, P4, PT, R6, R80, RZ ;  /* 0x00000050061c7210 */ /* 0x001fe20007f9e0ff */
[----:B--2---:R-:W-:Y:S01]  /*1e990*/  IMAD R5, R0, 0xfa, RZ ;  /* 0x000000fa00057824 */ /* 0x004fe200078e02ff */
[----:B------:R-:W-:Y:S01]  /*1e9a0*/  STL.64 [R1+0xde0], R34 ;  /* 0x000de02201007387 */ /* 0x000fe20000100a00 */
[----:B------:R-:W0:Y:S01]  /*1e9b0*/  LDC R0, c[0x0][0x3d8] ;  /* 0x0000f600ff007b82 */ /* 0x000e220000000800 */
[----:B------:R-:W-:-:S02]  /*1e9c0*/  LEA.HI.X.SX32 R29, R6, R81, 0x1, P4 ;  /* 0x00000051061d7211 */ /* 0x000fc400020f0eff */
[----:B------:R1:W-:Y:S04]  /*1e9d0*/  STL.64 [R1+0xdd8], R32 ;  /* 0x000dd82001007387 */ /* 0x0003e80000100a00 */
[----:B------:R2:W2:Y:S01]  /*1e9e0*/  @P2 LDG.E.U8 R26, desc[UR8][R28.64] ;  /* 0x000000081c1a2981 */ /* 0x0004a2000c1e1100 */
[----:B------:R-:W-:Y:S01]  /*1e9f0*/  PRMT R46, RZ, 0x7610, R46 ;  /* 0x00007610ff2e7816 */ /* 0x000fe2000000002e */
[----:B------:R-:W0:Y:S01]  /*1ea00*/  LDC R6, c[0x0][0x3d8] ;  /* 0x0000f600ff067b82 */ /* 0x000e220000000800 */
[----:B-1----:R-:W-:Y:S01]  /*1ea10*/  IADD3 R32, P4, PT, R72, R80, RZ ;  /* 0x0000005048207210 */ /* 0x002fe20007f9e0ff */
[----:B---3--:R-:W-:-:S03]  /*1ea20*/  IMAD R4, R4, 0x101, RZ ;  /* 0x0000010104047824 */ /* 0x008fc600078e02ff */
[----:B------:R-:W-:Y:S02]  /*1ea30*/  LEA.HI.X.SX32 R33, R72, R81, 0x1, P4 ;  /* 0x0000005148217211 */ /* 0x000fe400020f0eff */
[----:B------:R-:W-:Y:S01]  /*1ea40*/  PRMT R70, RZ, 0x7610, R70 ;  /* 0x00007610ff467816 */ /* 0x000fe20000000046 */
[----:B------:R-:W-:Y:S01]  /*1ea50*/  IMAD.SHL.U32 R72, R15, 0x100, RZ ;  /* 0x000001000f487824 */ /* 0x000fe200078e00ff */
[----:B------:R-:W-:Y:S01]  /*1ea60*/  PRMT R92, RZ, 0x7610, R92 ;  /* 0x00007610ff5c7816 */ /* 0x000fe2000000005c */
[----:B------:R-:W1:Y:S03]  /*1ea70*/  LDC R15, c[0x0][0x3d8] ;  /* 0x0000f600ff0f7b82 */ /* 0x000e660000000800 */
[----:B------:R3:W2:Y:S01]  /*1ea80*/  @P2 LDG.E.U8 R70, desc[UR8][R32.64] ;  /* 0x0000000820462981 */ /* 0x0006a2000c1e1100 */
[----:B------:R-:W-:Y:S02]  /*1ea90*/  PRMT R18, RZ, 0x7610, R18 ;  /* 0x00007610ff127816 */ /* 0x000fe40000000012 */
[----:B------:R-:W-:Y:S01]  /*1eaa0*/  PRMT R69, RZ, 0x7610, R69 ;  /* 0x00007610ff457816 */ /* 0x000fe20000000045 */
[----:B------:R-:W2:Y:S01]  /*1eab0*/  @P2 LDG.E.U8 R92, desc[UR8][R34.64] ;  /* 0x00000008225c2981 */ /* 0x000ea2000c1e1100 */
[----:B0-----:R-:W-:Y:S01]  /*1eac0*/  IMAD R6, R6, 0x109, RZ ;  /* 0x0000010906067824 */ /* 0x001fe200078e02ff */
        /* <DEDUP_REMOVED lines=25> */
[----:B------:R-:W-:Y:S01]  /*1ec60*/  PRMT R87, RZ, 0x7610, R87 ;  /* 0x00007610ff577816 */ /* 0x000fe20000000057 */
[----:B----4-:R-:W-:Y:S04]  /*1ec70*/  STL.64 [R1+0x2e88], R44 ;  /* 0x002e882c01007387 */ /* 0x010fe80000100a00 */
[----:B------:R2:W-:Y:S04]  /*1ec80*/  STL.64 [R1+0xda8], R28 ;  /* 0x000da81c01007387 */ /* 0x0005e80000100a00 */
[----:B------:R3:W-:Y:S01]  /*1ec90*/  STL.64 [R1+0xda0], R32 ;  /* 0x000da02001007387 */ /* 0x0007e20000100a00 */
[----:B--2---:R-:W-:-:S04]  /*1eca0*/  IADD3 R28, P5, PT, R5, R80, RZ ;  /* 0x00000050051c7210 */ /* 0x004fc80007fbe0ff */
[----:B------:R-:W-:Y:S02]  /*1ecb0*/  LEA.HI.X.SX32 R29, R5, R81, 0x1, P5 ;  /* 0x00000051051d7211 */ /* 0x000fe400028f0eff */
[----:B------:R-:W0:Y:S03]  /*1ecc0*/  LDC R5, c[0x0][0x3d8] ;  /* 0x0000f600ff057b82 */ /* 0x000e260000000800 */
[----:B------:R2:W-:Y:S04]  /*1ecd0*/  STL.64 [R1+0xd98], R28 ;  /* 0x000d981c01007387 */ /* 0x0005e80000100a00 */
[----:B------:R2:W4:Y:S01]  /*1ece0*/  @P2 LDG.E.U8 R46, desc[UR8][R28.64] ;  /* 0x000000081c2e2981 */ /* 0x000522000c1e1100 */
[----:B---3--:R-:W-:-:S02]  /*1ecf0*/  IADD3 R32, P4, PT, R72, R80, RZ ;  /* 0x0000005048207210 */ /* 0x008fc40007f9e0ff */
[----:B--2---:R-:W-:-:S04]  /*1ed00*/  IADD3 R28, P5, PT, R4, R80, RZ ;  /* 0x00000050041c7210 */ /* 0x004fc80007fbe0ff */
[-C--:B------:R-:W-:Y:S02]  /*1ed10*/  LEA.HI.X.SX32 R29, R4, R81.reuse, 0x1, P5 ;  /* 0x00000051041d7211 */ /* 0x080fe400028f0eff */
[----:B------:R-:W2:Y:S01]  /*1ed20*/  LDC R4, c[0x0][0x3d8] ;  /* 0x0000f600ff047b82 */ /* 0x000ea20000000800 */
[----:B------:R-:W-:Y:S01]  /*1ed30*/  LEA.HI.X.SX32 R33, R72, R81, 0x1, P4 ;  /* 0x0000005148217211 */ /* 0x000fe200020f0eff */
[----:B------:R-:W-:Y:S01]  /*1ed40*/  IMAD R72, R9, 0x102, RZ ;  /* 0x0000010209487824 */ /* 0x000fe200078e02ff */
[----:B------:R-:W3:Y:S01]  /*1ed50*/  @P2 LDG.E.U8 R69, desc[UR8][R28.64] ;  /* 0x000000081c452981 */ /* 0x000ee2000c1e1100 */
[----:B------:R-:W-:-:S03]  /*1ed60*/  IMAD R9, R0, 0x108, RZ ;  /* 0x0000010800097824 */ /* 0x000fc600078e02ff */
[----:B------:R0:W3:Y:S01]  /*1ed70*/  @P2 LDG.E.U8 R18, desc[UR8][R32.64] ;  /* 0x0000000820122981 */ /* 0x0000e2000c1e1100 */
[----:B------:R-:W1:Y:S01]  /*1ed80*/  LDC R0, c[0x0][0x3d8] ;  /* 0x0000f600ff007b82 */ /* 0x000e620000000800 */
[CC--:B------:R-:W-:Y:S02]  /*1ed90*/  IADD3 R34, P4, PT, R72.reuse, R80.reuse, RZ ;  /* 0x0000005048227210 */ /* 0x0c0fe40007f9e0ff */
[----:B------:R0:W-:Y:S02]  /*1eda0*/  STL.64 [R1+0xd68], R32 ;  /* 0x000d682001007387 */ /* 0x0001e40000100a00 */
[----:B------:R-:W-:Y:S02]  /*1edb0*/  LEA.HI.X.SX32 R35, R72, R81, 0x1, P4 ;  /* 0x0000005148237211 */ /* 0x000fe400020f0eff */
[----:B------:R0:W-:Y:S02]  /*1edc0*/  STL.64 [R1+0xd60], R28 ;  /* 0x000d601c01007387 */ /* 0x0001e40000100a00 */
[----:B0-----:R-:W-:Y:S01]  /*1edd0*/  IMAD R72, R5, 0x10a, RZ ;  /* 0x0000010a05487824 */ /* 0x001fe200078e02ff */
[-C--:B------:R-:W-:Y:S01]  /*1ede0*/  IADD3 R32, P5, PT, R9, R80.reuse, RZ ;  /* 0x0000005009207210 */ /* 0x080fe20007fbe0ff */
[----:B------:R-:W3:Y:S01]  /*1edf0*/  @P2 LDG.E.U8 R47, desc[UR8][R34.64] ;  /* 0x00000008222f2981 */ /* 0x000ee2000c1e1100 */
[----:B------:R-:W-:-:S02]  /*1ee00*/  IADD3 R28, P4, PT, R6, R80, RZ ;  /* 0x00000050061c7210 */ /* 0x000fc40007f9e0ff */
[-C--:B------:R-:W-:Y:S01]  /*1ee10*/  LEA.HI.X.SX32 R33, R9, R81.reuse, 0x1, P5 ;  /* 0x0000005109217211 */ /* 0x080fe200028f0eff */
[----:B--2---:R-:W-:Y:S01]  /*1ee20*/  IMAD R5, R4, 0x110, RZ ;  /* 0x0000011004057824 */ /* 0x004fe200078e02ff */
[----:B------:R-:W-:Y:S01]  /*1ee30*/  LEA.HI.X.SX32 R29, R6, R81, 0x1, P4 ;  /* 0x00000051061d7211 */ /* 0x000fe200020f0eff */
[----:B------:R-:W-:Y:S01]  /*1ee40*/  STL.64 [R1+0xd58], R34 ;  /* 0x000d582201007387 */ /* 0x000fe20000100a00 */
[----:B------:R-:W0:Y:S03]  /*1ee50*/  LDC R9, c[0x0][0x3d8] ;  /* 0x0000f600ff097b82 */ /* 0x000e260000000800 */
[----:B------:R2:W-:Y:S04]  /*1ee60*/  STL.64 [R1+0xd28], R32 ;  /* 0x000d282001007387 */ /* 0x0005e80000100a00 */
[----:B------:R2:W3:Y:S01]  /*1ee70*/  @P2 LDG.E.U8 R17, desc[UR8][R32.64] ;  /* 0x0000000820112981 */ /* 0x0004e2000c1e1100 */
[----:B------:R-:W0:Y:S03]  /*1ee80*/  LDC R4, c[0x0][0x3d8] ;  /* 0x0000f600ff047b82 */ /* 0x000e260000000800 */
[----:B------:R1:W-:Y:S04]  /*1ee90*/  STL.64 [R1+0xd20], R28 ;  /* 0x000d201c01007387 */ /* 0x0003e80000100a00 */
[----:B------:R1:W3:Y:S01]  /*1eea0*/  @P2 LDG.E.U8 R68, desc[UR8][R28.64] ;  /* 0x000000081c442981 */ /* 0x0002e2000c1e1100 */
[----:B------:R-:W0:Y:S01]  /*1eeb0*/  LDC R6, c[0x0][0x3d8] ;  /* 0x0000f600ff067b82 */ /* 0x000e220000000800 */
[----:B--2---:R-:W-:Y:S01]  /*1eec0*/  IADD3 R32, P4, PT, R72, R80, RZ ;  /* 0x0000005048207210 */ /* 0x004fe20007f9e0ff */
[----:B-1----:R-:W-:-:S03]  /*1eed0*/  IMAD R0, R0, 0x112, RZ ;  /* 0x0000011200007824 */ /* 0x002fc600078e02ff */
[-C--:B------:R-:W-:Y:S02]  /*1eee0*/  LEA.HI.X.SX32 R33, R72, R81.reuse, 0x1, P4 ;  /* 0x0000005148217211 */ /* 0x080fe400020f0eff */
[-C--:B------:R-:W-:Y:S01]  /*1eef0*/  IADD3 R28, P5, PT, R5, R80.reuse, RZ ;  /* 0x00000050051c7210 */ /* 0x080fe20007fbe0ff */
[----:B------:R-:W-:Y:S02]  /*1ef00*/  IMAD R72, R15, 0x111, RZ ;  /* 0x000001110f487824 */ /* 0x000fe400078e02ff */
[----:B------:R1:W-:Y:S01]  /*1ef10*/  STL.64 [R1+0xd18], R32 ;  /* 0x000d182001007387 */ /* 0x0003e20000100a00 */
[----:B------:R-:W2:Y:S01]  /*1ef20*/  LDC R15, c[0x0][0x3d8] ;  /* 0x0000f600ff0f7b82 */ /* 0x000ea20000000800 */
[----:B------:R-:W-:Y:S02]  /*1ef30*/  LEA.HI.X.SX32 R29, R5, R81, 0x1, P5 ;  /* 0x00000051051d7211 */ /* 0x000fe400028f0eff */
[----:B------:R1:W3:Y:S04]  /*1ef40*/  @P2 LDG.E.U8 R48, desc[UR8][R32.64] ;  /* 0x0000000820302981 */ /* 0x0002e8000c1e1100 */
[----:B------:R1:W-:Y:S01]  /*1ef50*/  STL.64 [R1+0xce8], R28 ;  /* 0x000ce81c01007387 */ /* 0x0003e20000100a00 */
[----:B------:R-:W2:Y:S03]  /*1ef60*/  LDC R5, c[0x0][0x3d8] ;  /* 0x0000f600ff057b82 */ /* 0x000ea60000000800 */
[----:B------:R1:W3:Y:S02]  /*1ef70*/  @P2 LDG.E.U8 R16, desc[UR8][R28.64] ;  /* 0x000000081c102981 */ /* 0x0002e4000c1e1100 */
[----:B-1----:R-:W-:-:S02]  /*1ef80*/  IADD3 R32, P4, PT, R72, R80, RZ ;  /* 0x0000005048207210 */ /* 0x002fc40007f9e0ff */
[----:B------:R-:W-:-:S04]  /*1ef90*/  IADD3 R28, P5, PT, R0, R80, RZ ;  /* 0x00000050001c7210 */ /* 0x000fc80007fbe0ff */
[-C--:B------:R-:W-:Y:S02]  /*1efa0*/  LEA.HI.X.SX32 R29, R0, R81.reuse, 0x1, P5 ;  /* 0x00000051001d7211 */ /* 0x080fe400028f0eff */
[----:B------:R-:W1:Y:S01]  /*1efb0*/  LDC R0, c[0x0][0x3d8] ;  /* 0x0000f600ff007b82 */ /* 0x000e620000000800 */
[----:B------:R-:W-:Y:S01]  /*1efc0*/  LEA.HI.X.SX32 R33, R72, R81, 0x1, P4 ;  /* 0x0000005148217211 */ /* 0x000fe200020f0eff */
[----:B0-----:R-:W-:Y:S01]  /*1efd0*/  IMAD R72, R9, 0x118, RZ ;  /* 0x0000011809487824 */ /* 0x001fe200078e02ff */
[----:B------:R-:W3:Y:S01]  /*1efe0*/  @P2 LDG.E.U8 R49, desc[UR8][R28.64] ;  /* 0x000000081c312981 */ /* 0x000ee2000c1e1100 */
[----:B------:R-:W-:Y:S02]  /*1eff0*/  IMAD R9, R4, 0x119, RZ ;  /* 0x0000011904097824 */ /* 0x000fe400078e02ff */
[----:B------:R-:W-:Y:S01]  /*1f000*/  IMAD R6, R6, 0x11a, RZ ;  /* 0x0000011a06067824 */ /* 0x000fe200078e02ff */
[----:B------:R0:W3:Y:S01]  /*1f010*/  @P2 LDG.E.U8 R67, desc[UR8][R32.64] ;  /* 0x0000000820432981 */ /* 0x0000e2000c1e1100 */
[----:B------:R-:W1:Y:S01]  /*1f020*/  LDC R4, c[0x0][0x3d8] ;  /* 0x0000f600ff047b82 */ /* 0x000e620000000800 */
[----:B------:R-:W-:-:S02]  /*1f030*/  IADD3 R34, P4, PT, R72, R80, RZ ;  /* 0x0000005048227210 */ /* 0x000fc40007f9e0ff */
[----:B------:R0:W-:Y:S02]  /*1f040*/  STL.64 [R1+0xce0], R32 ;  /* 0x000ce02001007387 */ /* 0x0001e40000100a00 */
[-C--:B------:R-:W-:Y:S02]  /*1f050*/  LEA.HI.X.SX32 R35, R72, R81.reuse, 0x1, P4 ;  /* 0x0000005148237211 */ /* 0x080fe400020f0eff */
[----:B------:R0:W-:Y:S01]  /*1f060*/  STL.64 [R1+0xcd8], R28 ;  /* 0x000cd81c01007387 */ /* 0x0001e20000100a00 */
[----:B--2---:R-:W-:Y:S01]  /*1f070*/  IMAD R72, R5, 0x120, RZ ;  /* 0x0000012005487824 */ /* 0x004fe200078e02ff */
[CC--:B0-----:R-:W-:Y:S02]  /*1f080*/  IADD3 R32, P5, PT, R9.reuse, R80.reuse, RZ ;  /* 0x0000005009207210 */ /* 0x0c1fe40007fbe0ff */
[----:B------:R-:W2:Y:S01]  /*1f090*/  @P2 LDG.E.U8 R3, desc[UR8][R34.64] ;  /* 0x0000000822032981 */ /* 0x000ea2000c1e1100 */
[-C--:B------:R-:W-:Y:S02]  /*1f0a0*/  IADD3 R28, P4, PT, R6, R80.reuse, RZ ;  /* 0x00000050061c7210 */ /* 0x080fe40007f9e0ff */
[-C--:B------:R-:W-:Y:S01]  /*1f0b0*/  LEA.HI.X.SX32 R33, R9, R81.reuse, 0x1, P5 ;  /* 0x0000005109217211 */ /* 0x080fe200028f0eff */
[----:B-1----:R-:W-:Y:S01]  /*1f0c0*/  IMAD R5, R0, 0x121, RZ ;  /* 0x0000012100057824 */ /* 0x002fe200078e02ff */
[----:B------:R-:W-:Y:S01]  /*1f0d0*/  LEA.HI.X.SX32 R29, R6, R81, 0x1, P4 ;  /* 0x00000051061d7211 */ /* 0x000fe200020f0eff */
[----:B------:R-:W-:Y:S01]  /*1f0e0*/  STL.64 [R1+0xca8], R34 ;  /* 0x000ca82201007387 */ /* 0x000fe20000100a00 */
[----:B------:R-:W0:Y:S03]  /*1f0f0*/  LDC R9, c[0x0][0x3d8] ;  /* 0x0000f600ff097b82 */ /* 0x000e260000000800 */
[----:B------:R1:W-:Y:S04]  /*1f100*/  STL.64 [R1+0xca0], R32 ;  /* 0x000ca02001007387 */ /* 0x0003e80000100a00 */
[----:B------:R1:W2:Y:S01]  /*1f110*/  @P2 LDG.E.U8 R66, desc[UR8][R32.64] ;  /* 0x0000000820422981 */ /* 0x0002a2000c1e1100 */
[----:B------:R-:W0:Y:S03]  /*1f120*/  LDC R0, c[0x0][0x3d8] ;  /* 0x0000f600ff007b82 */ /* 0x000e260000000800 */
[----:B------:R1:W-:Y:S04]  /*1f130*/  STL.64 [R1+0xc98], R28 ;  /* 0x000c981c01007387 */ /* 0x0003e80000100a00 */
[----:B------:R1:W2:Y:S01]  /*1f140*/  @P2 LDG.E.U8 R50, desc[UR8][R28.64] ;  /* 0x000000081c322981 */ /* 0x0002a2000c1e1100 */
[----:B------:R-:W0:Y:S01]  /*1f150*/  LDC R6, c[0x0][0x3d8] ;  /* 0x0000f600ff067b82 */ /* 0x000e220000000800 */
[----:B-1----:R-:W-:Y:S01]  /*1f160*/  IADD3 R32, P4, PT, R72, R80, RZ ;  /* 0x0000005048207210 */ /* 0x002fe20007f9e0ff */
[----:B------:R-:W-:-:S03]  /*1f170*/  IMAD R4, R4, 0x128, RZ ;  /* 0x0000012804047824 */ /* 0x000fc600078e02ff */
[-C--:B------:R-:W-:Y:S02]  /*1f180*/  LEA.HI.X.SX32 R33, R72, R81.reuse, 0x1, P4 ;  /* 0x0000005148217211 */ /* 0x080fe400020f0eff */
[-C--:B------:R-:W-:Y:S01]  /*1f190*/  IADD3 R28, P5, PT, R5, R80.reuse, RZ ;  /* 0x00000050051c7210 */ /* 0x080fe20007fbe0ff */
[----:B------:R-:W-:Y:S02]  /*1f1a0*/  IMAD R72, R15, 0x122, RZ ;  /* 0x000001220f487824 */ /* 0x000fe400078e02ff */
[----:B------:R1:W-:Y:S01]  /*1f1b0*/  STL.64 [R1+0xc68], R32 ;  /* 0x000c682001007387 */ /* 0x0003e20000100a00 */
[----:B------:R-:W4:Y:S01]  /*1f1c0*/  LDC R15, c[0x0][0x3d8] ;  /* 0x0000f600ff0f7b82 */ /* 0x000f220000000800 */
[----:B------:R-:W-:Y:S02]  /*1f1d0*/  LEA.HI.X.SX32 R29, R5, R81, 0x1, P5 ;  /* 0x00000051051d7211 */ /* 0x000fe400028f0eff */
[----:B------:R1:W2:Y:S04]  /*1f1e0*/  @P2 LDG.E.U8 R25, desc[UR8][R32.64] ;  /* 0x0000000820192981 */ /* 0x0002a8000c1e1100 */
[----:B------:R1:W-:Y:S01]  /*1f1f0*/  STL.64 [R1+0xc60], R28 ;  /* 0x000c601c01007387 */ /* 0x0003e20000100a00 */
[----:B------:R-:W0:Y:S03]  /*1f200*/  LDC R5, c[0x0][0x3d8] ;  /* 0x0000f600ff057b82 */ /* 0x000e260000000800 */
[----:B------:R1:W2:Y:S02]  /*1f210*/  @P2 LDG.E.U8 R74, desc[UR8][R28.64] ;  /* 0x000000081c4a2981 */ /* 0x0002a4000c1e1100 */
[----:B-1----:R-:W-:-:S02]  /*1f220*/  IADD3 R32, P4, PT, R72, R80, RZ ;  /* 0x0000005048207210 */ /* 0x002fc40007f9e0ff */
[----:B------:R-:W-:-:S04]  /*1f230*/  IADD3 R28, P5, PT, R4, R80, RZ ;  /* 0x00000050041c7210 */ /* 0x000fc80007fbe0ff */
[-C--:B------:R-:W-:Y:S02]  /*1f240*/  LEA.HI.X.SX32 R29, R4, R81.reuse, 0x1, P5 ;  /* 0x00000051041d7211 */ /* 0x080fe400028f0eff */
[----:B------:R-:W1:Y:S01]  /*1f250*/  LDC R4, c[0x0][0x3d8] ;  /* 0x0000f600ff047b82 */ /* 0x000e620000000800 */
[----:B------:R-:W-:Y:S01]  /*1f260*/  LEA.HI.X.SX32 R33, R72, R81, 0x1, P4 ;  /* 0x0000005148217211 */ /* 0x000fe200020f0eff */
[----:B0-----:R-:W-:Y:S01]  /*1f270*/  IMAD R72, R9, 0x129, RZ ;  /* 0x0000012909487824 */ /* 0x001fe200078e02ff */
[----:B------:R-:W2:Y:S01]  /*1f280*/  @P2 LDG.E.U8 R24, desc[UR8][R28.64] ;  /* 0x000000081c182981 */ /* 0x000ea2000c1e1100 */
[----:B------:R-:W-:Y:S02]  /*1f290*/  IMAD R9, R0, 0x12a, RZ ;  /* 0x0000012a00097824 */ /* 0x000fe400078e02ff */
[----:B------:R-:W-:Y:S01]  /*1f2a0*/  IMAD R6, R6, 0x130, RZ ;  /* 0x0000013006067824 */ /* 0x000fe200078e02ff */
[----:B------:R0:W2:Y:S01]  /*1f2b0*/  @P2 LDG.E.U8 R51, desc[UR8][R32.64] ;  /* 0x0000000820332981 */ /* 0x0000a2000c1e1100 */
[----:B------:R-:W4:Y:S01]  /*1f2c0*/  LDC R0, c[0x0][0x3d8] ;  /* 0x0000f600ff007b82 */ /* 0x000f220000000800 */
[----:B------:R-:W-:-:S02]  /*1f2d0*/  IADD3 R34, P4, PT, R72, R80, RZ ;  /* 0x0000005048227210 */ /* 0x000fc40007f9e0ff */
[----:B------:R0:W-:Y:S02]  /*1f2e0*/  STL.64 [R1+0xc58], R32 ;  /* 0x000c582001007387 */ /* 0x0001e40000100a00 */
[-C--:B------:R-:W-:Y:S02]  /*1f2f0*/  LEA.HI.X.SX32 R35, R72, R81.reuse, 0x1, P4 ;  /* 0x0000005148237211 */ /* 0x080fe400020f0eff */
[----:B------:R0:W-:Y:S01]  /*1f300*/  STL.64 [R1+0xc28], R28 ;  /* 0x000c281c01007387 */ /* 0x0001e20000100a00 */
[----:B------:R-:W-:Y:S01]  /*1f310*/  IMAD R72, R5, 0x138, RZ ;  /* 0x0000013805487824 */ /* 0x000fe200078e02ff */
        /* <DEDUP_REMOVED lines=15> */
[----:B----4-:R-:W-:-:S03]  /*1f410*/  IMAD R0, R0, 0x150, RZ ;  /* 0x0000015000007824 */ /* 0x010fc600078e02ff */
        /* <DEDUP_REMOVED lines=8> */
[----:B------:R-:W4:Y:S03]  /*1f4a0*/  LDC R5, c[0x0][0x3d8] ;  /* 0x0000f600ff057b82 */ /* 0x000f260000000800 */
        /* <DEDUP_REMOVED lines=11> */
[----:B------:R-:W1:Y:S01]  /*1f560*/  LDC R4, c[0x0][0x3d8] ;  /* 0x0000f600ff047b82 */ /* 0x000e620000000800 */
[----:B------:R-:W-:-:S02]  /*1f570*/  IADD3 R34, P4, PT, R72, R80, RZ ;  /* 0x0000005048227210 */ /* 0x000fc40007f9e0ff */
[----:B------:R0:W-:Y:S02]  /*1f580*/  STL.64 [R1+0xb28], R32 ;  /* 0x000b282001007387 */ /* 0x0001e40000100a00 */
[-C--:B------:R-:W-:Y:S02]  /*1f590*/  LEA.HI.X.SX32 R35, R72, R81.reuse, 0x1, P4 ;  /* 0x0000005148237211 */ /* 0x080fe400020f0eff */
[----:B------:R0:W-:Y:S01]  /*1f5a0*/  STL.64 [R1+0xae8], R28 ;  /* 0x000ae81c01007387 */ /* 0x0001e20000100a00 */
[----:B----4-:R-:W-:Y:S01]  /*1f5b0*/  IMAD R72, R5, 0x170, RZ ;  /* 0x0000017005487824 */ /* 0x010fe200078e02ff */
[CC--:B0-----:R-:W-:Y:S02]  /*1f5c0*/  IADD3 R32, P5, PT, R9.reuse, R80.reuse, RZ ;  /* 0x0000005009207210 */ /* 0x0c1fe40007fbe0ff */
[----:B------:R-:W4:Y:S01]  /*1f5d0*/  @P2 LDG.E.U8 R87, desc[UR8][R34.64] ;  /* 0x0000000822572981 */ /* 0x000f22000c1e1100 */
        /* <DEDUP_REMOVED lines=17> */
[----:B------:R-:W-:Y:S01]  /*1f6f0*/  STL.64 [R1+0x9e8], R32 ;  /* 0x0009e82001007387 */ /* 0x000fe20000100a00 */
[----:B------:R-:W-:Y:S01]  /*1f700*/  PRMT R93, RZ, 0x7610, R93 ;  /* 0x00007610ff5d7816 */ /* 0x000fe2000000005d */
[----:B------:R-:W1:Y:S01]  /*1f710*/  LDC R15, c[0x0][0x3d8] ;  /* 0x0000f600ff0f7b82 */ /* 0x000e620000000800 */
[----:B------:R-:W-:Y:S01]  /*1f720*/  LEA.HI.X.SX32 R29, R5, R81, 0x1, P4 ;  /* 0x00000051051d7211 */ /* 0x000fe200020f0eff */
[----:B------:R-:W2:Y:S04]  /*1f730*/  @P2 LDG.E.U8 R30, desc[UR8][R32.64] ;  /* 0x00000008201e2981 */ /* 0x000ea8000c1e1100 */
[----:B------:R3:W-:Y:S02]  /*1f740*/  STL.64 [R1+0xbe0], R28 ;  /* 0x000be01c01007387 */ /* 0x0007e40000100a00 */
[----:B------:R-:W1:Y:S02]  /*1f750*/  LDC R5, c[0x0][0x3d8] ;  /* 0x0000f600ff057b82 */ /* 0x000e640000000800 */
[----:B------:R3:W2:Y:S02]  /*1f760*/  @P2 LDG.E.U8 R82, desc[UR8][R28.64] ;  /* 0x000000081c522981 */ /* 0x0006a4000c1e1100 */
[----:B---3--:R-:W-:-:S04]  /*1f770*/  IADD3 R28, P5, PT, R4, R80, RZ ;  /* 0x00000050041c7210 */ /* 0x008fc80007fbe0ff */
[-C--:B------:R-:W-:Y:S02]  /*1f780*/  LEA.HI.X.SX32 R29, R4, R81.reuse, 0x1, P5 ;  /* 0x00000051041d7211 */ /* 0x080fe400028f0eff */
[----:B------:R-:W3:Y:S01]  /*1f790*/  LDC R4, c[0x0][0x3d8] ;  /* 0x0000f600ff047b82 */ /* 0x000ee20000000800 */
[----:B------:R-:W-:Y:S01]  /*1f7a0*/  IADD3 R32, P4, PT, R72, R80, RZ ;  /* 0x0000005048207210 */ /* 0x000fe20007f9e0ff */
[----:B0-----:R-:W-:Y:S01]  /*1f7b0*/  IMAD R6, R6, 0x151, RZ ;  /* 0x0000015106067824 */ /* 0x001fe200078e02ff */
[----:B------:R-:W-:Y:S01]  /*1f7c0*/  PRMT R53, RZ, 0x7610, R53 ;  /* 0x00007610ff357816 */ /* 0x000fe20000000035 */
[----:B------:R0:W2:Y:S01]  /*1f7d0*/  @P2 LDG.E.U8 R93, desc[UR8][R28.64] ;  /* 0x000000081c5d2981 */ /* 0x0000a2000c1e1100 */
[----:B------:R-:W-:Y:S01]  /*1f7e0*/  LEA.HI.X.SX32 R33, R72, R81, 0x1, P4 ;  /* 0x0000005148217211 */ /* 0x000fe200020f0eff */
[----:B------:R-:W-:Y:S02]  /*1f7f0*/  IMAD R72, R9, 0x141, RZ ;  /* 0x0000014109487824 */ /* 0x000fe400078e02ff */
[----:B------:R-:W-:-:S02]  /*1f800*/  IMAD R9, R0, 0x149, RZ ;  /* 0x0000014900097824 */ /* 0x000fc400078e02ff */
[----:B------:R-:W1:Y:S01]  /*1f810*/  LDC R0, c[0x0][0x3d8] ;  /* 0x0000f600ff007b82 */ /* 0x000e620000000800 */
[C---:B------:R-:W-:Y:S01]  /*1f820*/  IADD3 R34, P4, PT, R72.reuse, R80, RZ ;  /* 0x0000005048227210 */ /* 0x040fe20007f9e0ff */
[----:B------:R-:W-:Y:S03]  /*1f830*/  STL.64 [R1+0xbd8], R32 ;  /* 0x000bd82001007387 */ /* 0x000fe60000100a00 */
[----:B------:R-:W-:Y:S01]  /*1f840*/  LEA.HI.X.SX32 R35, R72, R81, 0x1, P4 ;  /* 0x0000005148237211 */ /* 0x000fe200020f0eff */
[----:B------:R0:W-:Y:S04]  /*1f850*/  STL.64 [R1+0xba0], R28 ;  /* 0x000ba01c01007387 */ /* 0x0001e80000100a00 */
[----:B------:R0:W2:Y:S01]  /*1f860*/  @P2 LDG.E.U8 R53, desc[UR8][R32.64] ;  /* 0x0000000820352981 */ /* 0x0000a2000c1e1100 */
[----:B------:R-:W-:-:S02]  /*1f870*/  PRMT R13, RZ, 0x7610, R13 ;  /* 0x00007610ff0d7816 */ /* 0x000fc4000000000d */
[CC--:B0-----:R-:W-:Y:S02]  /*1f880*/  IADD3 R28, P4, PT, R6.reuse, R80.reuse, RZ ;  /* 0x00000050061c7210 */ /* 0x0c1fe40007f9e0ff */
[C---:B------:R-:W-:Y:S02]  /*1f890*/  IADD3 R32, P5, PT, R9.reuse, R80, RZ ;  /* 0x0000005009207210 */ /* 0x040fe40007fbe0ff */
[-C--:B------:R-:W-:Y:S01]  /*1f8a0*/  LEA.HI.X.SX32 R29, R6, R81.reuse, 0x1, P4 ;  /* 0x00000051061d7211 */ /* 0x080fe200020f0eff */
[----:B---3--:R-:W-:Y:S01]  /*1f8b0*/  IMAD R6, R4, 0x161, RZ ;  /* 0x0000016104067824 */ /* 0x008fe200078e02ff */
[----:B------:R-:W-:Y:S01]  /*1f8c0*/  LEA.HI.X.SX32 R33, R9, R81, 0x1, P5 ;  /* 0x0000005109217211 */ /* 0x000fe200028f0eff */
[----:B------:R-:W0:Y:S01]  /*1f8d0*/  LDC R4, c[0x0][0x3d8] ;  /* 0x0000f600ff047b82 */ /* 0x000e220000000800 */
[----:B------:R-:W-:Y:S01]  /*1f8e0*/  PRMT R12, RZ, 0x7610, R12 ;  /* 0x00007610ff0c7816 */ /* 0x000fe2000000000c */
[----:B-1----:R-:W-:Y:S01]  /*1f8f0*/  IMAD R72, R5, 0x159, RZ ;  /* 0x0000015905487824 */ /* 0x002fe200078e02ff */
[----:B------:R-:W-:Y:S04]  /*1f900*/  STL.64 [R1+0xb60], R34 ;  /* 0x000b602201007387 */ /* 0x000fe80000100a00 */
[----:B------:R1:W3:Y:S01]  /*1f910*/  @P2 LDG.E.U8 R13, desc[UR8][R32.64] ;  /* 0x00000008200d2981 */ /* 0x0002e2000c1e1100 */
[----:B------:R-:W0:Y:S03]  /*1f920*/  LDC R9, c[0x0][0x3d8] ;  /* 0x0000f600ff097b82 */ /* 0x000e260000000800 */
[----:B------:R1:W-:Y:S01]  /*1f930*/  STL.64 [R1+0xb20], R32 ;  /* 0x000b202001007387 */ /* 0x0003e20000100a00 */
[----:B------:R-:W-:-:S03]  /*1f940*/  PRMT R11, RZ, 0x7610, R11 ;  /* 0x00007610ff0b7816 */ /* 0x000fc6000000000b */
[----:B------:R1:W2:Y:S01]  /*1f950*/  @P2 LDG.E.U8 R12, desc[UR8][R28.64] ;  /* 0x000000081c0c2981 */ /* 0x0002a2000c1e1100 */
[----:B------:R-:W0:Y:S03]  /*1f960*/  LDC R5, c[0x0][0x3d8] ;  /* 0x0000f600ff057b82 */ /* 0x000e260000000800 */
[----:B------:R1:W-:Y:S02]  /*1f970*/  STL.64 [R1+0xae0], R28 ;  /* 0x000ae01c01007387 */ /* 0x0003e40000100a00 */
[C---:B-1----:R-:W-:Y:S02]  /*1f980*/  IADD3 R32, P4, PT, R72.reuse, R80, RZ ;  /* 0x0000005048207210 */ /* 0x042fe40007f9e0ff */
[----:B------:R-:W-:Y:S02]  /*1f990*/  PRMT R10, RZ, 0x7610, R10 ;  /* 0x00007610ff0a7816 */ /* 0x000fe4000000000a */
[----:B------:R-:W-:-:S02]  /*1f9a0*/  LEA.HI.X.SX32 R33, R72, R81, 0x1, P4 ;  /* 0x0000005148217211 */ /* 0x000fc400020f0eff */
[-C--:B------:R-:W-:Y:S01]  /*1f9b0*/  IADD3 R28, P5, PT, R6, R80.reuse, RZ ;  /* 0x00000050061c7210 */ /* 0x080fe20007fbe0ff */
[----:B------:R-:W-:Y:S02]  /*1f9c0*/  IMAD R72, R15, 0x169, RZ ;  /* 0x000001690f487824 */ /* 0x000fe400078e02ff */
[----:B------:R1:W2:Y:S01]  /*1f9d0*/  @P2 LDG.E.U8 R11, desc[UR8][R32.64] ;  /* 0x00000008200b2981 */ /* 0x0002a2000c1e1100 */
[----:B------:R-:W-:Y:S01]  /*1f9e0*/  IMAD R15, R0, 0x171, RZ ;  /* 0x00000171000f7824 */ /* 0x000fe200078e02ff */
[----:B------:R-:W-:Y:S01]  /*1f9f0*/  LEA.HI.X.SX32 R29, R6, R81, 0x1, P5 ;  /* 0x00000051061d7211 */ /* 0x000fe200028f0eff */
[----:B------:R-:W0:Y:S01]  /*1fa00*/  LDC R0, c[0x0][0x3d8] ;  /* 0x0000f600ff007b82 */ /* 0x000e220000000800 */
[----:B------:R1:W-:Y:S07]  /*1fa10*/  STL.64 [R1+0xaa0], R32 ;  /* 0x000aa02001007387 */ /* 0x0003ee0000100a00 */
[----:B------:R-:W0:Y:S01]  /*1fa20*/  LDC R6, c[0x0][0x3d8] ;  /* 0x0000f600ff067b82 */ /* 0x000e220000000800 */
[----:B------:R0:W-:Y:S01]  /*1fa30*/  STL.64 [R1+0xa60], R28 ;  /* 0x000a601c01007387 */ /* 0x0001e20000100a00 */
[----:B-1----:R-:W-:-:S03]  /*1fa40*/  IADD3 R32, P4, PT, R72, R80, RZ ;  /* 0x0000005048207210 */ /* 0x002fc60007f9e0ff */
[----:B------:R0:W2:Y:S01]  /*1fa50*/  @P2 LDG.E.U8 R10, desc[UR8][R28.64] ;  /* 0x000000081c0a2981 */ /* 0x0000a2000c1e1100 */
[----:B------:R-:W-:Y:S02]  /*1fa60*/  PRMT R14, RZ, 0x7610, R14 ;  /* 0x00007610ff0e7816 */ /* 0x000fe4000000000e */
[----:B------:R-:W-:Y:S02]  /*1fa70*/  LEA.HI.X.SX32 R33, R72, R81, 0x1, P4 ;  /* 0x0000005148217211 */ /* 0x000fe400020f0eff */
[----:B------:R-:W-:Y:S02]  /*1fa80*/  PRMT R7, RZ, 0x7610, R7 ;  /* 0x00007610ff077816 */ /* 0x000fe40000000007 */
[----:B------:R-:W-:Y:S02]  /*1fa90*/  PRMT R8, RZ, 0x7610, R8 ;  /* 0x00007610ff087816 */ /* 0x000fe40000000008 */
[----:B0-----:R-:W-:Y:S01]  /*1faa0*/  IADD3 R28, P5, PT, R15, R80, RZ ;  /* 0x000000500f1c7210 */ /* 0x001fe20007fbe0ff */
[----:B------:R-:W-:-:S02]  /*1fab0*/  IMAD R72, R9, 0x13a, RZ ;  /* 0x0000013a09487824 */ /* 0x000fc400078e02ff */
[----:B------:R-:W-:Y:S01]  /*1fac0*/  IMAD R4, R4, 0x142, RZ ;  /* 0x0000014204047824 */ /* 0x000fe200078e02ff */
[----:B------:R-:W-:Y:S01]  /*1fad0*/  LEA.HI.X.SX32 R29, R15, R81, 0x1, P5 ;  /* 0x000000510f1d7211 */ /* 0x000fe200028f0eff */
[----:B------:R0:W-:Y:S01]  /*1fae0*/  STL.64 [R1+0xa20], R32 ;  /* 0x000a202001007387 */ /* 0x0001e20000100a00 */
[----:B------:R-:W1:Y:S03]  /*1faf0*/  LDC R15, c[0x0][0x3d8] ;  /* 0x0000f600ff0f7b82 */ /* 0x000e660000000800 */
[----:B------:R0:W2:Y:S04]  /*1fb00*/  @P2 LDG.E.U8 R14, desc[UR8][R34.64] ;  /* 0x00000008220e2981 */ /* 0x0000a8000c1e1100 */
[----:B------:R0:W2:Y:S01]  /*1fb10*/  @P2 LDG.E.U8 R7, desc[UR8][R32.64] ;  /* 0x0000000820072981 */ /* 0x0000a2000c1e1100 */
[----:B------:R-:W1:Y:S03]  /*1fb20*/  LDC R9, c[0x0][0x3d8] ;  /* 0x0000f600ff097b82 */ /* 0x000e660000000800 */
[----:B------:R0:W-:Y:S02]  /*1fb30*/  STL.64 [R1+0x9e0], R28 ;  /* 0x0009e01c01007387 */ /* 0x0001e40000100a00 */
[----:B0-----:R-:W-:-:S02]  /*1fb40*/  IADD3 R34, P4, PT, R72, R80, RZ ;  /* 0x0000005048227210 */ /* 0x001fc40007f9e0ff */
[----:B------:R0:W2:Y:S01]  /*1fb50*/  @P2 LDG.E.U8 R8, desc[UR8][R28.64] ;  /* 0x000000081c082981 */ /* 0x0000a2000c1e1100 */
[----:B------:R-:W-:Y:S02]  /*1fb60*/  IADD3 R32, P5, PT, R4, R80, RZ ;  /* 0x0000005004207210 */ /* 0x000fe40007fbe0ff */
[-C--:B------:R-:W-:Y:S02]  /*1fb70*/  LEA.HI.X.SX32 R35, R72, R81.reuse, 0x1, P4 ;  /* 0x0000005148237211 */ /* 0x080fe400020f0eff */
[----:B------:R-:W-:Y:S01]  /*1fb80*/  LEA.HI.X.SX32 R33, R4, R81, 0x1, P5 ;  /* 0x0000005104217211 */ /* 0x000fe200028f0eff */
[----:B0-----:R-:W-:Y:S01]  /*1fb90*/  IMAD R28, R5, 0x14a, RZ ;  /* 0x0000014a051c7824 */ /* 0x001fe200078e02ff */
[----:B------:R-:W0:Y:S01]  /*1fba0*/  LDC R29, c[0x0][0x3d8] ;  /* 0x0000f600ff1d7b82 */ /* 0x000e220000000800 */
[----:B------:R-:W-:-:S03]  /*1fbb0*/  PRMT R55, RZ, 0x7610, R55 ;  /* 0x00007610ff377816 */ /* 0x000fc60000000037 */
[----:B------:R-:W-:Y:S01]  /*1fbc0*/  IADD3 R4, P4, PT, R28, R80, RZ ;  /* 0x000000501c047210 */ /* 0x000fe20007f9e0ff */
[----:B------:R-:W-:Y:S01]  /*1fbd0*/  IMAD R72, R6, 0x152, RZ ;  /* 0x0000015206487824 */ /* 0x000fe200078e02ff */
[----:B------:R-:W-:Y:S01]  /*1fbe0*/  PRMT R56, RZ, 0x7610, R56 ;  /* 0x00007610ff387816 */ /* 0x000fe20000000038 */
[----:B------:R-:W-:Y:S01]  /*1fbf0*/  STL.64 [R1+0xb98], R34 ;  /* 0x000b982201007387 */ /* 0x000fe20000100a00 */
[----:B------:R-:W-:Y:S01]  /*1fc00*/  LEA.HI.X.SX32 R5, R28, R81, 0x1, P4 ;  /* 0x000000511c057211 */ /* 0x000fe200020f0eff */
[----:B------:R-:W-:Y:S01]  /*1fc10*/  IMAD R28, R0, 0x15a, RZ ;  /* 0x0000015a001c7824 */ /* 0x000fe200078e02ff */
[----:B------:R-:W0:Y:S01]  /*1fc20*/  LDC R6, c[0x0][0x3d8] ;  /* 0x0000f600ff067b82 */ /* 0x000e220000000800 */
[----:B------:R1:W-:Y:S04]  /*1fc30*/  STL.64 [R1+0xb58], R32 ;  /* 0x000b582001007387 */ /* 0x0003e80000100a00 */
[----:B------:R1:W2:Y:S01]  /*1fc40*/  @P2 LDG.E.U8 R55, desc[UR8][R32.64] ;  /* 0x0000000820372981 */ /* 0x0002a2000c1e1100 */
[----:B------:R-:W-:-:S02]  /*1fc50*/  PRMT R58, RZ, 0x7610, R58 ;  /* 0x00007610ff3a7816 */ /* 0x000fc4000000003a */
[----:B------:R-:W4:Y:S01]  /*1fc60*/  LDC R0, c[0x0][0x3d8] ;  /* 0x0000f600ff007b82 */ /* 0x000f220000000800 */
[----:B------:R1:W-:Y:S04]  /*1fc70*/  STL.64 [R1+0xb18], R4 ;  /* 0x000b180401007387 */ /* 0x0003e80000100a00 */
[----:B------:R1:W2:Y:S02]  /*1fc80*/  @P2 LDG.E.U8 R56, desc[UR8][R4.64] ;  /* 0x0000000804382981 */ /* 0x0002a4000c1e1100 */
[----:B-1----:R-:W-:-:S04]  /*1fc90*/  IADD3 R32, P4, PT, R72, R80, RZ ;  /* 0x0000005048207210 */ /* 0x002fc80007f9e0ff */
[-C--:B------:R-:W-:Y:S02]  /*1fca0*/  LEA.HI.X.SX32 R33, R72, R81.reuse, 0x1, P4 ;  /* 0x0000005148217211 */ /* 0x080fe400020f0eff */
[C---:B------:R-:W-:Y:S01]  /*1fcb0*/  IADD3 R4, P5, PT, R28.reuse, R80, RZ ;  /* 0x000000501c047210 */ /* 0x040fe20007fbe0ff */
[----:B------:R-:W-:Y:S02]  /*1fcc0*/  IMAD R72, R15, 0x162, RZ ;  /* 0x000001620f487824 */ /* 0x000fe400078e02ff */
[----:B------:R-:W-:Y:S01]  /*1fcd0*/  STL.64 [R1+0xad8], R32 ;  /* 0x000ad82001007387 */ /* 0x000fe20000100a00 */
[----:B------:R-:W1:Y:S01]  /*1fce0*/  LDC R15, c[0x0][0x3d8] ;  /* 0x0000f600ff0f7b82 */ /* 0x000e620000000800 */
[----:B------:R-:W-:Y:S02]  /*1fcf0*/  LEA.HI.X.SX32 R5, R28, R81, 0x1, P5 ;  /* 0x000000511c057211 */ /* 0x000fe400028f0eff */
[----:B------:R-:W-:-:S03]  /*1fd00*/  PRMT R57, RZ, 0x7610, R57 ;  /* 0x00007610ff397816 */ /* 0x000fc60000000039 */
[----:B------:R0:W-:Y:S02]  /*1fd10*/  STL.64 [R1+0xa98], R4 ;  /* 0x000a980401007387 */ /* 0x0001e40000100a00 */
[----:B------:R-:W4:Y:S02]  /*1fd20*/  LDC R28, c[0x0][0x3d8] ;  /* 0x0000f600ff1c7b82 */ /* 0x000f240000000800 */
[----:B------:R0:W2:Y:S01]  /*1fd30*/  @P2 LDG.E.U8 R58, desc[UR8][R4.64] ;  /* 0x00000008043a2981 */ /* 0x0000a2000c1e1100 */
[----:B------:R-:W-:Y:S01]  /*1fd40*/  PRMT R59, RZ, 0x7610, R59 ;  /* 0x00007610ff3b7816 */ /* 0x000fe2000000003b */
[----:B------:R-:W-:Y:S02]  /*1fd50*/  IMAD R9, R9, 0x16a, RZ ;  /* 0x0000016a09097824 */ /* 0x000fe400078e02ff */
[----:B------:R0:W2:Y:S02]  /*1fd60*/  @P2 LDG.E.U8 R57, desc[UR8][R32.64] ;  /* 0x0000000820392981 */ /* 0x0000a4000c1e1100 */
[----:B0-----:R-:W-:-:S04]  /*1fd70*/  IADD3 R4, P4, PT, R72, R80, RZ ;  /* 0x0000005048047210 */ /* 0x001fc80007f9e0ff */
[----:B------:R-:W-:Y:S01]  /*1fd80*/  LEA.HI.X.SX32 R5, R72, R81, 0x1, P4 ;  /* 0x0000005148057211 */ /* 0x000fe200020f0eff */
[----:B------:R-:W-:Y:S01]  /*1fd90*/  IMAD R72, R29, 0x172, RZ ;  /* 0x000001721d487824 */ /* 0x000fe200078e02ff */
[----:B------:R-:W-:-:S03]  /*1fda0*/  IADD3 R32, P5, PT, R9, R80, RZ ;  /* 0x0000005009207210 */ /* 0x000fc60007fbe0ff */
[----:B------:R0:W-:Y:S01]  /*1fdb0*/  STL.64 [R1+0xa58], R4 ;  /* 0x000a580401007387 */ /* 0x0001e20000100a00 */
[----:B------:R-:W-:-:S03]  /*1fdc0*/  PRMT R60, RZ, 0x7610, R60 ;  /* 0x00007610ff3c7816 */ /* 0x000fc6000000003c */
[----:B------:R0:W2:Y:S01]  /*1fdd0*/  @P2 LDG.E.U8 R59, desc[UR8][R4.64] ;  /* 0x00000008043b2981 */ /* 0x0000a2000c1e1100 */
[-C--:B------:R-:W-:Y:S01]  /*1fde0*/  LEA.HI.X.SX32 R33, R9, R81.reuse, 0x1, P5 ;  /* 0x0000005109217211 */ /* 0x080fe200028f0eff */
[----:B------:R-:W-:Y:S01]  /*1fdf0*/  IMAD R29, R6, 0xb, RZ ;  /* 0x0000000b061d7824 */ /* 0x000fe200078e02ff */
[----:B------:R-:W-:Y:S01]  /*1fe00*/  PRMT R61, RZ, 0x7610, R61 ;  /* 0x00007610ff3d7816 */ /* 0x000fe2000000003d */
[----:B------:R-:W4:Y:S01]  /*1fe10*/  LDC R9, c[0x0][0x3d8] ;  /* 0x0000f600ff097b82 */ /* 0x000f220000000800 */
[CC--:B0-----:R-:W-:Y:S01]  /*1fe20*/  IADD3 R4, P4, PT, R72.reuse, R80.reuse, RZ ;  /* 0x0000005048047210 */ /* 0x0c1fe20007f9e0ff */
[----:B------:R0:W-:Y:S01]  /*1fe30*/  STL.64 [R1+0xa18], R32 ;  /* 0x000a182001007387 */ /* 0x0001e20000100a00 */
[----:B------:R-:W-:Y:S01]  /*1fe40*/  PRMT R88, RZ, 0x7610, R88 ;  /* 0x00007610ff587816 */ /* 0x000fe20000000058 */
[----:B-1----:R-:W-:Y:S01]  /*1fe50*/  IMAD R15, R15, 0x1b, RZ ;  /* 0x0000001b0f0f7824 */ /* 0x002fe200078e02ff */
[----:B------:R-:W-:Y:S01]  /*1fe60*/  LEA.HI.X.SX32 R5, R72, R81, 0x1, P4 ;  /* 0x0000005148057211 */ /* 0x000fe200020f0eff */
[----:B----4-:R-:W-:Y:S01]  /*1fe70*/  IMAD R72, R0, 0x13, RZ ;  /* 0x0000001300487824 */ /* 0x010fe200078e02ff */
[----:B------:R0:W4:Y:S01]  /*1fe80*/  @P2 LDG.E.U8 R60, desc[UR8][R32.64] ;  /* 0x00000008203c2981 */ /* 0x000122000c1e1100 */
[----:B------:R-:W1:Y:S03]  /*1fe90*/  LDC R0, c[0x0][0x3d8] ;  /* 0x0000f600ff007b82 */ /* 0x000e660000000800 */
[----:B------:R0:W-:Y:S04]  /*1fea0*/  STL.64 [R1+0x9d8], R4 ;  /* 0x0009d80401007387 */ /* 0x0001e80000100a00 */
[----:B------:R0:W2:Y:S01]  /*1feb0*/  @P2 LDG.E.U8 R61, desc[UR8][R4.64] ;  /* 0x00000008043d2981 */ /* 0x0000a2000c1e1100 */
[----:B------:R-:W1:Y:S01]  /*1fec0*/  LDC R6, c[0x0][0x3d8] ;  /* 0x0000f600ff067b82 */ /* 0x000e620000000800 */
[----:B0-----:R-:W-:-:S04]  /*1fed0*/  IADD3 R32, P4, PT, R29, R80, RZ ;  /* 0x000000501d207210 */ /* 0x001fc80007f9e0ff */
[----:B------:R-:W-:Y:S02]  /*1fee0*/  LEA.HI.X.SX32 R33, R29, R81, 0x1, P4 ;  /* 0x000000511d217211 */ /* 0x000fe400020f0eff */
[----:B------:R-:W-:-:S04]  /*1fef0*/  IADD3 R4, P5, PT, R72, R80, RZ ;  /* 0x0000005048047210 */ /* 0x000fc80007fbe0ff */
[----:B------:R-:W-:Y:S01]  /*1ff00*/  LEA.HI.X.SX32 R5, R72, R81, 0x1, P5 ;  /* 0x0000005148057211 */ /* 0x000fe200028f0eff */
[----:B------:R-:W-:Y:S01]  /*1ff10*/  IMAD R72, R28, 0x23, RZ ;  /* 0x000000231c487824 */ /* 0x000fe200078e02ff */
[----:B------:R-:W-:Y:S01]  /*1ff20*/  STL.64 [R1+0x518], R32 ;  /* 0x0005182001007387 */ /* 0x000fe20000100a00 */
[----:B------:R-:W-:-:S03]  /*1ff30*/  IADD3 R28, P4, PT, R15, R80, RZ ;  /* 0x000000500f1c7210 */ /* 0x000fc60007f9e0ff */
[----:B------:R0:W-:Y:S04]  /*1ff40*/  STL.64 [R1+0x4d8], R4 ;  /* 0x0004d80401007387 */ /* 0x0001e80000100a00 */
[----:B------:R0:W2:Y:S01]  /*1ff50*/  @P2 LDG.E.U8 R88, desc[UR8][R4.64] ;  /* 0x0000000804582981 */ /* 0x0000a2000c1e1100 */
[----:B------:R-:W-:Y:S02]  /*1ff60*/  LEA.HI.X.SX32 R29, R15, R81, 0x1, P4 ;  /* 0x000000510f1d7211 */ /* 0x000fe400020f0eff */
[----:B0-----:R-:W-:-:S04]  /*1ff70*/  IADD3 R4, P5, PT, R72, R80, RZ ;  /* 0x0000005048047210 */ /* 0x001fc80007fbe0ff */
[----:B------:R-:W-:Y:S01]  /*1ff80*/  LEA.HI.X.SX32 R5, R72, R81, 0x1, P5 ;  /* 0x0000005148057211 */ /* 0x000fe200028f0eff */
[----:B------:R-:W-:Y:S01]  /*1ff90*/  STL.64 [R1+0x1490], R28 ;  /* 0x0014901c01007387 */ /* 0x000fe20000100a00 */
[----:B------:R-:W-:Y:S01]  /*1ffa0*/  PRMT R85, RZ, 0x7610, R85 ;  /* 0x00007610ff557816 */ /* 0x000fe20000000055 */
[----:B-1----:R-:W-:Y:S02]  /*1ffb0*/  IMAD R42, R0, 0x3b, RZ ;  /* 0x0000003b002a7824 */ /* 0x002fe400078e02ff */
[----:B------:R0:W-:Y:S01]  /*1ffc0*/  STL.64 [R1+0x1450], R4 ;  /* 0x0014500401007387 */ /* 0x0001e20000100a00 */
[----:B------:R-:W-:-:S03]  /*1ffd0*/  IMAD R43, R9, 0x2b, RZ ;  /* 0x0000002b092b7824 */ /* 0x000fc600078e02ff */
[----:B------:R-:W2:Y:S01]  /*1ffe0*/  LDL.LU R40, [R1+0x2e4] ;  /* 0x0002e40001287983 */ /* 0x000ea20000300800 */
[----:B------:R-:W-:-:S03]  /*1fff0*/  PRMT R86, RZ, 0x7610, R86 ;  /* 0x00007610ff567816 */ /* 0x000fc60000000056 */
[----:B------:R-:W3:Y:S04]  /*20000*/  LDL.LU R0, [R1+0x2c8] ;  /* 0x0002c80001007983 */ /* 0x000ee80000300800 */
[----:B------:R-:W4:Y:S04]  /*20010*/  LDL.LU R75, [R1+0x2b8] ;  /* 0x0002b800014b7983 */ /* 0x000f280000300800 */
[----:B------:R-:W4:Y:S04]  /*20020*/  LDL.LU R39, [R1+0x2a8] ;  /* 0x0002a80001277983 */ /* 0x000f280000300800 */
[----:B------:R-:W4:Y:S01]  /*20030*/  LDL.LU R9, [R1+0x298] ;  /* 0x0002980001097983 */ /* 0x000f220000300800 */
[----:B------:R-:W-:-:S03]  /*20040*/  PRMT R54, RZ, 0x7610, R54 ;  /* 0x00007610ff367816 */ /* 0x000fc60000000036 */
[----:B------:R-:W4:Y:S04]  /*20050*/  LDL.LU R78, [R1+0x288] ;  /* 0x00028800014e7983 */ /* 0x000f280000300800 */
[----:B------:R-:W4:Y:S04]  /*20060*/  @P2 LDG.E.U8 R85, desc[UR8][R4.64] ;  /* 0x0000000804552981 */ /* 0x000f28000c1e1100 */
[----:B------:R-:W4:Y:S01]  /*20070*/  LDL.LU R38, [R1+0x278] ;  /* 0x0002780001267983 */ /* 0x000f220000300800 */
[----:B------:R-:W-:-:S03]  /*20080*/  IMAD R72, R6, 0x33, RZ ;  /* 0x0000003306487824 */ /* 0x000fc600078e02ff */
[----:B------:R-:W4:Y:S04]  /*20090*/  @P2 LDG.E.U8 R86, desc[UR8][R32.64] ;  /* 0x0000000820562981 */ /* 0x000f28000c1e1100 */
[----:B0-----:R-:W4:Y:S04]  /*200a0*/  LDL.LU R4, [R1+0x26c] ;  /* 0x00026c0001047983 */ /* 0x001f280000300800 */
[----:B------:R-:W4:Y:S04]  /*200b0*/  LDL.LU R83, [R1+0x260] ;  /* 0x0002600001537983 */ /* 0x000f280000300800 */
[----:B------:R-:W4:Y:S04]  /*200c0*/  LDL.LU R37, [R1+0x254] ;  /* 0x0002540001257983 */ /* 0x000f280000300800 */
[----:B------:R-:W4:Y:S04]  /*200d0*/  LDL.LU R5, [R1+0x248] ;  /* 0x0002480001057983 */ /* 0x000f280000300800 */
[----:B------:R-:W4:Y:S04]  /*200e0*/  LDL.LU R32, [R1+0x23c] ;  /* 0x00023c0001207983 */ /* 0x000f280000300800 */
[----:B------:R-:W4:Y:S04]  /*200f0*/  LDL.LU R36, [R1+0x230] ;  /* 0x0002300001247983 */ /* 0x000f280000300800 */
[----:B------:R-:W4:Y:S04]  /*20100*/  LDL.LU R6, [R1+0x224] ;  /* 0x0002240001067983 */ /* 0x000f280000300800 */
[----:B------:R-:W4:Y:S04]  /*20110*/  @P2 LDG.E.U8 R54, desc[UR8][R34.64] ;  /* 0x0000000822362981 */ /* 0x000f28000c1e1100 */
[----:B------:R-:W4:Y:S04]  /*20120*/  LDL.LU R63, [R1+0x218] ;  /* 0x00021800013f7983 */ /* 0x000f280000300800 */
[----:B------:R-:W4:Y:S04]  /*20130*/  LDL.LU R35, [R1+0x20c] ;  /* 0x00020c0001237983 */ /* 0x000f280000300800 */
[----:B------:R-:W4:Y:S04]  /*20140*/  LDL.LU R15, [R1+0x200] ;  /* 0x00020000010f7983 */ /* 0x000f280000300800 */
[----:B------:R-:W4:Y:S01]  /*20150*/  LDL.LU R33, [R1+0x1f4] ;  /* 0x0001f40001217983 */ /* 0x000f220000300800 */
[----:B------:R-:W-:-:S02]  /*20160*/  PRMT R89, RZ, 0x7610, R89 ;  /* 0x00007610ff597816 */ /* 0x000fc40000000059 */
[CC--:B------:R-:W-:Y:S01]  /*20170*/  IADD3 R44, P4, PT, R43.reuse, R80.reuse, RZ ;  /* 0x000000502b2c7210 */ /* 0x0c0fe20007f9e0ff */
[----:B------:R-:W4:Y:S04]  /*20180*/  LDL.LU R34, [R1+0x1e8] ;  /* 0x0001e80001227983 */ /* 0x000f280000300800 */
[----:B------:R0:W4:Y:S01]  /*20190*/  @P2 LDG.E.U8 R89, desc[UR8][R28.64] ;  /* 0x000000081c592981 */ /* 0x000122000c1e1100 */
[----:B------:R-:W-:Y:S02]  /*201a0*/  LEA.HI.X.SX32 R45, R43, R81, 0x1, P4 ;  /* 0x000000512b2d7211 */ /* 0x000fe400020f0eff */
[----:B------:R-:W-:Y:S01]  /*201b0*/  PRMT R84, RZ, 0x7610, R84 ;  /* 0x00007610ff547816 */ /* 0x000fe20000000054 */
[----:B------:R-:W4:Y:S01]  /*201c0*/  LDL.LU R62, [R1+0x1dc] ;  /* 0x0001dc00013e7983 */ /* 0x000f220000300800 */
[----:B0-----:R-:W-:-:S04]  /*201d0*/  IADD3 R28, P5, PT, R72, R80, RZ ;  /* 0x00000050481c7210 */ /* 0x001fc80007fbe0ff */
[----:B------:R-:W4:Y:S01]  /*201e0*/  @P2 LDG.E.U8 R84, desc[UR8][R44.64] ;  /* 0x000000082c542981 */ /* 0x000f22000c1e1100 */
[----:B------:R-:W-:Y:S02]  /*201f0*/  LEA.HI.X.SX32 R29, R72, R81, 0x1, P5 ;  /* 0x00000051481d7211 */ /* 0x000fe400028f0eff */
[----:B------:R-:W0:Y:S02]  /*20200*/  LDC R72, c[0x0][0x3d8] ;  /* 0x0000f600ff487b82 */ /* 0x000e240000000800 */
[----:B0-----:R-:W-:Y:S02]  /*20210*/  IMAD R43, R72, 0x3b, RZ ;  /* 0x0000003b482b7824 */ /* 0x001fe400078e02ff */
[----:B------:R-:W0:Y:S01]  /*20220*/  S2R R72, SR_TID.X ;  /* 0x0000000000487919 */ /* 0x000e220000002100 */
[----:B------:R-:W-:Y:S02]  /*20230*/  IADD3 R42, P4, PT, R42, R80, RZ ;  /* 0x000000502a2a7210 */ /* 0x000fe40007f9e0ff */
[----:B------:R-:W-:-:S02]  /*20240*/  PRMT R91, RZ, 0x7610, R91 ;  /* 0x00007610ff5b7816 */ /* 0x000fc4000000005b */
[----:B------:R-:W-:Y:S01]  /*20250*/  PRMT R90, RZ, 0x7610, R90 ;  /* 0x00007610ff5a7816 */ /* 0x000fe2000000005a */
[----:B------:R1:W-:Y:S01]  /*20260*/  STL.64 [R1+0x1410], R44 ;  /* 0x0014102c01007387 */ /* 0x0003e20000100a00 */
[----:B------:R-:W-:-:S03]  /*20270*/  LEA.HI.X.SX32 R43, R43, R81, 0x1, P4 ;  /* 0x000000512b2b7211 */ /* 0x000fc600020f0eff */
[----:B------:R1:W-:Y:S04]  /*20280*/  STL.64 [R1+0x13d0], R28 ;  /* 0x0013d01c01007387 */ /* 0x0003e80000100a00 */
[----:B------:R-:W4:Y:S04]  /*20290*/  @P2 LDG.E.U8 R91, desc[UR8][R28.64] ;  /* 0x000000081c5b2981 */ /* 0x000f28000c1e1100 */
[----:B-1----:R-:W4:Y:S04]  /*202a0*/  LDL.LU.64 R44, [R1+0x2e88] ;  /* 0x002e8800012c7983 */ /* 0x002f280000300a00 */
[----:B------:R-:W4:Y:S04]  /*202b0*/  @P2 LDG.E.U8 R90, desc[UR8][R42.64] ;  /* 0x000000082a5a2981 */ /* 0x000f28000c1e1100 */
[----:B------:R-:W4:Y:S01]  /*202c0*/  LDL.LU.64 R28, [R1+0x2e80] ;  /* 0x002e8000011c7983 */ /* 0x000f220000300a00 */
[----:B0-----:R-:W-:-:S03]  /*202d0*/  LOP3.LUT R72, R72, 0x7f, RZ, 0xc0, !PT ;  /* 0x0000007f48487812 */ /* 0x001fc600078ec0ff */
[----:B------:R0:W-:Y:S04]  /*202e0*/  STL.64 [R1+0x1390], R42 ;  /* 0x0013902a01007387 */ /* 0x0001e80000100a00 */
[----:B0-----:R-:W4:Y:S04]  /*202f0*/  LDL.LU.64 R42, [R1+0x2e78] ;  /* 0x002e7800012a7983 */ /* 0x001f280000300a00 */
[----:B--2---:R0:W-:Y:S04]  /*20300*/  STS.U8 [R72+UR4], R40 ;  /* 0x0000002848007988 */ /* 0x0041e80008000004 */
[----:B---3--:R1:W-:Y:S04]  /*20310*/  STS.U8 [R72+UR4+0x400], R0 ;  /* 0x0004000048007988 */ /* 0x0083e80008000004 */
[----:B----4-:R2:W-:Y:S04]  /*20320*/  STS.U8 [R72+UR4+0x800], R75 ;  /* 0x0008004b48007988 */ /* 0x0105e80008000004 */
[----:B0-----:R-:W3:Y:S04]  /*20330*/  LDL.LU R40, [R1+0x2e74] ;  /* 0x002e740001287983 */ /* 0x001ee80000300800 */
[----:B-1----:R-:W4:Y:S04]  /*20340*/  LDL.LU R0, [R1+0x2e70] ;  /* 0x002e700001007983 */ /* 0x002f280000300800 */
[----:B--2---:R-:W2:Y:S04]  /*20350*/  LDL.LU R75, [R1+0x2e6c] ;  /* 0x002e6c00014b7983 */ /* 0x004ea80000300800 */
[----:B------:R0:W-:Y:S04]  /*20360*/  STS.U8 [R72+UR4+0xc00], R39 ;  /* 0x000c002748007988 */ /* 0x0001e80008000004 */
[----:B------:R1:W-:Y:S04]  /*20370*/  STS.U8 [R72+UR4+0x1000], R9 ;  /* 0x0010000948007988 */ /* 0x0003e80008000004 */
[----:B------:R1:W-:Y:S04]  /*20380*/  STS.U8 [R72+UR4+0x1400], R78 ;  /* 0x0014004e48007988 */ /* 0x0003e80008000004 */
[----:B0-----:R-:W3:Y:S04]  /*20390*/  LDL.LU R39, [R1+0x2e68] ;  /* 0x002e680001277983 */ /* 0x001ee80000300800 */
[----:B-1----:R-:W3:Y:S04]  /*203a0*/  LDL.LU R9, [R1+0x2e64] ;  /* 0x002e640001097983 */ /* 0x002ee80000300800 */
[----:B------:R-:W3:Y:S04]  /*203b0*/  LDL.LU R78, [R1+0x2e60] ;  /* 0x002e6000014e7983 */ /* 0x000ee80000300800 */
        /* <DEDUP_REMOVED lines=39> */
[----:B---3--:R-:W-:Y:S04]  /*20630*/  STS.U8 [R72+UR4+0x5800], R32 ;  /* 0x0058002048007988 */ /* 0x008fe80008000004 */
[----:B----4-:R-:W-:Y:S04]  /*20640*/  STS.U8 [R72+UR4+0x5400], R63 ;  /* 0x0054003f48007988 */ /* 0x010fe80008000004 */
[----:B------:R0:W-:Y:S04]  /*20650*/  STS.U8 [R72+UR4+0x5000], R33 ;  /* 0x0050002148007988 */ /* 0x0001e80008000004 */
[----:B0-----:R-:W2:Y:S04]  /*20660*/  LDL.LU R33, [R1+0x2e24] ;  /* 0x002e240001217983 */ /* 0x001ea80000300800 */
[----:B------:R-:W3:Y:S04]  /*20670*/  LDL.LU R63, [R1+0x2e20] ;  /* 0x002e2000013f7983 */ /* 0x000ee80000300800 */
[----:B------:R-:W4:Y:S04]  /*20680*/  LDL.LU R32, [R1+0x2e1c] ;  /* 0x002e1c0001207983 */ /* 0x000f280000300800 */
[----:B------:R-:W2:Y:S04]  /*20690*/  LDL.LU R65, [R1+0x8c] ;  /* 0x00008c0001417983 */ /* 0x000ea80000300800 */
[----:B------:R-:W3:Y:S04]  /*206a0*/  LDL.LU R29, [R1+0x80] ;  /* 0x00008000011d7983 */ /* 0x000ee80000300800 */
        /* <DEDUP_REMOVED lines=12> */
[----:B-1----:R-:W4:Y:S04]  /*20770*/  LDL.LU R83, [R1] ;  /* 0x0000000001537983 */ /* 0x002f280000300800 */
        /* <DEDUP_REMOVED lines=21> */
[----:B-1----:R-:W4:Y:S04]  /*208d0*/  LDL.LU R30, [R1+0x2e0c] ;  /* 0x002e0c00011e7983 */ /* 0x002f280000300800 */
[----:B--2---:R0:W-:Y:S04]  /*208e0*/  STS.U8 [R72+UR4+0xbc00], R65 ;  /* 0x00bc004148007988 */ /* 0x0041e80008000004 */
        /* <DEDUP_REMOVED lines=21> */
[----:B------:R0:W-:Y:S04]  /*20a40*/  STS.U8 [R72+UR4+0xe800], R78 ;  /* 0x00e8004e48007988 */ /* 0x0001e80008000004 */
[----:B------:R1:W-:Y:S04]  /*20a50*/  STS.U8 [R72+UR4+0xec00], R83 ;  /* 0x00ec005348007988 */ /* 0x0003e80008000004 */
[----:B0-----:R-:W3:Y:S04]  /*20a60*/  LDL.LU R78, [R1+0x2ddc] ;  /* 0x002ddc00014e7983 */ /* 0x001ee80000300800 */
[----:B-1----:R-:W4:Y:S04]  /*20a70*/  LDL.LU R83, [R1+0x2dd8] ;  /* 0x002dd80001537983 */ /* 0x002f280000300800 */
[----:B--2---:R0:W-:Y:S02]  /*20a80*/  STS.U8 [R72+UR4+0xf800], R75 ;  /* 0x00f8004b48007988 */ /* 0x0041e40008000004 */
[----:B0-----:R-:W0:Y:S02]  /*20a90*/  S2R R75, SR_TID.X ;  /* 0x00000000004b7919 */ /* 0x001e240000002100 */
[----:B---3--:R-:W-:Y:S04]  /*20aa0*/  STS.U8 [R72+UR4+0xf400], R78 ;  /* 0x00f4004e48007988 */ /* 0x008fe80008000004 */
[----:B----4-:R-:W-:Y:S04]  /*20ab0*/  STS.U8 [R72+UR4+0xf000], R83 ;  /* 0x00f0005348007988 */ /* 0x010fe80008000004 */
[----:B------:R1:W-:Y:S04]  /*20ac0*/  STS.U8 [R72+UR4+0xfc00], R3 ;  /* 0x00fc000348007988 */ /* 0x0003e80008000004 */
[----:B-1----:R-:W2:Y:S01]  /*20ad0*/  LDL.LU R3, [R1+0x268] ;  /* 0x0002680001037983 */ /* 0x002ea20000300800 */
[----:B0-----:R-:W-:-:S04]  /*20ae0*/  LOP3.LUT R75, R75, 0x7f, RZ, 0xc0, !PT ;  /* 0x0000007f4b4b7812 */ /* 0x001fc800078ec0ff */
[----:B------:R-:W-:-:S05]  /*20af0*/  LOP3.LUT R75, R75, 0x10, RZ, 0x3c, !PT ;  /* 0x000000104b4b7812 */ /* 0x000fca00078e3cff */
[----:B------:R0:W-:Y:S04]  /*20b00*/  STS.U8 [R75+UR4+0x80], R25 ;  /* 0x000080194b007988 */ /* 0x0001e80008000004 */
[----:B------:R1:W-:Y:S04]  /*20b10*/  STS.U8 [R75+UR4+0x480], R19 ;  /* 0x000480134b007988 */ /* 0x0003e80008000004 */
[----:B------:R3:W-:Y:S04]  /*20b20*/  STS.U8 [R75+UR4+0x880], R24 ;  /* 0x000880184b007988 */ /* 0x0007e80008000004 */
[----:B0-----:R-:W4:Y:S04]  /*20b30*/  LDL.LU R25, [R1+0x2dd4] ;  /* 0x002dd40001197983 */ /* 0x001f280000300800 */
[----:B-1----:R-:W4:Y:S04]  /*20b40*/  LDL.LU R19, [R1+0x2dd0] ;  /* 0x002dd00001137983 */ /* 0x002f280000300800 */
[----:B---3--:R-:W3:Y:S04]  /*20b50*/  LDL.LU R24, [R1+0x2dcc] ;  /* 0x002dcc0001187983 */ /* 0x008ee80000300800 */
[----:B------:R0:W-:Y:S04]  /*20b60*/  STS.U8 [R75+UR4+0xc80], R20 ;  /* 0x000c80144b007988 */ /* 0x0001e80008000004 */
[----:B------:R1:W-:Y:S04]  /*20b70*/  STS.U8 [R75+UR4+0x1080], R23 ;  /* 0x001080174b007988 */ /* 0x0003e80008000004 */
[----:B------:R1:W-:Y:S04]  /*20b80*/  STS.U8 [R75+UR4+0x1480], R21 ;  /* 0x001480154b007988 */ /* 0x0003e80008000004 */
[----:B0-----:R-:W3:Y:S04]  /*20b90*/  LDL.LU R20, [R1+0x2dc8] ;  /* 0x002dc80001147983 */ /* 0x001ee80000300800 */
[----:B-1----:R-:W3:Y:S04]  /*20ba0*/  LDL.LU R23, [R1+0x2dc4] ;  /* 0x002dc40001177983 */ /* 0x002ee80000300800 */
[----:B------:R-:W3:Y:S04]  /*20bb0*/  LDL.LU R21, [R1+0x2dc0] ;  /* 0x002dc00001157983 */ /* 0x000ee80000300800 */
[----:B------:R0:W-:Y:S04]  /*20bc0*/  STS.U8 [R75+UR4+0x1880], R22 ;  /* 0x001880164b007988 */ /* 0x0001e80008000004 */
[----:B0-----:R-:W4:Y:S04]  /*20bd0*/  LDL.LU R22, [R1+0x2dbc] ;  /* 0x002dbc0001167983 */ /* 0x001f280000300800 */
[----:B--2---:R-:W-:Y:S04]  /*20be0*/  STS.U8 [R75+UR4+0x1c80], R3 ;  /* 0x001c80034b007988 */ /* 0x004fe80008000004 */
[----:B---3--:R0:W-:Y:S04]  /*20bf0*/  STS.U8 [R75+UR4+0x2080], R21 ;  /* 0x002080154b007988 */ /* 0x0081e80008000004 */
[----:B------:R1:W-:Y:S04]  /*20c00*/  STS.U8 [R75+UR4+0x2480], R20 ;  /* 0x002480144b007988 */ /* 0x0003e80008000004 */
        /* <DEDUP_REMOVED lines=76> */
[----:B--2---:R0:W-:Y:S04]  /*210d0*/  STS.U8 [R75+UR4+0xbc80], R9 ;  /* 0x00bc80094b007988 */ /* 0x0041e80008000004 */
[----:B0-----:R-:W2:Y:S04]  /*210e0*/  LDL.LU R9, [R1+0x2d1c] ;  /* 0x002d1c0001097983 */ /* 0x001ea80000300800 */
[----:B------:R0:W-:Y:S04]  /*210f0*/  STS.U8 [R75+UR4+0xc080], R4 ;  /* 0x00c080044b007988 */ /* 0x0001e80008000004 */
[----:B------:R1:W-:Y:S04]  /*21100*/  STS.U8 [R75+UR4+0xc480], R5 ;  /* 0x00c480054b007988 */ /* 0x0003e80008000004 */
[----:B------:R1:W-:Y:S04]  /*21110*/  STS.U8 [R75+UR4+0xc880], R6 ;  /* 0x00c880064b007988 */ /* 0x0003e80008000004 */
[----:B0-----:R-:W2:Y:S04]  /*21120*/  LDL.LU R4, [R1+0x2d18] ;  /* 0x002d180001047983 */ /* 0x001ea80000300800 */
[----:B-1----:R-:W2:Y:S04]  /*21130*/  LDL.LU R5, [R1+0x2d14] ;  /* 0x002d140001057983 */ /* 0x002ea80000300800 */
[----:B------:R-:W2:Y:S04]  /*21140*/  LDL.LU R6, [R1+0x2d10] ;  /* 0x002d100001067983 */ /* 0x000ea80000300800 */
[----:B---3--:R0:W-:Y:S04]  /*21150*/  STS.U8 [R75+UR4+0xcc80], R7 ;  /* 0x00cc80074b007988 */ /* 0x0081e80008000004 */
[----:B0-----:R-:W3:Y:S04]  /*21160*/  LDL.LU R7, [R1+0x2d0c] ;  /* 0x002d0c0001077983 */ /* 0x001ee80000300800 */
[----:B----4-:R0:W-:Y:S04]  /*21170*/  STS.U8 [R75+UR4+0xd080], R8 ;  /* 0x00d080084b007988 */ /* 0x0101e80008000004 */
[----:B0-----:R-:W4:Y:S04]  /*21180*/  LDL.LU R8, [R1+0x2d08] ;  /* 0x002d080001087983 */ /* 0x001f280000300800 */
[----:B--2---:R0:W-:Y:S04]  /*21190*/  STS.U8 [R75+UR4+0xd480], R9 ;  /* 0x00d480094b007988 */ /* 0x0041e80008000004 */
        /* <DEDUP_REMOVED lines=8> */
[----:B0-----:R-:W2:Y:S01]  /*21220*/  LDL.LU R9, [R1+0x2d04] ;  /* 0x002d040001097983 */ /* 0x001ea20000300800 */
[----:B-1----:R-:W0:Y:S03]  /*21230*/  S2R R77, SR_TID.X ;  /* 0x00000000004d7919 */ /* 0x002e260000002100 */
[----:B------:R0:W-:Y:S04]  /*21240*/  STS.U8 [R75+UR4+0xf880], R74 ;  /* 0x00f8804a4b007988 */ /* 0x0001e80008000004 */
[----:B------:R-:W2:Y:S04]  /*21250*/  LDL.LU R10, [R1+0x2d00] ;  /* 0x002d0000010a7983 */ /* 0x000ea80000300800 */
[----:B------:R-:W2:Y:S04]  /*21260*/  LDL.LU R11, [R1+0x2cfc] ;  /* 0x002cfc00010b7983 */ /* 0x000ea80000300800 */
[----:B------:R-:W2:Y:S04]  /*21270*/  LDL.LU R12, [R1+0x2cf8] ;  /* 0x002cf800010c7983 */ /* 0x000ea80000300800 */
[----:B------:R-:W2:Y:S04]  /*21280*/  LDL.LU R13, [R1+0x2cf4] ;  /* 0x002cf400010d7983 */ /* 0x000ea80000300800 */
[----:B------:R-:W-:Y:S04]  /*21290*/  STS.U8 [R75+UR4+0xfc80], R2 ;  /* 0x00fc80024b007988 */ /* 0x000fe80008000004 */
[----:B------:R-:W2:Y:S01]  /*212a0*/  LDL.LU R14, [R1+0x2cf0] ;  /* 0x002cf000010e7983 */ /* 0x000ea20000300800 */
[----:B0-----:R-:W-:-:S04]  /*212b0*/  LOP3.LUT R74, R77, 0x7f, RZ, 0xc0, !PT ;  /* 0x0000007f4d4a7812 */ /* 0x001fc800078ec0ff */
[----:B------:R-:W-:-:S05]  /*212c0*/  LOP3.LUT R74, R74, 0x20, RZ, 0x3c, !PT ;  /* 0x000000204a4a7812 */ /* 0x000fca00078e3cff */
        /* <DEDUP_REMOVED lines=23> */
[----:B---3--:R-:W3:Y:S04]  /*21440*/  LDL.LU R26, [R1+0x2cc0] ;  /* 0x002cc000011a7983 */ /* 0x008ee80000300800 */
        /* <DEDUP_REMOVED lines=33> */
[----:B------:R-:W2:Y:S04]  /*21660*/  LDL.LU R75, [R1+0x1c] ;  /* 0x00001c00014b7983 */ /* 0x000ea80000300800 */
[----:B-1----:R-:W3:Y:S04]  /*21670*/  LDL.LU R43, [R1+0x2c7c] ;  /* 0x002c7c00012b7983 */ /* 0x002ee80000300800 */
[----:B------:R-:W3:Y:S04]  /*21680*/  LDL.LU R2, [R1+0x10] ;  /* 0x0000100001027983 */ /* 0x000ee80000300800 */
[----:B------:R0:W-:Y:S04]  /*21690*/  STS.U8 [R74+UR4+0x7500], R44 ;  /* 0x0075002c4a007988 */ /* 0x0001e80008000004 */
[----:B0-----:R-:W4:Y:S04]  /*216a0*/  LDL.LU R44, [R1+0x2c78] ;  /* 0x002c7800012c7983 */ /* 0x001f280000300800 */
[----:B------:R-:W4:Y:S04]  /*216b0*/  LDL.LU R3, [R1+0x4] ;  /* 0x0000040001037983 */ /* 0x000f280000300800 */
[----:B------:R0:W-:Y:S04]  /*216c0*/  STS.U8 [R74+UR4+0x7900], R45 ;  /* 0x0079002d4a007988 */ /* 0x0001e80008000004 */
[----:B------:R1:W-:Y:S04]  /*216d0*/  STS.U8 [R74+UR4+0x7d00], R46 ;  /* 0x007d002e4a007988 */ /* 0x0003e80008000004 */
[----:B------:R0:W-:Y:S04]  /*216e0*/  STS.U8 [R74+UR4+0x8100], R47 ;  /* 0x0081002f4a007988 */ /* 0x0001e80008000004 */
[----:B------:R0:W-:Y:S04]  /*216f0*/  STS.U8 [R74+UR4+0x8500], R48 ;  /* 0x008500304a007988 */ /* 0x0001e80008000004 */
[----:B------:R1:W-:Y:S04]  /*21700*/  STS.U8 [R74+UR4+0x8900], R49 ;  /* 0x008900314a007988 */ /* 0x0003e80008000004 */
[----:B------:R1:W-:Y:S04]  /*21710*/  STS.U8 [R74+UR4+0x8d00], R50 ;  /* 0x008d00324a007988 */ /* 0x0003e80008000004 */
[----:B0-----:R-:W4:Y:S04]  /*21720*/  LDL.LU R45, [R1+0x2c74] ;  /* 0x002c7400012d7983 */ /* 0x001f280000300800 */
[----:B------:R0:W-:Y:S04]  /*21730*/  STS.U8 [R74+UR4+0x9100], R51 ;  /* 0x009100334a007988 */ /* 0x0001e80008000004 */
[----:B-1----:R-:W4:Y:S04]  /*21740*/  LDL.LU R46, [R1+0x2c70] ;  /* 0x002c7000012e7983 */ /* 0x002f280000300800 */
[----:B------:R1:W-:Y:S04]  /*21750*/  STS.U8 [R74+UR4+0x9500], R52 ;  /* 0x009500344a007988 */ /* 0x0003e80008000004 */
[----:B------:R-:W4:Y:S04]  /*21760*/  LDL.LU R47, [R1+0x2c6c] ;  /* 0x002c6c00012f7983 */ /* 0x000f280000300800 */
[----:B------:R0:W-:Y:S04]  /*21770*/  STS.U8 [R74+UR4+0x9900], R53 ;  /* 0x009900354a007988 */ /* 0x0001e80008000004 */
[----:B------:R-:W4:Y:S04]  /*21780*/  LDL.LU R48, [R1+0x2c68] ;  /* 0x002c680001307983 */ /* 0x000f280000300800 */
[----:B------:R0:W-:Y:S04]  /*21790*/  STS.U8 [R74+UR4+0x9d00], R54 ;  /* 0x009d00364a007988 */ /* 0x0001e80008000004 */
        /* <DEDUP_REMOVED lines=23> */
[----:B------:R0:W-:Y:S01]  /*21910*/  STS.U8 [R74+UR4+0xcd00], R66 ;  /* 0x00cd00424a007988 */ /* 0x0001e20008000004 */
[----:B------:R-:W-:-:S03]  /*21920*/  LOP3.LUT R77, R77, 0x7f, RZ, 0xc0, !PT ;  /* 0x0000007f4d4d7812 */ /* 0x000fc600078ec0ff */
[----:B------:R-:W4:Y:S04]  /*21930*/  LDL.LU R61, [R1+0x2c34] ;  /* 0x002c3400013d7983 */ /* 0x000f280000300800 */
[----:B------:R0:W-:Y:S04]  /*21940*/  STS.U8 [R74+UR4+0xd100], R67 ;  /* 0x00d100434a007988 */ /* 0x0001e80008000004 */
[----:B------:R-:W4:Y:S04]  /*21950*/  LDL.LU R62, [R1+0x2c30] ;  /* 0x002c3000013e7983 */ /* 0x000f280000300800 */
[----:B------:R1:W-:Y:S04]  /*21960*/  STS.U8 [R74+UR4+0xd500], R68 ;  /* 0x00d500444a007988 */ /* 0x0003e80008000004 */
[----:B0-----:R-:W4:Y:S04]  /*21970*/  LDL.LU R63, [R1+0x2c2c] ;  /* 0x002c2c00013f7983 */ /* 0x001f280000300800 */
[----:B------:R0:W-:Y:S04]  /*21980*/  STS.U8 [R74+UR4+0xd900], R69 ;  /* 0x00d900454a007988 */ /* 0x0001e80008000004 */
[----:B-1----:R-:W4:Y:S04]  /*21990*/  LDL.LU R64, [R1+0x2c28] ;  /* 0x002c280001407983 */ /* 0x002f280000300800 */
[----:B------:R1:W-:Y:S01]  /*219a0*/  STS.U8 [R74+UR4+0xdd00], R70 ;  /* 0x00dd00464a007988 */ /* 0x0003e20008000004 */
[----:B------:R-:W-:-:S03]  /*219b0*/  LOP3.LUT R77, R77, 0x30, RZ, 0x3c, !PT ;  /* 0x000000304d4d7812 */ /* 0x000fc600078e3cff */
[----:B------:R-:W4:Y:S04]  /*219c0*/  LDL.LU R65, [R1+0x2c24] ;  /* 0x002c240001417983 */ /* 0x000f280000300800 */
[----:B------:R-:W4:Y:S04]  /*219d0*/  LDL.LU R66, [R1+0x2c20] ;  /* 0x002c200001427983 */ /* 0x000f280000300800 */
[----:B------:R-:W4:Y:S04]  /*219e0*/  LDL.LU R67, [R1+0x2c1c] ;  /* 0x002c1c0001437983 */ /* 0x000f280000300800 */
[----:B------:R-:W4:Y:S04]  /*219f0*/  LDL.LU R68, [R1+0x2c18] ;  /* 0x002c180001447983 */ /* 0x000f280000300800 */
[----:B0-----:R-:W4:Y:S04]  /*21a00*/  LDL.LU R69, [R1+0x2c14] ;  /* 0x002c140001457983 */ /* 0x001f280000300800 */
[----:B-1----:R-:W4:Y:S04]  /*21a10*/  LDL.LU R70, [R1+0x2c10] ;  /* 0x002c100001467983 */ /* 0x002f280000300800 */
[----:B--2---:R0:W-:Y:S04]  /*21a20*/  STS.U8 [R74+UR4+0xe100], R75 ;  /* 0x00e1004b4a007988 */ /* 0x0041e80008000004 */
[----:B---3--:R1:W-:Y:S01]  /*21a30*/  STS.U8 [R74+UR4+0xe500], R2 ;  /* 0x00e500024a007988 */ /* 0x0083e20008000004 */
[----:B0-----:R-:W0:Y:S08]  /*21a40*/  LDC R75, c[0x0][0x3d8] ;  /* 0x0000f600ff4b7b82 */ /* 0x001e300000000800 */
[----:B-1----:R-:W1:Y:S01]  /*21a50*/  LDC R2, c[0x0][0x3d8] ;  /* 0x0000f600ff027b82 */ /* 0x002e620000000800 */
[----:B----4-:R2:W-:Y:S04]  /*21a60*/  STS.U8 [R74+UR4+0xe900], R3 ;  /* 0x00e900034a007988 */ /* 0x0105e80008000004 */
[----:B------:R-:W-:Y:S04]  /*21a70*/  STS.U8 [R74+UR4+0xed00], R92 ;  /* 0x00ed005c4a007988 */ /* 0x000fe80008000004 */
[----:B------:R-:W-:Y:S01]  /*21a80*/  STS.U8 [R74+UR4+0xf100], R79 ;  /* 0x00f1004f4a007988 */ /* 0x000fe20008000004 */
[----:B--2---:R-:W2:Y:S03]  /*21a90*/  LDC R3, c[0x0][0x3d8] ;  /* 0x0000f600ff037b82 */ /* 0x004ea60000000800 */
[----:B------:R3:W-:Y:S04]  /*21aa0*/  STS.U8 [R74+UR4+0xf500], R76 ;  /* 0x00f5004c4a007988 */ /* 0x0007e80008000004 */
[----:B------:R4:W-:Y:S04]  /*21ab0*/  STS.U8 [R74+UR4+0xf900], R73 ;  /* 0x00f900494a007988 */ /* 0x0009e80008000004 */
[----:B------:R-:W-:Y:S04]  /*21ac0*/  STS.U8 [R74+UR4+0xfd00], R0 ;  /* 0x00fd00004a007988 */ /* 0x000fe80008000004 */
[----:B------:R0:W-:Y:S01]  /*21ad0*/  STS.U8 [R77+UR4+0x180], R71 ;  /* 0x000180474d007988 */ /* 0x0001e20008000004 */
[----:B---3--:R-:W-:Y:S01]  /*21ae0*/  PRMT R76, RZ, 0x7610, R76 ;  /* 0x00007610ff4c7816 */ /* 0x008fe2000000004c */
[----:B-1----:R-:W-:Y:S01]  /*21af0*/  IMAD R2, R2, 0x5, RZ ;  /* 0x0000000502027824 */ /* 0x002fe200078e02ff */
[----:B----4-:R-:W1:Y:S01]  /*21b00*/  LDC R73, c[0x0][0x3d8] ;  /* 0x0000f600ff497b82 */ /* 0x010e620000000800 */
[----:B0-----:R-:W3:Y:S01]  /*21b10*/  LDL.LU R71, [R1+0x2c0c] ;  /* 0x002c0c0001477983 */ /* 0x001ee20000300800 */
[----:B--2---:R-:W-:-:S06]  /*21b20*/  IMAD.SHL.U32 R0, R3, 0x4, RZ ;  /* 0x0000000403007824 */ /* 0x004fcc00078e00ff */
[----:B------:R-:W0:Y:S01]  /*21b30*/  LDC R74, c[0x0][0x3d8] ;  /* 0x0000f600ff4a7b82 */ /* 0x000e220000000800 */
[----:B------:R2:W-:Y:S04]  /*21b40*/  STS.U8 [R77+UR4+0x580], R86 ;  /* 0x000580564d007988 */ /* 0x0005e80008000004 */
[----:B------:R4:W-:Y:S03]  /*21b50*/  STS.U8 [R77+UR4+0x980], R88 ;  /* 0x000980584d007988 */ /* 0x0009e60008000004 */
[----:B------:R-:W0:Y:S01]  /*21b60*/  LDC R3, c[0x0][0x3d8] ;  /* 0x0000f600ff037b82 */ /* 0x000e220000000800 */
[----:B------:R-:W-:Y:S04]  /*21b70*/  STS.U8 [R77+UR4+0xd80], R89 ;  /* 0x000d80594d007988 */ /* 0x000fe80008000004 */
[----:B------:R-:W-:Y:S04]  /*21b80*/  STS.U8 [R77+UR4+0x1180], R85 ;  /* 0x001180554d007988 */ /* 0x000fe80008000004 */
[----:B------:R1:W-:Y:S04]  /*21b90*/  STS.U8 [R77+UR4+0x1580], R84 ;  /* 0x001580544d007988 */ /* 0x0003e80008000004 */
[----:B--2---:R-:W2:Y:S04]  /*21ba0*/  LDL.LU R86, [R1+0x2c08] ;  /* 0x002c080001567983 */ /* 0x004ea80000300800 */
[----:B----4-:R-:W4:Y:S01]  /*21bb0*/  LDL.LU R88, [R1+0x2c04] ;  /* 0x002c040001587983 */ /* 0x010f220000300800 */
[----:B-1----:R-:W-:-:S03]  /*21bc0*/  IADD3 R84, P4, PT, R0, R80, RZ ;  /* 0x0000005000547210 */ /* 0x002fc60007f9e0ff */
[----:B------:R-:W2:Y:S01]  /*21bd0*/  LDL.LU R89, [R1+0x2c00] ;  /* 0x002c000001597983 */ /* 0x000ea20000300800 */
[----:B------:R-:W-:Y:S01]  /*21be0*/  LEA.HI.X.SX32 R85, R0, R81, 0x1, P4 ;  /* 0x0000005100557211 */ /* 0x000fe200020f0eff */
[----:B------:R-:W-:Y:S02]  /*21bf0*/  IMAD R0, R75, 0x6, RZ ;  /* 0x000000064b007824 */ /* 0x000fe400078e02ff */
[----:B------:R-:W-:Y:S01]  /*21c00*/  STS.U8 [R77+UR4+0x1980], R91 ;  /* 0x0019805b4d007988 */ /* 0x000fe20008000004 */
[----:B------:R-:W-:-:S03]  /*21c10*/  PRMT R70, RZ, 0x7610, R70 ;  /* 0x00007610ff467816 */ /* 0x000fc60000000046 */
[----:B------:R1:W4:Y:S01]  /*21c20*/  @P2 LDG.E.U8 R76, desc[UR8][R84.64] ;  /* 0x00000008544c2981 */ /* 0x000322000c1e1100 */
[----:B---3--:R-:W-:-:S03]  /*21c30*/  PRMT R71, RZ, 0x7610, R71 ;  /* 0x00007610ff477816 */ /* 0x008fc60000000047 */
[----:B------:R1:W-:Y:S01]  /*21c40*/  STL.64 [R1+0x550], R84 ;  /* 0x0005505401007387 */ /* 0x0003e20000100a00 */
[----:B0-----:R-:W-:Y:S01]  /*21c50*/  IMAD R3, R3, 0xc, RZ ;  /* 0x0000000c03037824 */ /* 0x001fe200078e02ff */
[----:B------:R-:W0:Y:S02]  /*21c60*/  LDC R75, c[0x0][0x3d8] ;  /* 0x0000f600ff4b7b82 */ /* 0x000e240000000800 */
[----:B------:R3:W-:Y:S01]  /*21c70*/  STS.U8 [R77+UR4+0x1d80], R90 ;  /* 0x001d805a4d007988 */ /* 0x0007e20008000004 */
[-C--:B-1----:R-:W-:Y:S02]  /*21c80*/  IADD3 R84, P5, PT, R0, R80.reuse, RZ ;  /* 0x0000005000547210 */ /* 0x082fe40007fbe0ff */
[----:B---3--:R-:W-:-:S03]  /*21c90*/  IADD3 R90, P4, PT, R2, R80, RZ ;  /* 0x00000050025a7210 */ /* 0x008fc60007f9e0ff */
[----:B------:R-:W1:Y:S01]  /*21ca0*/  LDC R77, c[0x0][0x3d8] ;  /* 0x0000f600ff4d7b82 */ /* 0x000e620000000800 */
[-C--:B------:R-:W-:Y:S02]  /*21cb0*/  LEA.HI.X.SX32 R85, R0, R81.reuse, 0x1, P5 ;  /* 0x0000005100557211 */ /* 0x080fe400028f0eff */
[----:B------:R-:W-:-:S03]  /*21cc0*/  LEA.HI.X.SX32 R91, R2, R81, 0x1, P4 ;  /* 0x00000051025b7211 */ /* 0x000fc600020f0eff */
[----:B------:R-:W3:Y:S04]  /*21cd0*/  @P2 LDG.E.U8 R70, desc[UR8][R84.64] ;  /* 0x0000000854462981 */ /* 0x000ee8000c1e1100 */
[----:B------:R0:W3:Y:S01]  /*21ce0*/  @P2 LDG.E.U8 R71, desc[UR8][R90.64] ;  /* 0x000000085a472981 */ /* 0x0000e2000c1e1100 */
[----:B------:R-:W-:Y:S02]  /*21cf0*/  IMAD R0, R73, 0x7, RZ ;  /* 0x0000000749007824 */ /* 0x000fe400078e02ff */
[----:B------:R-:W-:Y:S01]  /*21d00*/  IMAD R2, R74, 0xd, RZ ;  /* 0x0000000d4a027824 */ /* 0x000fe200078e02ff */
[----:B------:R-:W-:Y:S01]  /*21d10*/  PRMT R74, RZ, 0x7610, R74 ;  /* 0x00007610ff4a7816 */ /* 0x000fe2000000004a */
[----:B------:R-:W0:Y:S01]  /*21d20*/  LDC R73, c[0x0][0x3d8] ;  /* 0x0000f600ff497b82 */ /* 0x000e220000000800 */
[----:B--2---:R-:W-:-:S02]  /*21d30*/  PRMT R89, RZ, 0x7610, R89 ;  /* 0x00007610ff597816 */ /* 0x004fc40000000059 */
[----:B----4-:R-:W-:Y:S01]  /*21d40*/  PRMT R88, RZ, 0x7610, R88 ;  /* 0x00007610ff587816 */ /* 0x010fe20000000058 */
[----:B------:R2:W-:Y:S04]  /*21d50*/  STL [R1+0x438], R76 ;  /* 0x0004384c01007387 */ /* 0x0005e80000100800 */
[----:B--2---:R-:W2:Y:S01]  /*21d60*/  LDC R76, c[0x0][0x3d8] ;  /* 0x0000f600ff4c7b82 */ /* 0x004ea20000000800 */
[----:B------:R0:W-:Y:S04]  /*21d70*/  STL.64 [R1+0x548], R90 ;  /* 0x0005485a01007387 */ /* 0x0001e80000100a00 */
[----:B------:R-:W-:Y:S01]  /*21d80*/  STL.64 [R1+0x540], R84 ;  /* 0x0005405401007387 */ /* 0x000fe20000100a00 */
[----:B0-----:R-:W-:-:S04]  /*21d90*/  IADD3 R90, P5, PT, R3, R80, RZ ;  /* 0x00000050035a7210 */ /* 0x001fc80007fbe0ff */
[----:B------:R-:W-:Y:S02]  /*21da0*/  LEA.HI.X.SX32 R91, R3, R81, 0x1, P5 ;  /* 0x00000051035b7211 */ /* 0x000fe400028f0eff */
[----:B------:R-:W-:-:S03]  /*21db0*/  PRMT R3, RZ, 0x7610, R3 ;  /* 0x00007610ff037816 */ /* 0x000fc60000000003 */
[----:B------:R0:W4:Y:S04]  /*21dc0*/  @P2 LDG.E.U8 R89, desc[UR8][R90.64] ;  /* 0x000000085a592981 */ /* 0x000128000c1e1100 */
[----:B---3--:R3:W-:Y:S04]  /*21dd0*/  STL [R1+0x434], R70 ;  /* 0x0004344601007387 */ /* 0x0087e80000100800 */
[----:B------:R0:W-:Y:S01]  /*21de0*/  STL [R1+0x240], R71 ;  /* 0x0002404701007387 */ /* 0x0001e20000100800 */
[----:B---3--:R-:W-:-:S04]  /*21df0*/  IADD3 R70, P4, PT, R0, R80, RZ ;  /* 0x0000005000467210 */ /* 0x008fc80007f9e0ff */
[----:B0-----:R-:W-:Y:S01]  /*21e00*/  LEA.HI.X.SX32 R71, R0, R81, 0x1, P4 ;  /* 0x0000005100477211 */ /* 0x001fe200020f0eff */
[----:B--2---:R-:W-:Y:S01]  /*21e10*/  IMAD R0, R76, 0xe, RZ ;  /* 0x0000000e4c007824 */ /* 0x004fe200078e02ff */
[----:B------:R-:W-:-:S03]  /*21e20*/  IADD3 R84, P4, PT, R2, R80, RZ ;  /* 0x0000005002547210 */ /* 0x000fc60007f9e0ff */
[----:B------:R0:W-:Y:S01]  /*21e30*/  STL.64 [R1+0x538], R70 ;  /* 0x0005384601007387 */ /* 0x0001e20000100a00 */
[----:B------:R-:W-:-:S03]  /*21e40*/  LEA.HI.X.SX32 R85, R2, R81, 0x1, P4 ;  /* 0x0000005102557211 */ /* 0x000fc600020f0eff */
[----:B------:R-:W2:Y:S04]  /*21e50*/  @P2 LDG.E.U8 R74, desc[UR8][R70.64] ;  /* 0x00000008464a2981 */ /* 0x000ea8000c1e1100 */
[----:B------:R3:W4:Y:S04]  /*21e60*/  @P2 LDG.E.U8 R3, desc[UR8][R84.64] ;  /* 0x0000000854032981 */ /* 0x000728000c1e1100 */
[----:B0-----:R-:W4:Y:S04]  /*21e70*/  LDL.LU.64 R70, [R1+0x2bf8] ;  /* 0x002bf80001467983 */ /* 0x001f280000300a00 */
[----:B------:R0:W-:Y:S02]  /*21e80*/  STL.64 [R1+0x510], R90 ;  /* 0x0005105a01007387 */ /* 0x0001e40000100a00 */
[----:B0-----:R-:W-:-:S04]  /*21e90*/  IADD3 R90, P4, PT, R0, R80, RZ ;  /* 0x00000050005a7210 */ /* 0x001fc80007f9e0ff */
[----:B------:R-:W-:-:S05]  /*21ea0*/  LEA.HI.X.SX32 R91, R0, R81, 0x1, P4 ;  /* 0x00000051005b7211 */ /* 0x000fca00020f0eff */
[----:B------:R-:W4:Y:S01]  /*21eb0*/  @P2 LDG.E.U8 R88, desc[UR8][R90.64] ;  /* 0x000000085a582981 */ /* 0x000f22000c1e1100 */
[----:B------:R-:W-:-:S03]  /*21ec0*/  IMAD R2, R75, 0xf, RZ ;  /* 0x0000000f4b027824 */ /* 0x000fc600078e02ff */
[----:B------:R3:W-:Y:S01]  /*21ed0*/  STL.64 [R1+0x508], R84 ;  /* 0x0005085401007387 */ /* 0x0007e20000100a00 */
[----:B------:R-:W-:Y:S01]  /*21ee0*/  PRMT R76, RZ, 0x7610, R76 ;  /* 0x00007610ff4c7816 */ /* 0x000fe2000000004c */
[----:B------:R-:W-:Y:S01]  /*21ef0*/  IMAD R0, R73, 0x14, RZ ;  /* 0x0000001449007824 */ /* 0x000fe200078e02ff */
[----:B------:R-:W0:Y:S08]  /*21f00*/  LDC R75, c[0x0][0x3d8] ;  /* 0x0000f600ff4b7b82 */ /* 0x000e300000000800 */
[----:B------:R-:W0:Y:S01]  /*21f10*/  LDC R73, c[0x0][0x3d8] ;  /* 0x0000f600ff497b82 */ /* 0x000e220000000800 */
[----:B---3--:R-:W-:-:S04]  /*21f20*/  IADD3 R84, P5, PT, R2, R80, RZ ;  /* 0x0000005002547210 */ /* 0x008fc80007fbe0ff */
[----:B------:R-:W-:Y:S01]  /*21f30*/  LEA.HI.X.SX32 R85, R2, R81, 0x1, P5 ;  /* 0x0000005102557211 */ /* 0x000fe200028f0eff */
[----:B-1----:R-:W-:Y:S02]  /*21f40*/  IMAD R2, R77, 0x15, RZ ;  /* 0x000000154d027824 */ /* 0x002fe400078e02ff */
[----:B------:R-:W1:Y:S02]  /*21f50*/  LDC R77, c[0x0][0x3d8] ;  /* 0x0000f600ff4d7b82 */ /* 0x000e640000000800 */
[----:B------:R3:W3:Y:S04]  /*21f60*/  @P2 LDG.E.U8 R76, desc[UR8][R84.64] ;  /* 0x00000008544c2981 */ /* 0x0006e8000c1e1100 */
[----:B--2---:R2:W-:Y:S04]  /*21f70*/  STL [R1+0x2510], R74 ;  /* 0x0025104a01007387 */ /* 0x0045e80000100800 */
[----:B----4-:R4:W-:Y:S04]  /*21f80*/  STL [R1+0x238], R3 ;  /* 0x0002380301007387 */ /* 0x0109e80000100800 */
[----:B------:R0:W-:Y:S01]  /*21f90*/  STL.64 [R1+0x500], R90 ;  /* 0x0005005a01007387 */ /* 0x0001e20000100a00 */
[----:B------:R-:W-:Y:S01]  /*21fa0*/  PRMT R70, RZ, 0x7610, R70 ;  /* 0x00007610ff467816 */ /* 0x000fe20000000046 */
[----:B--2---:R-:W2:Y:S01]  /*21fb0*/  LDC R74, c[0x0][0x3d8] ;  /* 0x0000f600ff4a7b82 */ /* 0x004ea20000000800 */
[----:B------:R-:W-:-:S07]  /*21fc0*/  PRMT R71, RZ, 0x7610, R71 ;  /* 0x00007610ff477816 */ /* 0x000fce0000000047 */
[----:B----4-:R-:W4:Y:S01]  /*21fd0*/  LDC R3, c[0x0][0x3d8] ;  /* 0x0000f600ff037b82 */ /* 0x010f220000000800 */
[----:B0-----:R-:W4:Y:S04]  /*21fe0*/  LDL.LU R90, [R1+0x2bf0] ;  /* 0x002bf000015a7983 */ /* 0x001f280000300800 */
[----:B------:R0:W-:Y:S04]  /*21ff0*/  STL [R1+0x430], R88 ;  /* 0x0004305801007387 */ /* 0x0001e80000100800 */
[----:B------:R-:W-:Y:S04]  /*22000*/  STL [R1+0x23c], R89 ;  /* 0x00023c5901007387 */ /* 0x000fe80000100800 */
[----:B------:R3:W-:Y:S01]  /*22010*/  STL.64 [R1+0x4f8], R84 ;  /* 0x0004f85401007387 */ /* 0x0007e20000100a00 */
[----:B0-----:R-:W-:-:S02]  /*22020*/  IADD3 R88, P4, PT, R0, R80, RZ ;  /* 0x0000005000587210 */ /* 0x001fc40007f9e0ff */
[----:B---3--:R-:W-:-:S04]  /*22030*/  IADD3 R84, P5, PT, R2, R80, RZ ;  /* 0x0000005002547210 */ /* 0x008fc80007fbe0ff */
[-C--:B------:R-:W-:Y:S02]  /*22040*/  LEA.HI.X.SX32 R85, R2, R81.reuse, 0x1, P5 ;  /* 0x0000005102557211 */ /* 0x080fe400028f0eff */
[----:B------:R-:W-:-:S03]  /*22050*/  LEA.HI.X.SX32 R89, R0, R81, 0x1, P4 ;  /* 0x0000005100597211 */ /* 0x000fc600020f0eff */
[----:B------:R-:W3:Y:S04]  /*22060*/  @P2 LDG.E.U8 R70, desc[UR8][R84.64] ;  /* 0x0000000854462981 */ /* 0x000ee8000c1e1100 */
[----:B------:R0:W3:Y:S01]  /*22070*/  @P2 LDG.E.U8 R71, desc[UR8][R88.64] ;  /* 0x0000000858472981 */ /* 0x0000e2000c1e1100 */
[----:B--2---:R-:W-:-:S03]  /*22080*/  IMAD R0, R74, 0x16, RZ ;  /* 0x000000164a007824 */ /* 0x004fc600078e02ff */
[----:B------:R2:W-:Y:S01]  /*22090*/  STL [R1+0x250c], R76 ;  /* 0x00250c4c01007387 */ /* 0x0005e20000100800 */
[----:B----4-:R-:W-:Y:S01]  /*220a0*/  IMAD R3, R3, 0x17, RZ ;  /* 0x0000001703037824 */ /* 0x010fe200078e02ff */
[----:B------:R-:W4:Y:S02]  /*220b0*/  LDC R74, c[0x0][0x3d8] ;  /* 0x0000f600ff4a7b82 */ /* 0x000f240000000800 */
[----:B------:R0:W-:Y:S01]  /*220c0*/  STL.64 [R1+0x4d0], R88 ;  /* 0x0004d05801007387 */ /* 0x0001e20000100a00 */
[----:B------:R-:W-:-:S03]  /*220d0*/  IMAD R2, R75, 0x1c, RZ ;  /* 0x0000001c4b027824 */ /* 0x000fc600078e02ff */
[----:B------:R-:W-:Y:S01]  /*220e0*/  STL.64 [R1+0x4c8], R84 ;  /* 0x0004c85401007387 */ /* 0x000fe20000100a00 */
[----:B------:R-:W-:Y:S01]  /*220f0*/  PRMT R75, RZ, 0x7610, R75 ;  /* 0x00007610ff4b7816 */ /* 0x000fe2000000004b */
[----:B--2---:R-:W2:Y:S01]  /*22100*/  LDC R76, c[0x0][0x3d8] ;  /* 0x0000f600ff4c7b82 */ /* 0x004ea20000000800 */
[----:B0-----:R-:W-:-:S04]  /*22110*/  IADD3 R88, P5, PT, R3, R80, RZ ;  /* 0x0000005003587210 */ /* 0x001fc80007fbe0ff */
[----:B------:R-:W-:Y:S02]  /*22120*/  LEA.HI.X.SX32 R89, R3, R81, 0x1, P5 ;  /* 0x0000005103597211 */ /* 0x000fe400028f0eff */
[----:B------:R-:W-:Y:S02]  /*22130*/  PRMT R3, RZ, 0x7610, R3 ;  /* 0x00007610ff037816 */ /* 0x000fe40000000003 */
[----:B------:R-:W-:-:S06]  /*22140*/  PRMT R90, RZ, 0x7610, R90 ;  /* 0x00007610ff5a7816 */ /* 0x000fcc000000005a */
[----:B------:R-:W4:Y:S04]  /*22150*/  @P2 LDG.E.U8 R90, desc[UR8][R88.64] ;  /* 0x00000008585a2981 */ /* 0x000f28000c1e1100 */
[----:B---3--:R0:W-:Y:S04]  /*22160*/  STL [R1+0x230], R70 ;  /* 0x0002304601007387 */ /* 0x0081e80000100800 */
[----:B------:R3:W-:Y:S01]  /*22170*/  STL [R1+0x234], R71 ;  /* 0x0002344701007387 */ /* 0x0007e20000100800 */
[----:B0-----:R-:W-:-:S04]  /*22180*/  IADD3 R70, P4, PT, R0, R80, RZ ;  /* 0x0000005000467210 */ /* 0x001fc80007f9e0ff */
[----:B---3--:R-:W-:Y:S02]  /*22190*/  LEA.HI.X.SX32 R71, R0, R81, 0x1, P4 ;  /* 0x0000005100477211 */ /* 0x008fe400020f0eff */
[----:B------:R-:W-:-:S03]  /*221a0*/  IADD3 R84, P4, PT, R2, R80, RZ ;  /* 0x0000005002547210 */ /* 0x000fc60007f9e0ff */
[----:B------:R-:W3:Y:S01]  /*221b0*/  @P2 LDG.E.U8 R75, desc[UR8][R70.64] ;  /* 0x00000008464b2981 */ /* 0x000ee2000c1e1100 */
[----:B------:R-:W-:-:S05]  /*221c0*/  LEA.HI.X.SX32 R85, R2, R81, 0x1, P4 ;  /* 0x0000005102557211 */ /* 0x000fca00020f0eff */
[----:B------:R0:W4:Y:S04]  /*221d0*/  @P2 LDG.E.U8 R3, desc[UR8][R84.64] ;  /* 0x0000000854032981 */ /* 0x000128000c1e1100 */
[----:B------:R0:W-:Y:S04]  /*221e0*/  STL.64 [R1+0x4c0], R70 ;  /* 0x0004c04601007387 */ /* 0x0001e80000100a00 */
[----:B0-----:R-:W4:Y:S04]  /*221f0*/  LDL.LU.64 R70, [R1+0x2be8] ;  /* 0x002be80001467983 */ /* 0x001f280000300a00 */
[----:B------:R0:W-:Y:S04]  /*22200*/  STL.64 [R1+0x4b8], R88 ;  /* 0x0004b85801007387 */ /* 0x0001e80000100a00 */
[----:B0-----:R-:W4:Y:S01]  /*22210*/  LDL.LU.64 R88, [R1+0x2be0] ;  /* 0x002be00001587983 */ /* 0x001f220000300a00 */
[----:B--2---:R-:W-:-:S02]  /*22220*/  IMAD R0, R76, 0x1d, RZ ;  /* 0x0000001d4c007824 */ /* 0x004fc400078e02ff */
[----:B------:R-:W-:Y:S01]  /*22230*/  IMAD R2, R73, 0x1e, RZ ;  /* 0x0000001e49027824 */ /* 0x000fe200078e02ff */
[----:B------:R0:W-:Y:S01]  /*22240*/  STL.64 [R1+0x1488], R84 ;  /* 0x0014885401007387 */ /* 0x0001e20000100a00 */
[----:B------:R-:W-:Y:S01]  /*22250*/  PRMT R76, RZ, 0x7610, R76 ;  /* 0x00007610ff4c7816 */ /* 0x000fe2000000004c */
[----:B------:R-:W2:Y:S02]  /*22260*/  LDC R73, c[0x0][0x3d8] ;  /* 0x0000f600ff497b82 */ /* 0x000ea40000000800 */
[----:B0-----:R-:W-:-:S04]  /*22270*/  IADD3 R84, P5, PT, R2, R80, RZ ;  /* 0x0000005002547210 */ /* 0x001fc80007fbe0ff */
[----:B------:R-:W-:Y:S01]  /*22280*/  LEA.HI.X.SX32 R85, R2, R81, 0x1, P5 ;  /* 0x0000005102557211 */ /* 0x000fe200028f0eff */
[----:B-1----:R-:W-:Y:S02]  /*22290*/  IMAD R2, R77, 0x24, RZ ;  /* 0x000000244d027824 */ /* 0x002fe400078e02ff */
[----:B------:R-:W0:Y:S02]  /*222a0*/  LDC R77, c[0x0][0x3d8] ;  /* 0x0000f600ff4d7b82 */ /* 0x000e240000000800 */
[----:B------:R1:W2:Y:S04]  /*222b0*/  @P2 LDG.E.U8 R76, desc[UR8][R84.64] ;  /* 0x00000008544c2981 */ /* 0x0002a8000c1e1100 */
[----:B---3--:R3:W-:Y:S04]  /*222c0*/  STL [R1+0x42c], R75 ;  /* 0x00042c4b01007387 */ /* 0x0087e80000100800 */
[----:B----4-:R4:W-:Y:S04]  /*222d0*/  STL [R1+0x22c], R3 ;  /* 0x00022c0301007387 */ /* 0x0109e80000100800 */
[----:B------:R0:W-:Y:S01]  /*222e0*/  STL [R1+0x2508], R90 ;  /* 0x0025085a01007387 */ /* 0x0001e20000100800 */
[----:B---3--:R-:W3:Y:S08]  /*222f0*/  LDC R75, c[0x0][0x3d8] ;  /* 0x0000f600ff4b7b82 */ /* 0x008ef00000000800 */
[----:B----4-:R-:W4:Y:S01]  /*22300*/  LDC R3, c[0x0][0x3d8] ;  /* 0x0000f600ff037b82 */ /* 0x010f220000000800 */
[----:B0-----:R-:W-:-:S04]  /*22310*/  IADD3 R90, P4, PT, R0, R80, RZ ;  /* 0x00000050005a7210 */ /* 0x001fc80007f9e0ff */
[----:B------:R-:W-:Y:S01]  /*22320*/  LEA.HI.X.SX32 R91, R0, R81, 0x1, P4 ;  /* 0x00000051005b7211 */ /* 0x000fe200020f0eff */
[----:B------:R-:W-:Y:S01]  /*22330*/  IMAD R0, R74, 0x1f, RZ ;  /* 0x0000001f4a007824 */ /* 0x000fe200078e02ff */
[----:B------:R-:W-:Y:S01]  /*22340*/  PRMT R70, RZ, 0x7610, R70 ;  /* 0x00007610ff467816 */ /* 0x000fe20000000046 */
[----:B------:R-:W0:Y:S02]  /*22350*/  LDC R74, c[0x0][0x3d8] ;  /* 0x0000f600ff4a7b82 */ /* 0x000e240000000800 */
[----:B------:R-:W-:Y:S04]  /*22360*/  STL.64 [R1+0x1480], R90 ;  /* 0x0014805a01007387 */ /* 0x000fe80000100a00 */
[----:B------:R1:W-:Y:S01]  /*22370*/  STL.64 [R1+0x1478], R84 ;  /* 0x0014785401007387 */ /* 0x0003e20000100a00 */
[----:B------:R-:W-:-:S02]  /*22380*/  PRMT R89, RZ, 0x7610, R89 ;  /* 0x00007610ff597816 */ /* 0x000fc40000000059 */
[----:B------:R-:W-:-:S04]  /*22390*/  PRMT R71, RZ, 0x7610, R71 ;  /* 0x00007610ff477816 */ /* 0x000fc80000000047 */
[----:B------:R3:W4:Y:S01]  /*223a0*/  @P2 LDG.E.U8 R89, desc[UR8][R90.64] ;  /* 0x000000085a592981 */ /* 0x000722000c1e1100 */
[----:B-1----:R-:W-:-:S04]  /*223b0*/  IADD3 R84, P5, PT, R2, R80, RZ ;  /* 0x0000005002547210 */ /* 0x002fc80007fbe0ff */
[----:B------:R-:W-:Y:S02]  /*223c0*/  LEA.HI.X.SX32 R85, R2, R81, 0x1, P5 ;  /* 0x0000005102557211 */ /* 0x000fe400028f0eff */
[----:B---3--:R-:W-:-:S03]  /*223d0*/  IADD3 R90, P4, PT, R0, R80, RZ ;  /* 0x00000050005a7210 */ /* 0x008fc60007f9e0ff */
[----:B------:R-:W3:Y:S01]  /*223e0*/  @P2 LDG.E.U8 R70, desc[UR8][R84.64] ;  /* 0x0000000854462981 */ /* 0x000ee2000c1e1100 */
[----:B------:R-:W-:-:S05]  /*223f0*/  LEA.HI.X.SX32 R91, R0, R81, 0x1, P4 ;  /* 0x00000051005b7211 */ /* 0x000fca00020f0eff */
[----:B------:R1:W3:Y:S01]  /*22400*/  @P2 LDG.E.U8 R71, desc[UR8][R90.64] ;  /* 0x000000085a472981 */ /* 0x0002e2000c1e1100 */
[----:B------:R-:W-:-:S03]  /*22410*/  IMAD R0, R75, 0x25, RZ ;  /* 0x000000254b007824 */ /* 0x000fc600078e02ff */
[----:B--2---:R2:W-:Y:S01]  /*22420*/  STL [R1+0x428], R76 ;  /* 0x0004284c01007387 */ /* 0x0045e20000100800 */
[----:B----4-:R-:W-:Y:S01]  /*22430*/  IMAD R3, R3, 0x26, RZ ;  /* 0x0000002603037824 */ /* 0x010fe200078e02ff */
[----:B------:R-:W-:Y:S01]  /*22440*/  PRMT R88, RZ, 0x7610, R88 ;  /* 0x00007610ff587816 */ /* 0x000fe20000000058 */
[----:B------:R-:W-:Y:S01]  /*22450*/  IMAD R2, R73, 0x27, RZ ;  /* 0x0000002749027824 */ /* 0x000fe200078e02ff */
[----:B------:R1:W-:Y:S01]  /*22460*/  STL.64 [R1+0x1470], R90 ;  /* 0x0014705a01007387 */ /* 0x0003e20000100a00 */
[----:B------:R-:W4:Y:S03]  /*22470*/  LDC R75, c[0x0][0x3d8] ;  /* 0x0000f600ff4b7b82 */ /* 0x000f260000000800 */
[----:B------:R-:W-:Y:S01]  /*22480*/  STL.64 [R1+0x1448], R84 ;  /* 0x0014485401007387 */ /* 0x000fe20000100a00 */
[----:B------:R-:W-:-:S04]  /*22490*/  PRMT R73, RZ, 0x7610, R73 ;  /* 0x00007610ff497816 */ /* 0x000fc80000000049 */
[----:B--2---:R-:W2:Y:S01]  /*224a0*/  LDC R76, c[0x0][0x3d8] ;  /* 0x0000f600ff4c7b82 */ /* 0x004ea20000000800 */
[----:B-1----:R-:W-:-:S04]  /*224b0*/  IADD3 R90, P5, PT, R3, R80, RZ ;  /* 0x00000050035a7210 */ /* 0x002fc80007fbe0ff */
[----:B------:R-:W-:Y:S02]  /*224c0*/  LEA.HI.X.SX32 R91, R3, R81, 0x1, P5 ;  /* 0x00000051035b7211 */ /* 0x000fe400028f0eff */
[----:B------:R-:W-:-:S03]  /*224d0*/  PRMT R3, RZ, 0x7610, R3 ;  /* 0x00007610ff037816 */ /* 0x000fc60000000003 */
[----:B------:R1:W2:Y:S04]  /*224e0*/  @P2 LDG.E.U8 R88, desc[UR8][R90.64] ;  /* 0x000000085a582981 */ /* 0x0002a8000c1e1100 */
[----:B---3--:R3:W-:Y:S02]  /*224f0*/  STL [R1+0x224], R70 ;  /* 0x0002244601007387 */ /* 0x0087e40000100800 */
[C---:B---3--:R-:W-:Y:S02]  /*22500*/  IADD3 R70, P4, PT, R0.reuse, R80, RZ ;  /* 0x0000005000467210 */ /* 0x048fe40007f9e0ff */
[----:B------:R3:W-:Y:S02]  /*22510*/  STL [R1+0x2504], R71 ;  /* 0x0025044701007387 */ /* 0x0007e40000100800 */
[----:B---3--:R-:W-:-:S02]  /*22520*/  LEA.HI.X.SX32 R71, R0, R81, 0x1, P4 ;  /* 0x0000005100477211 */ /* 0x008fc400020f0eff */
[----:B------:R-:W-:-:S03]  /*22530*/  IADD3 R84, P4, PT, R2, R80, RZ ;  /* 0x0000005002547210 */ /* 0x000fc60007f9e0ff */
[----:B------:R-:W3:Y:S01]  /*22540*/  @P2 LDG.E.U8 R73, desc[UR8][R70.64] ;  /* 0x0000000846492981 */ /* 0x000ee2000c1e1100 */
[----:B------:R-:W-:-:S03]  /*22550*/  LEA.HI.X.SX32 R85, R2, R81, 0x1, P4 ;  /* 0x0000005102557211 */ /* 0x000fc600020f0eff */
[----:B------:R0:W-:Y:S04]  /*22560*/  STL.64 [R1+0x1440], R70 ;  /* 0x0014404601007387 */ /* 0x0001e80000100a00 */
[----:B------:R-:W4:Y:S04]  /*22570*/  @P2 LDG.E.U8 R3, desc[UR8][R84.64] ;  /* 0x0000000854032981 */ /* 0x000f28000c1e1100 */
[----:B------:R-:W-:Y:S04]  /*22580*/  STL [R1+0x228], R89 ;  /* 0x0002285901007387 */ /* 0x000fe80000100800 */
[----:B0-----:R-:W4:Y:S04]  /*22590*/  LDL.LU.64 R70, [R1+0x2bd8] ;  /* 0x002bd80001467983 */ /* 0x001f280000300a00 */
[----:B------:R0:W-:Y:S04]  /*225a0*/  STL.64 [R1+0x1438], R90 ;  /* 0x0014385a01007387 */ /* 0x0001e80000100a00 */
[----:B0-----:R-:W1:Y:S01]  /*225b0*/  LDL.LU R90, [R1+0x2bd0] ;  /* 0x002bd000015a7983 */ /* 0x001e620000300800 */
[----:B--2---:R-:W-:-:S03]  /*225c0*/  IMAD R0, R76, 0x2c, RZ ;  /* 0x0000002c4c007824 */ /* 0x004fc600078e02ff */
[----:B------:R-:W-:Y:S04]  /*225d0*/  STL.64 [R1+0x1430], R84 ;  /* 0x0014305401007387 */ /* 0x000fe80000100a00 */
[----:B---3--:R0:W-:Y:S04]  /*225e0*/  STL [R1+0x220], R73 ;  /* 0x0002204901007387 */ /* 0x0081e80000100800 */
[----:B----4-:R-:W-:Y:S01]  /*225f0*/  STL [R1+0x2500], R3 ;  /* 0x0025000301007387 */ /* 0x010fe20000100800 */
[----:B-1----:R-:W-:-:S03]  /*22600*/  PRMT R90, RZ, 0x7610, R90 ;  /* 0x00007610ff5a7816 */ /* 0x002fc6000000005a */
[----:B------:R1:W-:Y:S01]  /*22610*/  STL [R1+0x424], R88 ;  /* 0x0004245801007387 */ /* 0x0003e20000100800 */
[----:B------:R-:W-:Y:S01]  /*22620*/  IMAD R2, R74, 0x2d, RZ ;  /* 0x0000002d4a027824 */ /* 0x000fe200078e02ff */
[----:B------:R-:W-:Y:S01]  /*22630*/  PRMT R76, RZ, 0x7610, R76 ;  /* 0x00007610ff4c7816 */ /* 0x000fe2000000004c */
[----:B0-----:R-:W0:Y:S01]  /*22640*/  LDC R73, c[0x0][0x3d8] ;  /* 0x0000f600ff497b82 */ /* 0x001e220000000800 */
[----:B-1----:R-:W-:-:S07]  /*22650*/  IADD3 R88, P4, PT, R0, R80, RZ ;  /* 0x0000005000587210 */ /* 0x002fce0007f9e0ff */
[----:B------:R-:W1:Y:S01]  /*22660*/  LDC R3, c[0x0][0x3d8] ;  /* 0x0000f600ff037b82 */ /* 0x000e620000000800 */
[----:B------:R-:W-:-:S05]  /*22670*/  LEA.HI.X.SX32 R89, R0, R81, 0x1, P4 ;  /* 0x0000005100597211 */ /* 0x000fca00020f0eff */
[----:B------:R-:W2:Y:S01]  /*22680*/  @P2 LDG.E.U8 R90, desc[UR8][R88.64] ;  /* 0x00000008585a2981 */ /* 0x000ea2000c1e1100 */
[C---:B------:R-:W-:Y:S01]  /*22690*/  IADD3 R84, P5, PT, R2.reuse, R80, RZ ;  /* 0x0000005002547210 */ /* 0x040fe20007fbe0ff */
[----:B------:R-:W3:Y:S03]  /*226a0*/  LDC R74, c[0x0][0x3d8] ;  /* 0x0000f600ff4a7b82 */ /* 0x000ee60000000800 */
[----:B------:R-:W-:Y:S01]  /*226b0*/  LEA.HI.X.SX32 R85, R2, R81, 0x1, P5 ;  /* 0x0000005102557211 */ /* 0x000fe200028f0eff */
[----:B------:R-:W-:-:S04]  /*226c0*/  IMAD R2, R77, 0x2f, RZ ;  /* 0x0000002f4d027824 */ /* 0x000fc800078e02ff */
[----:B------:R4:W3:Y:S01]  /*226d0*/  @P2 LDG.E.U8 R76, desc[UR8][R84.64] ;  /* 0x00000008544c2981 */ /* 0x0008e2000c1e1100 */
[----:B------:R-:W-:Y:S01]  /*226e0*/  IMAD R0, R75, 0x2e, RZ ;  /* 0x0000002e4b007824 */ /* 0x000fe200078e02ff */
[----:B------:R-:W-:Y:S01]  /*226f0*/  PRMT R70, RZ, 0x7610, R70 ;  /* 0x00007610ff467816 */ /* 0x000fe20000000046 */
[----:B------:R-:W0:Y:S01]  /*22700*/  LDC R75, c[0x0][0x3d8] ;  /* 0x0000f600ff4b7b82 */ /* 0x000e220000000800 */
[----:B------:R1:W-:Y:S01]  /*22710*/  STL.64 [R1+0x1408], R88 ;  /* 0x0014085801007387 */ /* 0x0003e20000100a00 */
[----:B------:R-:W-:Y:S01]  /*22720*/  PRMT R71, RZ, 0x7610, R71 ;  /* 0x00007610ff477816 */ /* 0x000fe20000000047 */
[----:B-1----:R-:W-:-:S05]  /*22730*/  IMAD R3, R3, 0x35, RZ ;  /* 0x0000003503037824 */ /* 0x002fca00078e02ff */
[----:B------:R-:W1:Y:S01]  /*22740*/  LDC R77, c[0x0][0x3d8] ;  /* 0x0000f600ff4d7b82 */ /* 0x000e620000000800 */
[----:B------:R-:W3:Y:S04]  /*22750*/  LDL.LU.64 R88, [R1+0x2bc8] ;  /* 0x002bc80001587983 */ /* 0x000ee80000300a00 */
[----:B--2---:R2:W-:Y:S04]  /*22760*/  STL [R1+0x21c], R90 ;  /* 0x00021c5a01007387 */ /* 0x0045e80000100800 */
[----:B------:R4:W-:Y:S01]  /*22770*/  STL.64 [R1+0x1400], R84 ;  /* 0x0014005401007387 */ /* 0x0009e20000100a00 */
[----:B--2---:R-:W-:-:S02]  /*22780*/  IADD3 R90, P4, PT, R0, R80, RZ ;  /* 0x00000050005a7210 */ /* 0x004fc40007f9e0ff */
[----:B----4-:R-:W-:-:S04]  /*22790*/  IADD3 R84, P5, PT, R2, R80, RZ ;  /* 0x0000005002547210 */ /* 0x010fc80007fbe0ff */
[-C--:B------:R-:W-:Y:S02]  /*227a0*/  LEA.HI.X.SX32 R85, R2, R81.reuse, 0x1, P5 ;  /* 0x0000005102557211 */ /* 0x080fe400028f0eff */
[----:B------:R-:W-:-:S03]  /*227b0*/  LEA.HI.X.SX32 R91, R0, R81, 0x1, P4 ;  /* 0x00000051005b7211 */ /* 0x000fc600020f0eff */
[----:B------:R-:W2:Y:S04]  /*227c0*/  @P2 LDG.E.U8 R70, desc[UR8][R84.64] ;  /* 0x0000000854462981 */ /* 0x000ea8000c1e1100 */
[----:B------:R4:W2:Y:S04]  /*227d0*/  @P2 LDG.E.U8 R71, desc[UR8][R90.64] ;  /* 0x000000085a472981 */ /* 0x0008a8000c1e1100 */
[----:B---3--:R3:W-:Y:S02]  /*227e0*/  STL [R1+0x218], R76 ;  /* 0x0002184c01007387 */ /* 0x0087e40000100800 */
[----:B---3--:R-:W3:Y:S01]  /*227f0*/  LDC R76, c[0x0][0x3d8] ;  /* 0x0000f600ff4c7b82 */ /* 0x008ee20000000800 */
[----:B0-----:R-:W-:Y:S01]  /*22800*/  IMAD R0, R73, 0x34, RZ ;  /* 0x0000003449007824 */ /* 0x001fe200078e02ff */
[----:B------:R4:W-:Y:S04]  /*22810*/  STL.64 [R1+0x13f8], R90 ;  /* 0x0013f85a01007387 */ /* 0x0009e80000100a00 */
[----:B------:R-:W-:Y:S01]  /*22820*/  STL.64 [R1+0x13f0], R84 ;  /* 0x0013f05401007387 */ /* 0x000fe20000100a00 */
[----:B------:R-:W-:Y:S01]  /*22830*/  IMAD R2, R74, 0x36, RZ ;  /* 0x000000364a027824 */ /* 0x000fe200078e02ff */
[----:B------:R-:W-:Y:S01]  /*22840*/  PRMT R74, RZ, 0x7610, R74 ;  /* 0x00007610ff4a7816 */ /* 0x000fe2000000004a */
[----:B------:R-:W0:Y:S01]  /*22850*/  LDC R73, c[0x0][0x3d8] ;  /* 0x0000f600ff497b82 */ /* 0x000e220000000800 */
[----:B------:R-:W-:-:S02]  /*22860*/  PRMT R89, RZ, 0x7610, R89 ;  /* 0x00007610ff597816 */ /* 0x000fc40000000059 */
[----:B----4-:R-:W-:-:S04]  /*22870*/  IADD3 R90, P5, PT, R3, R80, RZ ;  /* 0x00000050035a7210 */ /* 0x010fc80007fbe0ff */
[----:B------:R-:W-:Y:S02]  /*22880*/  LEA.HI.X.SX32 R91, R3, R81, 0x1, P5 ;  /* 0x00000051035b7211 */ /* 0x000fe400028f0eff */
[----:B------:R-:W-:-:S03]  /*22890*/  PRMT R3, RZ, 0x7610, R3 ;  /* 0x00007610ff037816 */ /* 0x000fc60000000003 */
[----:B------:R4:W4:Y:S01]  /*228a0*/  @P2 LDG.E.U8 R89, desc[UR8][R90.64] ;  /* 0x000000085a592981 */ /* 0x000922000c1e1100 */
[----:B------:R-:W-:-:S03]  /*228b0*/  PRMT R88, RZ, 0x7610, R88 ;  /* 0x00007610ff587816 */ /* 0x000fc60000000058 */
[----:B--2---:R2:W-:Y:S04]  /*228c0*/  STL [R1+0x24fc], R70 ;  /* 0x0024fc4601007387 */ /* 0x0045e80000100800 */
[----:B------:R0:W-:Y:S01]  /*228d0*/  STL [R1+0x420], R71 ;  /* 0x0004204701007387 */ /* 0x0001e20000100800 */
[----:B--2---:R-:W-:-:S04]  /*228e0*/  IADD3 R70, P4, PT, R0, R80, RZ ;  /* 0x0000005000467210 */ /* 0x004fc80007f9e0ff */
[----:B0-----:R-:W-:Y:S01]  /*228f0*/  LEA.HI.X.SX32 R71, R0, R81, 0x1, P4 ;  /* 0x0000005100477211 */ /* 0x001fe200020f0eff */
[----:B---3--:R-:W-:Y:S01]  /*22900*/  IMAD R0, R76, 0x37, RZ ;  /* 0x000000374c007824 */ /* 0x008fe200078e02ff */
[----:B------:R-:W-:-:S03]  /*22910*/  IADD3 R84, P4, PT, R2, R80, RZ ;  /* 0x0000005002547210 */ /* 0x000fc60007f9e0ff */
[----:B------:R0:W-:Y:S01]  /*22920*/  STL.64 [R1+0x13c8], R70 ;  /* 0x0013c84601007387 */ /* 0x0001e20000100a00 */
[----:B------:R-:W-:-:S03]  /*22930*/  LEA.HI.X.SX32 R85, R2, R81, 0x1, P4 ;  /* 0x0000005102557211 */ /* 0x000fc600020f0eff */
[----:B------:R-:W2:Y:S04]  /*22940*/  @P2 LDG.E.U8 R74, desc[UR8][R70.64] ;  /* 0x00000008464a2981 */ /* 0x000ea8000c1e1100 */
[----:B------:R3:W2:Y:S04]  /*22950*/  @P2 LDG.E.U8 R3, desc[UR8][R84.64] ;  /* 0x0000000854032981 */ /* 0x0006a8000c1e1100 */
[----:B0-----:R-:W2:Y:S04]  /*22960*/  LDL.LU.64 R70, [R1+0x2bc0] ;  /* 0x002bc00001467983 */ /* 0x001ea80000300a00 */
[----:B------:R4:W-:Y:S02]  /*22970*/  STL.64 [R1+0x13c0], R90 ;  /* 0x0013c05a01007387 */ /* 0x0009e40000100a00 */
[----:B----4-:R-:W-:-:S04]  /*22980*/  IADD3 R90, P4, PT, R0, R80, RZ ;  /* 0x00000050005a7210 */ /* 0x010fc80007f9e0ff */
[----:B------:R-:W-:-:S05]  /*22990*/  LEA.HI.X.SX32 R91, R0, R81, 0x1, P4 ;  /* 0x00000051005b7211 */ /* 0x000fca00020f0eff */
[----:B------:R-:W4:Y:S01]  /*229a0*/  @P2 LDG.E.U8 R88, desc[UR8][R90.64] ;  /* 0x000000085a582981 */ /* 0x000f22000c1e1100 */
[----:B------:R-:W-:-:S03]  /*229b0*/  IMAD R2, R75, 0x3c, RZ ;  /* 0x0000003c4b027824 */ /* 0x000fc600078e02ff */
[----:B------:R3:W-:Y:S01]  /*229c0*/  STL.64 [R1+0x13b8], R84 ;  /* 0x0013b85401007387 */ /* 0x0007e20000100a00 */
[----:B------:R-:W-:Y:S01]  /*229d0*/  PRMT R76, RZ, 0x7610, R76 ;  /* 0x00007610ff4c7816 */ /* 0x000fe2000000004c */
[----:B------:R-:W-:Y:S01]  /*229e0*/  IMAD R0, R73, 0x3d, RZ ;  /* 0x0000003d49007824 */ /* 0x000fe200078e02ff */
[----:B------:R-:W0:Y:S01]  /*229f0*/  LDC R75, c[0x0][0x3d8] ;  /* 0x0000f600ff4b7b82 */ /* 0x000e220000000800 */
[----:B---3--:R-:W-:-:S04]  /*22a00*/  IADD3 R84, P5, PT, R2, R80, RZ ;  /* 0x0000005002547210 */ /* 0x008fc80007fbe0ff */
[----:B------:R-:W-:Y:S01]  /*22a10*/  LEA.HI.X.SX32 R85, R2, R81, 0x1, P5 ;  /* 0x0000005102557211 */ /* 0x000fe200028f0eff */
[----:B-1----:R-:W-:Y:S01]  /*22a20*/  IMAD R2, R77, 0x3e, RZ ;  /* 0x0000003e4d027824 */ /* 0x002fe200078e02ff */
[----:B------:R-:W-:-:S03]  /*22a30*/  PRMT R73, RZ, 0x7610, R73 ;  /* 0x00007610ff497816 */ /* 0x000fc60000000049 */
[----:B------:R1:W3:Y:S01]  /*22a40*/  @P2 LDG.E.U8 R76, desc[UR8][R84.64] ;  /* 0x00000008544c2981 */ /* 0x0002e2000c1e1100 */
[----:B------:R-:W-:-:S03]  /*22a50*/  PRMT R77, RZ, 0x7610, R77 ;  /* 0x00007610ff4d7816 */ /* 0x000fc6000000004d */
[----:B--2---:R2:W-:Y:S04]  /*22a60*/  STL [R1+0x214], R74 ;  /* 0x0002144a01007387 */ /* 0x0045e80000100800 */
[----:B------:R0:W-:Y:S04]  /*22a70*/  STL [R1+0x41c], R3 ;  /* 0x00041c0301007387 */ /* 0x0001e80000100800 */
[----:B------:R-:W-:Y:S01]  /*22a80*/  STL.64 [R1+0x13b0], R90 ;  /* 0x0013b05a01007387 */ /* 0x000fe20000100a00 */
[----:B--2---:R-:W2:Y:S08]  /*22a90*/  LDC R74, c[0x0][0x3d8] ;  /* 0x0000f600ff4a7b82 */ /* 0x004eb00000000800 */
[----:B0-----:R-:W0:Y:S01]  /*22aa0*/  LDC R3, c[0x0][0x3d8] ;  /* 0x0000f600ff037b82 */ /* 0x001e220000000800 */
[----:B----4-:R4:W-:Y:S04]  /*22ab0*/  STL [R1+0x24f8], R88 ;  /* 0x0024f85801007387 */ /* 0x0109e80000100800 */
[----:B------:R1:W-:Y:S04]  /*22ac0*/  STL [R1+0x210], R89 ;  /* 0x0002105901007387 */ /* 0x0003e80000100800 */
[----:B------:R2:W-:Y:S01]  /*22ad0*/  STL.64 [R1+0x1388], R84 ;  /* 0x0013885401007387 */ /* 0x0005e20000100a00 */
[----:B----4-:R-:W-:-:S04]  /*22ae0*/  IADD3 R88, P4, PT, R0, R80, RZ ;  /* 0x0000005000587210 */ /* 0x010fc80007f9e0ff */
[----:B-1----:R-:W-:-:S05]  /*22af0*/  LEA.HI.X.SX32 R89, R0, R81, 0x1, P4 ;  /* 0x0000005100597211 */ /* 0x002fca00020f0eff */
[----:B------:R-:W4:Y:S01]  /*22b00*/  @P2 LDG.E.U8 R73, desc[UR8][R88.64] ;  /* 0x0000000858492981 */ /* 0x000f22000c1e1100 */
[----:B--2---:R-:W-:-:S04]  /*22b10*/  IADD3 R84, P5, PT, R2, R80, RZ ;  /* 0x0000005002547210 */ /* 0x004fc80007fbe0ff */
[----:B------:R-:W-:-:S05]  /*22b20*/  LEA.HI.X.SX32 R85, R2, R81, 0x1, P5 ;  /* 0x0000005102557211 */ /* 0x000fca00028f0eff */
[----:B------:R-:W2:Y:S01]  /*22b30*/  @P2 LDG.E.U8 R77, desc[UR8][R84.64] ;  /* 0x00000008544d2981 */ /* 0x000ea2000c1e1100 */
[----:B------:R-:W-:Y:S02]  /*22b40*/  IMAD R0, R74, 0x3f, RZ ;  /* 0x0000003f4a007824 */ /* 0x000fe400078e02ff */
[----:B------:R-:W-:Y:S01]  /*22b50*/  IMAD R2, R75, 0x44, RZ ;  /* 0x000000444b027824 */ /* 0x000fe200078e02ff */
[----:B---3--:R1:W-:Y:S01]  /*22b60*/  STL [R1+0x20c], R76 ;  /* 0x00020c4c01007387 */ /* 0x0083e20000100800 */
[----:B0-----:R-:W-:Y:S01]  /*22b70*/  IMAD R3, R3, 0x43, RZ ;  /* 0x0000004303037824 */ /* 0x001fe200078e02ff */
[C---:B------:R-:W-:Y:S01]  /*22b80*/  IADD3 R90, P4, PT, R0.reuse, R80, RZ ;  /* 0x00000050005a7210 */ /* 0x040fe20007f9e0ff */
[----:B------:R-:W0:Y:S01]  /*22b90*/  LDC R74, c[0x0][0x3d8] ;  /* 0x0000f600ff4a7b82 */ /* 0x000e220000000800 */
[----:B------:R-:W-:Y:S01]  /*22ba0*/  PRMT R75, RZ, 0x7610, R75 ;  /* 0x00007610ff4b7816 */ /* 0x000fe2000000004b */
[----:B------:R3:W-:Y:S01]  /*22bb0*/  STL.64 [R1+0x1380], R88 ;  /* 0x0013805801007387 */ /* 0x0007e20000100a00 */
[----:B------:R-:W-:-:S05]  /*22bc0*/  LEA.HI.X.SX32 R91, R0, R81, 0x1, P4 ;  /* 0x00000051005b7211 */ /* 0x000fca00020f0eff */
[----:B------:R-:W3:Y:S01]  /*22bd0*/  @P2 LDG.E.U8 R75, desc[UR8][R90.64] ;  /* 0x000000085a4b2981 */ /* 0x000ee2000c1e1100 */
[----:B-1----:R-:W1:Y:S03]  /*22be0*/  LDC R76, c[0x0][0x3d8] ;  /* 0x0000f600ff4c7b82 */ /* 0x002e660000000800 */
[----:B----4-:R-:W-:Y:S04]  /*22bf0*/  STL [R1+0x208], R73 ;  /* 0x0002084901007387 */ /* 0x010fe80000100800 */
[----:B------:R4:W-:Y:S04]  /*22c00*/  STL.64 [R1+0x1378], R84 ;  /* 0x0013785401007387 */ /* 0x0009e80000100a00 */
[----:B--2---:R2:W-:Y:S01]  /*22c10*/  STL [R1+0x418], R77 ;  /* 0x0004184d01007387 */ /* 0x0045e20000100800 */
[----:B---3--:R-:W-:-:S02]  /*22c20*/  IADD3 R88, P5, PT, R3, R80, RZ ;  /* 0x0000005003587210 */ /* 0x008fc40007fbe0ff */
[----:B------:R-:W-:Y:S01]  /*22c30*/  PRMT R78, RZ, 0x7610, R78 ;  /* 0x00007610ff4e7816 */ /* 0x000fe2000000004e */
[----:B------:R3:W-:Y:S01]  /*22c40*/  STL.64 [R1+0x1370], R90 ;  /* 0x0013705a01007387 */ /* 0x0007e20000100a00 */
[----:B-1----:R-:W-:Y:S01]  /*22c50*/  IMAD R0, R76, 0x45, RZ ;  /* 0x000000454c007824 */ /* 0x002fe200078e02ff */
[----:B----4-:R-:W-:Y:S01]  /*22c60*/  IADD3 R84, P4, PT, R2, R80, RZ ;  /* 0x0000005002547210 */ /* 0x010fe20007f9e0ff */
[----:B------:R-:W1:Y:S08]  /*22c70*/  LDC R73, c[0x0][0x3d8] ;  /* 0x0000f600ff497b82 */ /* 0x000e700000000800 */
[----:B--2---:R-:W2:Y:S01]  /*22c80*/  LDC R77, c[0x0][0x3d8] ;  /* 0x0000f600ff4d7b82 */ /* 0x004ea20000000800 */
[----:B---3--:R-:W3:Y:S01]  /*22c90*/  LDL.LU R90, [R1+0x2bb8] ;  /* 0x002bb800015a7983 */ /* 0x008ee20000300800 */
[----:B------:R-:W-:-:S02]  /*22ca0*/  LEA.HI.X.SX32 R89, R3, R81, 0x1, P5 ;  /* 0x0000005103597211 */ /* 0x000fc400028f0eff */
[----:B------:R-:W-:Y:S02]  /*22cb0*/  LEA.HI.X.SX32 R85, R2, R81, 0x1, P4 ;  /* 0x0000005102557211 */ /* 0x000fe400020f0eff */
[----:B------:R-:W-:Y:S01]  /*22cc0*/  PRMT R3, RZ, 0x7610, R3 ;  /* 0x00007610ff037816 */ /* 0x000fe20000000003 */
[----:B------:R4:W-:Y:S04]  /*22cd0*/  STL.64 [R1+0x1350], R88 ;  /* 0x0013505801007387 */ /* 0x0009e80000100a00 */
[----:B------:R4:W2:Y:S04]  /*22ce0*/  @P2 LDG.E.U8 R78, desc[UR8][R88.64] ;  /* 0x00000008584e2981 */ /* 0x0008a8000c1e1100 */
[----:B------:R0:W2:Y:S01]  /*22cf0*/  @P2 LDG.E.U8 R3, desc[UR8][R84.64] ;  /* 0x0000000854032981 */ /* 0x0000a2000c1e1100 */
[----:B----4-:R-:W-:-:S04]  /*22d00*/  IADD3 R88, P4, PT, R0, R80, RZ ;  /* 0x0000005000587210 */ /* 0x010fc80007f9e0ff */
[----:B------:R-:W-:Y:S02]  /*22d10*/  LEA.HI.X.SX32 R89, R0, R81, 0x1, P4 ;  /* 0x0000005100597211 */ /* 0x000fe400020f0eff */
[----:B---3--:R-:W-:-:S06]  /*22d20*/  PRMT R90, RZ, 0x7610, R90 ;  /* 0x00007610ff5a7816 */ /* 0x008fcc000000005a */
[----:B------:R-:W3:Y:S01]  /*22d30*/  @P2 LDG.E.U8 R90, desc[UR8][R88.64] ;  /* 0x00000008585a2981 */ /* 0x000ee2000c1e1100 */
[----:B-1----:R-:W-:-:S03]  /*22d40*/  IMAD R2, R73, 0x46, RZ ;  /* 0x0000004649027824 */ /* 0x002fc600078e02ff */
[----:B------:R1:W-:Y:S01]  /*22d50*/  STL.64 [R1+0x1348], R84 ;  /* 0x0013485401007387 */ /* 0x0003e20000100a00 */
[----:B------:R-:W-:Y:S01]  /*22d60*/  PRMT R76, RZ, 0x7610, R76 ;  /* 0x00007610ff4c7816 */ /* 0x000fe2000000004c */
[----:B0-----:R-:W-:Y:S01]  /*22d70*/  IMAD R0, R74, 0x47, RZ ;  /* 0x000000474a007824 */ /* 0x001fe200078e02ff */
[----:B------:R-:W-:Y:S01]  /*22d80*/  PRMT R70, RZ, 0x7610, R70 ;  /* 0x00007610ff467816 */ /* 0x000fe20000000046 */
[----:B------:R-:W0:Y:S01]  /*22d90*/  LDC R73, c[0x0][0x3d8] ;  /* 0x0000f600ff497b82 */ /* 0x000e220000000800 */
[----:B-1----:R-:W-:Y:S01]  /*22da0*/  IADD3 R84, P5, PT, R2, R80, RZ ;  /* 0x0000005002547210 */ /* 0x002fe20007fbe0ff */
[----:B------:R1:W-:Y:S01]  /*22db0*/  STL [R1+0x24f4], R75 ;  /* 0x0024f44b01007387 */ /* 0x0003e20000100800 */
[----:B------:R-:W-:-:S05]  /*22dc0*/  PRMT R71, RZ, 0x7610, R71 ;  /* 0x00007610ff477816 */ /* 0x000fca0000000047 */
[----:B------:R-:W4:Y:S01]  /*22dd0*/  LDC R74, c[0x0][0x3d8] ;  /* 0x0000f600ff4a7b82 */ /* 0x000f220000000800 */
[----:B------:R-:W-:Y:S01]  /*22de0*/  LEA.HI.X.SX32 R85, R2, R81, 0x1, P5 ;  /* 0x0000005102557211 */ /* 0x000fe200028f0eff */
[----:B--2---:R2:W-:Y:S01]  /*22df0*/  STL [R1+0x200], R3 ;  /* 0x0002000301007387 */ /* 0x0045e20000100800 */
[----:B------:R-:W-:-:S03]  /*22e00*/  IMAD R2, R77, 0x4b, RZ ;  /* 0x0000004b4d027824 */ /* 0x000fc600078e02ff */
[----:B------:R0:W4:Y:S02]  /*22e10*/  @P2 LDG.E.U8 R76, desc[UR8][R84.64] ;  /* 0x00000008544c2981 */ /* 0x000124000c1e1100 */
[----:B-1----:R-:W1:Y:S02]  /*22e20*/  LDC R75, c[0x0][0x3d8] ;  /* 0x0000f600ff4b7b82 */ /* 0x002e640000000800 */
[----:B------:R2:W-:Y:S06]  /*22e30*/  STL.64 [R1+0x1340], R88 ;  /* 0x0013405801007387 */ /* 0x0005ec0000100a00 */
[----:B--2---:R-:W2:Y:S01]  /*22e40*/  LDC R3, c[0x0][0x3d8] ;  /* 0x0000f600ff037b82 */ /* 0x004ea20000000800 */
[----:B------:R-:W2:Y:S07]  /*22e50*/  LDL.LU.64 R88, [R1+0x2bb0] ;  /* 0x002bb00001587983 */ /* 0x000eae0000300a00 */
[----:B------:R-:W0:Y:S01]  /*22e60*/  LDC R77, c[0x0][0x3d8] ;  /* 0x0000f600ff4d7b82 */ /* 0x000e220000000800 */
[----:B---3--:R3:W-:Y:S04]  /*22e70*/  STL [R1+0x414], R90 ;  /* 0x0004145a01007387 */ /* 0x0087e80000100800 */
[----:B------:R0:W-:Y:S01]  /*22e80*/  STL.64 [R1+0x1338], R84 ;  /* 0x0013385401007387 */ /* 0x0001e20000100a00 */
[----:B---3--:R-:W-:-:S02]  /*22e90*/  IADD3 R90, P4, PT, R0, R80, RZ ;  /* 0x00000050005a7210 */ /* 0x008fc40007f9e0ff */
[----:B0-----:R-:W-:-:S04]  /*22ea0*/  IADD3 R84, P5, PT, R2, R80, RZ ;  /* 0x0000005002547210 */ /* 0x001fc80007fbe0ff */
[-C--:B------:R-:W-:Y:S02]  /*22eb0*/  LEA.HI.X.SX32 R85, R2, R81.reuse, 0x1, P5 ;  /* 0x0000005102557211 */ /* 0x080fe400028f0eff */
[----:B------:R-:W-:-:S03]  /*22ec0*/  LEA.HI.X.SX32 R91, R0, R81, 0x1, P4 ;  /* 0x00000051005b7211 */ /* 0x000fc600020f0eff */
[----:B------:R-:W3:Y:S04]  /*22ed0*/  @P2 LDG.E.U8 R70, desc[UR8][R84.64] ;  /* 0x0000000854462981 */ /* 0x000ee8000c1e1100 */
[----:B------:R0:W3:Y:S04]  /*22ee0*/  @P2 LDG.E.U8 R71, desc[UR8][R90.64] ;  /* 0x000000085a472981 */ /* 0x0000e8000c1e1100 */
[----:B----4-:R4:W-:Y:S02]  /*22ef0*/  STL [R1+0x410], R76 ;  /* 0x0004104c01007387 */ /* 0x0109e40000100800 */
[----:B----4-:R-:W4:Y:S01]  /*22f00*/  LDC R76, c[0x0][0x3d8] ;  /* 0x0000f600ff4c7b82 */ /* 0x010f220000000800 */
[----:B-1----:R-:W-:Y:S01]  /*22f10*/  IMAD R0, R75, 0x4c, RZ ;  /* 0x0000004c4b007824 */ /* 0x002fe200078e02ff */
[----:B------:R0:W-:Y:S01]  /*22f20*/  STL.64 [R1+0x1330], R90 ;  /* 0x0013305a01007387 */ /* 0x0001e20000100a00 */
[----:B--2---:R-:W-:-:S03]  /*22f30*/  IMAD R3, R3, 0x4d, RZ ;  /* 0x0000004d03037824 */ /* 0x004fc600078e02ff */
[----:B------:R-:W-:Y:S01]  /*22f40*/  STL.64 [R1+0x1310], R84 ;  /* 0x0013105401007387 */ /* 0x000fe20000100a00 */
[----:B------:R-:W-:Y:S01]  /*22f50*/  IMAD R2, R73, 0x4e, RZ ;  /* 0x0000004e49027824 */ /* 0x000fe200078e02ff */
[----:B------:R-:W-:Y:S01]  /*22f60*/  PRMT R73, RZ, 0x7610, R73 ;  /* 0x00007610ff497816 */ /* 0x000fe20000000049 */
[----:B------:R-:W1:Y:S01]  /*22f70*/  LDC R75, c[0x0][0x3d8] ;  /* 0x0000f600ff4b7b82 */ /* 0x000e620000000800 */
[----:B------:R-:W-:Y:S02]  /*22f80*/  PRMT R89, RZ, 0x7610, R89 ;  /* 0x00007610ff597816 */ /* 0x000fe40000000059 */
[----:B0-----:R-:W-:-:S04]  /*22f90*/  IADD3 R90, P5, PT, R3, R80, RZ ;  /* 0x00000050035a7210 */ /* 0x001fc80007fbe0ff */
[----:B------:R-:W-:Y:S02]  /*22fa0*/  LEA.HI.X.SX32 R91, R3, R81, 0x1, P5 ;  /* 0x00000051035b7211 */ /* 0x000fe400028f0eff */
[----:B------:R-:W-:-:S03]  /*22fb0*/  PRMT R3, RZ, 0x7610, R3 ;  /* 0x00007610ff037816 */ /* 0x000fc60000000003 */
[----:B------:R0:W2:Y:S01]  /*22fc0*/  @P2 LDG.E.U8 R89, desc[UR8][R90.64] ;  /* 0x000000085a592981 */ /* 0x0000a2000c1e1100 */
[----:B------:R-:W-:-:S03]  /*22fd0*/  PRMT R88, RZ, 0x7610, R88 ;  /* 0x00007610ff587816 */ /* 0x000fc60000000058 */
[----:B---3--:R3:W-:Y:S04]  /*22fe0*/  STL [R1+0x1fc], R70 ;  /* 0x0001fc4601007387 */ /* 0x0087e80000100800 */
[----:B------:R0:W-:Y:S01]  /*22ff0*/  STL [R1+0x24f0], R71 ;  /* 0x0024f04701007387 */ /* 0x0001e20000100800 */
[----:B---3--:R-:W-:-:S04]  /*23000*/  IADD3 R70, P4, PT, R0, R80, RZ ;  /* 0x0000005000467210 */ /* 0x008fc80007f9e0ff */
[----:B0-----:R-:W-:Y:S01]  /*23010*/  LEA.HI.X.SX32 R71, R0, R81, 0x1, P4 ;  /* 0x0000005100477211 */ /* 0x001fe200020f0eff */
[----:B----4-:R-:W-:Y:S01]  /*23020*/  IMAD R0, R76, 0x4f, RZ ;  /* 0x0000004f4c007824 */ /* 0x010fe200078e02ff */
[----:B------:R-:W-:-:S03]  /*23030*/  IADD3 R84, P4, PT, R2, R80, RZ ;  /* 0x0000005002547210 */ /* 0x000fc60007f9e0ff */
[----:B------:R0:W-:Y:S01]  /*23040*/  STL.64 [R1+0x1308], R70 ;  /* 0x0013084601007387 */ /* 0x0001e20000100a00 */
[----:B------:R-:W-:-:S03]  /*23050*/  LEA.HI.X.SX32 R85, R2, R81, 0x1, P4 ;  /* 0x0000005102557211 */ /* 0x000fc600020f0eff */
[----:B------:R-:W3:Y:S04]  /*23060*/  @P2 LDG.E.U8 R73, desc[UR8][R70.64] ;  /* 0x0000000846492981 */ /* 0x000ee8000c1e1100 */
[----:B------:R4:W2:Y:S04]  /*23070*/  @P2 LDG.E.U8 R3, desc[UR8][R84.64] ;  /* 0x0000000854032981 */ /* 0x0008a8000c1e1100 */
[----:B0-----:R-:W2:Y:S04]  /*23080*/  LDL.LU.64 R70, [R1+0x2ba8] ;  /* 0x002ba80001467983 */ /* 0x001ea80000300a00 */
[----:B------:R0:W-:Y:S02]  /*23090*/  STL.64 [R1+0x1300], R90 ;  /* 0x0013005a01007387 */ /* 0x0001e40000100a00 */
[----:B0-----:R-:W-:-:S04]  /*230a0*/  IADD3 R90, P4, PT, R0, R80, RZ ;  /* 0x00000050005a7210 */ /* 0x001fc80007f9e0ff */
[----:B------:R-:W-:-:S05]  /*230b0*/  LEA.HI.X.SX32 R91, R0, R81, 0x1, P4 ;  /* 0x00000051005b7211 */ /* 0x000fca00020f0eff */
[----:B------:R-:W2:Y:S01]  /*230c0*/  @P2 LDG.E.U8 R88, desc[UR8][R90.64] ;  /* 0x000000085a582981 */ /* 0x000ea2000c1e1100 */
[----:B------:R-:W-:-:S03]  /*230d0*/  IMAD R2, R74, 0x53, RZ ;  /* 0x000000534a027824 */ /* 0x000fc600078e02ff */
[----:B------:R4:W-:Y:S01]  /*230e0*/  STL.64 [R1+0x12f8], R84 ;  /* 0x0012f85401007387 */ /* 0x0009e20000100a00 */
[----:B------:R-:W-:Y:S01]  /*230f0*/  PRMT R76, RZ, 0x7610, R76 ;  /* 0x00007610ff4c7816 */ /* 0x000fe2000000004c */
[----:B-1----:R-:W-:Y:S01]  /*23100*/  IMAD R0, R75, 0x54, RZ ;  /* 0x000000544b007824 */ /* 0x002fe200078e02ff */
[----:B------:R-:W0:Y:S08]  /*23110*/  LDC R74, c[0x0][0x3d8] ;  /* 0x0000f600ff4a7b82 */ /* 0x000e300000000800 */
[----:B------:R-:W1:Y:S01]  /*23120*/  LDC R75, c[0x0][0x3d8] ;  /* 0x0000f600ff4b7b82 */ /* 0x000e620000000800 */
[----:B----4-:R-:W-:-:S04]  /*23130*/  IADD3 R84, P5, PT, R2, R80, RZ ;  /* 0x0000005002547210 */ /* 0x010fc80007fbe0ff */
[----:B------:R-:W-:Y:S01]  /*23140*/  LEA.HI.X.SX32 R85, R2, R81, 0x1, P5 ;  /* 0x0000005102557211 */ /* 0x000fe200028f0eff */
[----:B------:R-:W-:Y:S02]  /*23150*/  IMAD R2, R77, 0x55, RZ ;  /* 0x000000554d027824 */ /* 0x000fe400078e02ff */
[----:B------:R-:W4:Y:S02]  /*23160*/  LDC R77, c[0x0][0x3d8] ;  /* 0x0000f600ff4d7b82 */ /* 0x000f240000000800 */
[----:B------:R0:W4:Y:S04]  /*23170*/  @P2 LDG.E.U8 R76, desc[UR8][R84.64] ;  /* 0x00000008544c2981 */ /* 0x000128000c1e1100 */
[----:B---3--:R3:W-:Y:S04]  /*23180*/  STL [R1+0x1f8], R73 ;  /* 0x0001f84901007387 */ /* 0x0087e80000100800 */
[----:B--2---:R2:W-:Y:S04]  /*23190*/  STL [R1+0x408], R3 ;  /* 0x0004080301007387 */ /* 0x0045e80000100800 */
[----:B------:R0:W-:Y:S01]  /*231a0*/  STL.64 [R1+0x12f0], R90 ;  /* 0x0012f05a01007387 */ /* 0x0001e20000100a00 */
[----:B------:R-:W-:Y:S01]  /*231b0*/  PRMT R70, RZ, 0x7610, R70 ;  /* 0x00007610ff467816 */ /* 0x000fe20000000046 */
[----:B---3--:R-:W3:Y:S01]  /*231c0*/  LDC R73, c[0x0][0x3d8] ;  /* 0x0000f600ff497b82 */ /* 0x008ee20000000800 */
[----:B------:R-:W-:-:S07]  /*231d0*/  PRMT R71, RZ, 0x7610, R71 ;  /* 0x00007610ff477816 */ /* 0x000fce0000000047 */
[----:B--2---:R-:W2:Y:S01]  /*231e0*/  LDC R3, c[0x0][0x3d8] ;  /* 0x0000f600ff037b82 */ /* 0x004ea20000000800 */
[----:B0-----:R-:W2:Y:S04]  /*231f0*/  LDL.LU R90, [R1+0x2ba0] ;  /* 0x002ba000015a7983 */ /* 0x001ea80000300800 */
[----:B------:R0:W-:Y:S04]  /*23200*/  STL [R1+0x24ec], R88 ;  /* 0x0024ec5801007387 */ /* 0x0001e80000100800 */
[----:B------:R-:W-:Y:S04]  /*23210*/  STL [R1+0x40c], R89 ;  /* 0x00040c5901007387 */ /* 0x000fe80000100800 */
[----:B------:R1:W-:Y:S01]  /*23220*/  STL.64 [R1+0x12d0], R84 ;  /* 0x0012d05401007387 */ /* 0x0003e20000100a00 */
[----:B0-----:R-:W-:-:S02]  /*23230*/  IADD3 R88, P4, PT, R0, R80, RZ ;  /* 0x0000005000587210 */ /* 0x001fc40007f9e0ff */
[----:B-1----:R-:W-:-:S04]  /*23240*/  IADD3 R84, P5, PT, R2, R80, RZ ;  /* 0x0000005002547210 */ /* 0x002fc80007fbe0ff */
[-C--:B------:R-:W-:Y:S02]  /*23250*/  LEA.HI.X.SX32 R85, R2, R81.reuse, 0x1, P5 ;  /* 0x0000005102557211 */ /* 0x080fe400028f0eff */
[----:B------:R-:W-:-:S03]  /*23260*/  LEA.HI.X.SX32 R89, R0, R81, 0x1, P4 ;  /* 0x0000005100597211 */ /* 0x000fc600020f0eff */
[----:B------:R-:W2:Y:S04]  /*23270*/  @P2 LDG.E.U8 R70, desc[UR8][R84.64] ;  /* 0x0000000854462981 */ /* 0x000ea8000c1e1100 */
[----:B------:R0:W2:Y:S01]  /*23280*/  @P2 LDG.E.U8 R71, desc[UR8][R88.64] ;  /* 0x0000000858472981 */ /* 0x0000a2000c1e1100 */
[----:B---3--:R-:W-:-:S03]  /*23290*/  IMAD R0, R73, 0x56, RZ ;  /* 0x0000005649007824 */ /* 0x008fc600078e02ff */
[----:B----4-:R1:W-:Y:S01]  /*232a0*/  STL [R1+0x1f4], R76 ;  /* 0x0001f44c01007387 */ /* 0x0103e20000100800 */
[----:B--2---:R-:W-:Y:S01]  /*232b0*/  IMAD R3, R3, 0x57, RZ ;  /* 0x0000005703037824 */ /* 0x004fe200078e02ff */
[----:B------:R-:W2:Y:S02]  /*232c0*/  LDC R73, c[0x0][0x3d8] ;  /* 0x0000f600ff497b82 */ /* 0x000ea40000000800 */
[----:B------:R0:W-:Y:S01]  /*232d0*/  STL.64 [R1+0x12c8], R88 ;  /* 0x0012c85801007387 */ /* 0x0001e20000100a00 */
[----:B------:R-:W-:-:S03]  /*232e0*/  IMAD R2, R74, 0x5b, RZ ;  /* 0x0000005b4a027824 */ /* 0x000fc600078e02ff */
[----:B------:R-:W-:Y:S01]  /*232f0*/  STL.64 [R1+0x12c0], R84 ;  /* 0x0012c05401007387 */ /* 0x000fe20000100a00 */
[----:B------:R-:W-:Y:S01]  /*23300*/  PRMT R74, RZ, 0x7610, R74 ;  /* 0x00007610ff4a7816 */ /* 0x000fe2000000004a */
[----:B-1----:R-:W1:Y:S01]  /*23310*/  LDC R76, c[0x0][0x3d8] ;  /* 0x0000f600ff4c7b82 */ /* 0x002e620000000800 */
[----:B0-----:R-:W-:-:S04]  /*23320*/  IADD3 R88, P5, PT, R3, R80, RZ ;  /* 0x0000005003587210 */ /* 0x001fc80007fbe0ff */
[----:B------:R-:W-:Y:S02]  /*23330*/  LEA.HI.X.SX32 R89, R3, R81, 0x1, P5 ;  /* 0x0000005103597211 */ /* 0x000fe400028f0eff */
[----:B------:R-:W-:Y:S02]  /*23340*/  PRMT R3, RZ, 0x7610, R3 ;  /* 0x00007610ff037816 */ /* 0x000fe40000000003 */
[----:B------:R-:W-:-:S06]  /*23350*/  PRMT R90, RZ, 0x7610, R90 ;  /* 0x00007610ff5a7816 */ /* 0x000fcc000000005a */
[----:B------:R-:W3:Y:S04]  /*23360*/  @P2 LDG.E.U8 R90, desc[UR8][R88.64] ;  /* 0x00000008585a2981 */ /* 0x000ee8000c1e1100 */
[----:B------:R0:W-:Y:S04]  /*23370*/  STL [R1+0x404], R70 ;  /* 0x0004044601007387 */ /* 0x0001e80000100800 */
[----:B------:R4:W-:Y:S01]  /*23380*/  STL [R1+0x1f0], R71 ;  /* 0x0001f04701007387 */ /* 0x0009e20000100800 */
[----:B0-----:R-:W-:-:S04]  /*23390*/  IADD3 R70, P4, PT, R0, R80, RZ ;  /* 0x0000005000467210 */ /* 0x001fc80007f9e0ff */
[----:B----4-:R-:W-:Y:S02]  /*233a0*/  LEA.HI.X.SX32 R71, R0, R81, 0x1, P4 ;  /* 0x0000005100477211 */ /* 0x010fe400020f0eff */
[----:B------:R-:W-:-:S03]  /*233b0*/  IADD3 R84, P4, PT, R2, R80, RZ ;  /* 0x0000005002547210 */ /* 0x000fc60007f9e0ff */
[----:B------:R-:W4:Y:S01]  /*233c0*/  @P2 LDG.E.U8 R74, desc[UR8][R70.64] ;  /* 0x00000008464a2981 */ /* 0x000f22000c1e1100 */
[----:B------:R-:W-:-:S05]  /*233d0*/  LEA.HI.X.SX32 R85, R2, R81, 0x1, P4 ;  /* 0x0000005102557211 */ /* 0x000fca00020f0eff */
[----:B------:R0:W2:Y:S04]  /*233e0*/  @P2 LDG.E.U8 R3, desc[UR8][R84.64] ;  /* 0x0000000854032981 */ /* 0x0000a8000c1e1100 */
[----:B------:R0:W-:Y:S04]  /*233f0*/  STL.64 [R1+0x12b8], R70 ;  /* 0x0012b84601007387 */ /* 0x0001e80000100a00 */
[----:B0-----:R-:W3:Y:S04]  /*23400*/  LDL.LU.64 R70, [R1+0x2b98] ;  /* 0x002b980001467983 */ /* 0x001ee80000300a00 */
[----:B------:R0:W-:Y:S04]  /*23410*/  STL.64 [R1+0x12b0], R88 ;  /* 0x0012b05801007387 */ /* 0x0001e80000100a00 */
[----:B0-----:R-:W3:Y:S01]  /*23420*/  LDL.LU.64 R88, [R1+0x2b90] ;  /* 0x002b900001587983 */ /* 0x001ee20000300a00 */
[----:B-1----:R-:W-:-:S02]  /*23430*/  IMAD R0, R76, 0x5c, RZ ;  /* 0x0000005c4c007824 */ /* 0x002fc400078e02ff */
[----:B------:R-:W-:Y:S01]  /*23440*/  IMAD R2, R75, 0x5d, RZ ;  /* 0x0000005d4b027824 */ /* 0x000fe200078e02ff */
[----:B------:R0:W-:Y:S01]  /*23450*/  STL.64 [R1+0x1290], R84 ;  /* 0x0012905401007387 */ /* 0x0001e20000100a00 */
[----:B------:R-:W-:Y:S01]  /*23460*/  PRMT R76, RZ, 0x7610, R76 ;  /* 0x00007610ff4c7816 */ /* 0x000fe2000000004c */
[----:B------:R-:W1:Y:S02]  /*23470*/  LDC R75, c[0x0][0x3d8] ;  /* 0x0000f600ff4b7b82 */ /* 0x000e640000000800 */
[----:B0-----:R-:W-:-:S04]  /*23480*/  IADD3 R84, P5, PT, R2, R80, RZ ;  /* 0x0000005002547210 */ /* 0x001fc80007fbe0ff */
[----:B------:R-:W-:Y:S01]  /*23490*/  LEA.HI.X.SX32 R85, R2, R81, 0x1, P5 ;  /* 0x0000005102557211 */ /* 0x000fe200028f0eff */
[----:B------:R-:W-:Y:S02]  /*234a0*/  IMAD R2, R77, 0x5f, RZ ;  /* 0x0000005f4d027824 */ /* 0x000fe400078e02ff */
[----:B------:R-:W0:Y:S02]  /*234b0*/  LDC R77, c[0x0][0x3d8] ;  /* 0x0000f600ff4d7b82 */ /* 0x000e240000000800 */
[----:B------:R0:W3:Y:S04]  /*234c0*/  @P2 LDG.E.U8 R76, desc[UR8][R84.64] ;  /* 0x00000008544c2981 */ /* 0x0000e8000c1e1100 */
[----:B----4-:R4:W-:Y:S04]  /*234d0*/  STL [R1+0x400], R74 ;  /* 0x0004004a01007387 */ /* 0x0109e80000100800 */
[----:B--2---:R2:W-:Y:S04]  /*234e0*/  STL [R1+0x1ec], R3 ;  /* 0x0001ec0301007387 */ /* 0x0045e80000100800 */
[----:B---3--:R3:W-:Y:S01]  /*234f0*/  STL [R1+0x24e8], R90 ;  /* 0x0024e85a01007387 */ /* 0x0087e20000100800 */
[----:B----4-:R-:W4:Y:S08]  /*23500*/  LDC R74, c[0x0][0x3d8] ;  /* 0x0000f600ff4a7b82 */ /* 0x010f300000000800 */
[----:B--2---:R-:W2:Y:S01]  /*23510*/  LDC R3, c[0x0][0x3d8] ;  /* 0x0000f600ff037b82 */ /* 0x004ea20000000800 */
[----:B---3--:R-:W-:-:S04]  /*23520*/  IADD3 R90, P4, PT, R0, R80, RZ ;  /* 0x00000050005a7210 */ /* 0x008fc80007f9e0ff */
[----:B------:R-:W-:Y:S01]  /*23530*/  LEA.HI.X.SX32 R91, R0, R81, 0x1, P4 ;  /* 0x00000051005b7211 */ /* 0x000fe200020f0eff */
[----:B------:R-:W-:Y:S01]  /*23540*/  IMAD R0, R73, 0x5e, RZ ;  /* 0x0000005e49007824 */ /* 0x000fe200078e02ff */
[----:B------:R-:W-:Y:S01]  /*23550*/  PRMT R70, RZ, 0x7610, R70 ;  /* 0x00007610ff467816 */ /* 0x000fe20000000046 */
[----:B------:R-:W3:Y:S02]  /*23560*/  LDC R73, c[0x0][0x3d8] ;  /* 0x0000f600ff497b82 */ /* 0x000ee40000000800 */
[----:B------:R-:W-:Y:S04]  /*23570*/  STL.64 [R1+0x1288], R90 ;  /* 0x0012885a01007387 */ /* 0x000fe80000100a00 */
[----:B------:R0:W-:Y:S01]  /*23580*/  STL.64 [R1+0x1280], R84 ;  /* 0x0012805401007387 */ /* 0x0001e20000100a00 */
[----:B------:R-:W-:-:S02]  /*23590*/  PRMT R89, RZ, 0x7610, R89 ;  /* 0x00007610ff597816 */ /* 0x000fc40000000059 */
[----:B------:R-:W-:-:S04]  /*235a0*/  PRMT R71, RZ, 0x7610, R71 ;  /* 0x00007610ff477816 */ /* 0x000fc80000000047 */
[----:B------:R1:W3:Y:S01]  /*235b0*/  @P2 LDG.E.U8 R89, desc[UR8][R90.64] ;  /* 0x000000085a592981 */ /* 0x0002e2000c1e1100 */
[----:B0-----:R-:W-:-:S04]  /*235c0*/  IADD3 R84, P5, PT, R2, R80, RZ ;  /* 0x0000005002547210 */ /* 0x001fc80007fbe0ff */
[----:B------:R-:W-:Y:S02]  /*235d0*/  LEA.HI.X.SX32 R85, R2, R81, 0x1, P5 ;  /* 0x0000005102557211 */ /* 0x000fe400028f0eff */
[----:B-1----:R-:W-:-:S03]  /*235e0*/  IADD3 R90, P4, PT, R0, R80, RZ ;  /* 0x00000050005a7210 */ /* 0x002fc60007f9e0ff */
[----:B------:R-:W3:Y:S01]  /*235f0*/  @P2 LDG.E.U8 R70, desc[UR8][R84.64] ;  /* 0x0000000854462981 */ /* 0x000ee2000c1e1100 */
[----:B------:R-:W-:-:S05]  /*23600*/  LEA.HI.X.SX32 R91, R0, R81, 0x1, P4 ;  /* 0x00000051005b7211 */ /* 0x000fca00020f0eff */
[----:B------:R0:W3:Y:S01]  /*23610*/  @P2 LDG.E.U8 R71, desc[UR8][R90.64] ;  /* 0x000000085a472981 */ /* 0x0000e2000c1e1100 */
[----:B----4-:R-:W-:-:S03]  /*23620*/  IMAD R0, R74, 0x63, RZ ;  /* 0x000000634a007824 */ /* 0x010fc600078e02ff */
[----:B------:R1:W-:Y:S01]  /*23630*/  STL [R1+0x3fc], R76 ;  /* 0x0003fc4c01007387 */ /* 0x0003e20000100800 */
[----:B--2---:R-:W-:Y:S01]  /*23640*/  IMAD R3, R3, 0x64, RZ ;  /* 0x0000006403037824 */ /* 0x004fe200078e02ff */
[----:B------:R-:W-:Y:S01]  /*23650*/  PRMT R88, RZ, 0x7610, R88 ;  /* 0x00007610ff587816 */ /* 0x000fe20000000058 */
[----:B------:R-:W-:Y:S01]  /*23660*/  IMAD R2, R75, 0x65, RZ ;  /* 0x000000654b027824 */ /* 0x000fe200078e02ff */
[----:B------:R0:W-:Y:S01]  /*23670*/  STL.64 [R1+0x1278], R90 ;  /* 0x0012785a01007387 */ /* 0x0001e20000100a00 */
[----:B------:R-:W2:Y:S03]  /*23680*/  LDC R74, c[0x0][0x3d8] ;  /* 0x0000f600ff4a7b82 */ /* 0x000ea60000000800 */
[----:B------:R-:W-:Y:S01]  /*23690*/  STL.64 [R1+0x1270], R84 ;  /* 0x0012705401007387 */ /* 0x000fe20000100a00 */
[----:B------:R-:W-:-:S04]  /*236a0*/  PRMT R75, RZ, 0x7610, R75 ;  /* 0x00007610ff4b7816 */ /* 0x000fc8000000004b */
[----:B-1----:R-:W1:Y:S01]  /*236b0*/  LDC R76, c[0x0][0x3d8] ;  /* 0x0000f600ff4c7b82 */ /* 0x002e620000000800 */
[----:B0-----:R-:W-:-:S04]  /*236c0*/  IADD3 R90, P5, PT, R3, R80, RZ ;  /* 0x00000050035a7210 */ /* 0x001fc80007fbe0ff */
[----:B------:R-:W-:Y:S02]  /*236d0*/  LEA.HI.X.SX32 R91, R3, R81, 0x1, P5 ;  /* 0x00000051035b7211 */ /* 0x000fe400028f0eff */
[----:B------:R-:W-:-:S03]  /*236e0*/  PRMT R3, RZ, 0x7610, R3 ;  /* 0x00007610ff037816 */ /* 0x000fc60000000003 */
[----:B------:R0:W4:Y:S04]  /*236f0*/  @P2 LDG.E.U8 R88, desc[UR8][R90.64] ;  /* 0x000000085a582981 */ /* 0x000128000c1e1100 */
        /* <DEDUP_REMOVED lines=8> */
[----:B------:R-:W2:Y:S04]  /*23780*/  @P2 LDG.E.U8 R3, desc[UR8][R84.64] ;  /* 0x0000000854032981 */ /* 0x000ea8000c1e1100 */
[----:B------:R-:W-:Y:S04]  /*23790*/  STL [R1+0x1e8], R89 ;  /* 0x0001e85901007387 */ /* 0x000fe80000100800 */
[----:B0-----:R-:W4:Y:S04]  /*237a0*/  LDL.LU.64 R70, [R1+0x2b88] ;  /* 0x002b880001467983 */ /* 0x001f280000300a00 */
[----:B------:R0:W-:Y:S04]  /*237b0*/  STL.64 [R1+0x1248], R90 ;  /* 0x0012485a01007387 */ /* 0x0001e80000100a00 */
[----:B0-----:R-:W4:Y:S01]  /*237c0*/  LDL.LU R90, [R1+0x2b80] ;  /* 0x002b8000015a7983 */ /* 0x001f220000300800 */
[----:B-1----:R-:W-:-:S03]  /*237d0*/  IMAD R0, R76, 0x66, RZ ;  /* 0x000000664c007824 */ /* 0x002fc600078e02ff */
[----:B------:R-:W-:Y:S04]  /*237e0*/  STL.64 [R1+0x1240], R84 ;  /* 0x0012405401007387 */ /* 0x000fe80000100a00 */
[----:B---3--:R0:W-:Y:S04]  /*237f0*/  STL [R1+0x1e4], R75 ;  /* 0x0001e44b01007387 */ /* 0x0081e80000100800 */
[----:B--2---:R-:W-:Y:S01]  /*23800*/  STL [R1+0x3f4], R3 ;  /* 0x0003f40301007387 */ /* 0x004fe20000100800 */
[----:B----4-:R-:W-:-:S03]  /*23810*/  PRMT R90, RZ, 0x7610, R90 ;  /* 0x00007610ff5a7816 */ /* 0x010fc6000000005a */
        /* <DEDUP_REMOVED lines=70> */
[----:B------:R0:W-:Y:S04]  /*23c80*/  STL [R1+0x24dc], R3 ;  /* 0x0024dc0301007387 */ /* 0x0001e80000100800 */
[----:B------:R1:W-:Y:S01]  /*23c90*/  STL.64 [R1+0x11d0], R90 ;  /* 0x0011d05a01007387 */ /* 0x0003e20000100a00 */
[----:B------:R-:W-:Y:S01]  /*23ca0*/  PRMT R70, RZ, 0x7610, R70 ;  /* 0x00007610ff467816 */ /* 0x000fe20000000046 */
[----:B--2---:R-:W2:Y:S01]  /*23cb0*/  LDC R73, c[0x0][0x3d8] ;  /* 0x0000f600ff497b82 */ /* 0x004ea20000000800 */
[----:B------:R-:W-:-:S07]  /*23cc0*/  PRMT R71, RZ, 0x7610, R71 ;  /* 0x00007610ff477816 */ /* 0x000fce0000000047 */
[----:B0-----:R-:W0:Y:S01]  /*23cd0*/  LDC R3, c[0x0][0x3d8] ;  /* 0x0000f600ff037b82 */ /* 0x001e220000000800 */
[----:B-1----:R-:W2:Y:S04]  /*23ce0*/  LDL.LU R90, [R1+0x2b68] ;  /* 0x002b6800015a7983 */ /* 0x002ea80000300800 */
[----:B----4-:R1:W-:Y:S04]  /*23cf0*/  STL [R1+0x1d4], R88 ;  /* 0x0001d45801007387 */ /* 0x0103e80000100800 */
[----:B------:R-:W-:Y:S04]  /*23d00*/  STL [R1+0x3e8], R89 ;  /* 0x0003e85901007387 */ /* 0x000fe80000100800 */
[----:B------:R3:W-:Y:S01]  /*23d10*/  STL.64 [R1+0x11c8], R84 ;  /* 0x0011c85401007387 */ /* 0x0007e20000100a00 */
[----:B-1----:R-:W-:-:S02]  /*23d20*/  IADD3 R88, P4, PT, R0, R80, RZ ;  /* 0x0000005000587210 */ /* 0x002fc40007f9e0ff */
[----:B---3--:R-:W-:-:S04]  /*23d30*/  IADD3 R84, P5, PT, R2, R80, RZ ;  /* 0x0000005002547210 */ /* 0x008fc80007fbe0ff */
[-C--:B------:R-:W-:Y:S02]  /*23d40*/  LEA.HI.X.SX32 R85, R2, R81.reuse, 0x1, P5 ;  /* 0x0000005102557211 */ /* 0x080fe400028f0eff */
[----:B------:R-:W-:-:S03]  /*23d50*/  LEA.HI.X.SX32 R89, R0, R81, 0x1, P4 ;  /* 0x0000005100597211 */ /* 0x000fc600020f0eff */
[----:B------:R-:W3:Y:S04]  /*23d60*/  @P2 LDG.E.U8 R70, desc[UR8][R84.64] ;  /* 0x0000000854462981 */ /* 0x000ee8000c1e1100 */
[----:B------:R1:W4:Y:S01]  /*23d70*/  @P2 LDG.E.U8 R71, desc[UR8][R88.64] ;  /* 0x0000000858472981 */ /* 0x000322000c1e1100 */
[----:B--2---:R-:W-:-:S03]  /*23d80*/  IMAD R0, R73, 0x77, RZ ;  /* 0x0000007749007824 */ /* 0x004fc600078e02ff */
[----:B------:R2:W-:Y:S01]  /*23d90*/  STL [R1+0x1d0], R76 ;  /* 0x0001d04c01007387 */ /* 0x0005e20000100800 */
[----:B0-----:R-:W-:Y:S01]  /*23da0*/  IMAD R3, R3, 0x7b, RZ ;  /* 0x0000007b03037824 */ /* 0x001fe200078e02ff */
[----:B------:R-:W0:Y:S02]  /*23db0*/  LDC R73, c[0x0][0x3d8] ;  /* 0x0000f600ff497b82 */ /* 0x000e240000000800 */
[----:B------:R1:W-:Y:S01]  /*23dc0*/  STL.64 [R1+0x11c0], R88 ;  /* 0x0011c05801007387 */ /* 0x0003e20000100a00 */
[----:B------:R-:W-:-:S03]  /*23dd0*/  IMAD R2, R74, 0x7c, RZ ;  /* 0x0000007c4a027824 */ /* 0x000fc600078e02ff */
[----:B------:R-:W-:Y:S01]  /*23de0*/  STL.64 [R1+0x11b8], R84 ;  /* 0x0011b85401007387 */ /* 0x000fe20000100a00 */
[----:B------:R-:W-:Y:S01]  /*23df0*/  PRMT R74, RZ, 0x7610, R74 ;  /* 0x00007610ff4a7816 */ /* 0x000fe2000000004a */
[----:B--2---:R-:W2:Y:S01]  /*23e00*/  LDC R76, c[0x0][0x3d8] ;  /* 0x0000f600ff4c7b82 */ /* 0x004ea20000000800 */
[----:B-1----:R-:W-:-:S04]  /*23e10*/  IADD3 R88, P5, PT, R3, R80, RZ ;  /* 0x0000005003587210 */ /* 0x002fc80007fbe0ff */
[----:B------:R-:W-:Y:S02]  /*23e20*/  LEA.HI.X.SX32 R89, R3, R81, 0x1, P5 ;  /* 0x0000005103597211 */ /* 0x000fe400028f0eff */
[----:B------:R-:W-:Y:S02]  /*23e30*/  PRMT R3, RZ, 0x7610, R3 ;  /* 0x00007610ff037816 */ /* 0x000fe40000000003 */
[----:B------:R-:W-:-:S06]  /*23e40*/  PRMT R90, RZ, 0x7610, R90 ;  /* 0x00007610ff5a7816 */ /* 0x000fcc000000005a */
[----:B------:R-:W2:Y:S04]  /*23e50*/  @P2 LDG.E.U8 R90, desc[UR8][R88.64] ;  /* 0x00000008585a2981 */ /* 0x000ea8000c1e1100 */
[----:B---3--:R1:W-:Y:S04]  /*23e60*/  STL [R1+0x3e0], R70 ;  /* 0x0003e04601007387 */ /* 0x0083e80000100800 */
[----:B----4-:R3:W-:Y:S01]  /*23e70*/  STL [R1+0x3e4], R71 ;  /* 0x0003e44701007387 */ /* 0x0107e20000100800 */
[----:B-1----:R-:W-:-:S04]  /*23e80*/  IADD3 R70, P4, PT, R0, R80, RZ ;  /* 0x0000005000467210 */ /* 0x002fc80007f9e0ff */
        /* <DEDUP_REMOVED lines=13> */
[----:B------:R-:W0:Y:S02]  /*23f60*/  LDC R75, c[0x0][0x3d8] ;  /* 0x0000f600ff4b7b82 */ /* 0x000e240000000800 */
[----:B-1----:R-:W-:-:S04]  /*23f70*/  IADD3 R84, P5, PT, R2, R80, RZ ;  /* 0x0000005002547210 */ /* 0x002fc80007fbe0ff */
[----:B------:R-:W-:Y:S01]  /*23f80*/  LEA.HI.X.SX32 R85, R2, R81, 0x1, P5 ;  /* 0x0000005102557211 */ /* 0x000fe200028f0eff */
[----:B------:R-:W-:Y:S02]  /*23f90*/  IMAD R2, R77, 0x83, RZ ;  /* 0x000000834d027824 */ /* 0x000fe400078e02ff */
[----:B------:R-:W1:Y:S02]  /*23fa0*/  LDC R77, c[0x0][0x3d8] ;  /* 0x0000f600ff4d7b82 */ /* 0x000e640000000800 */
        /* <DEDUP_REMOVED lines=16> */
[----:B--2---:R-:W-:-:S04]  /*240b0*/  IADD3 R84, P5, PT, R2, R80, RZ ;  /* 0x0000005002547210 */ /* 0x004fc80007fbe0ff */
[----:B------:R-:W-:Y:S02]  /*240c0*/  LEA.HI.X.SX32 R85, R2, R81, 0x1, P5 ;  /* 0x0000005102557211 */ /* 0x000fe400028f0eff */
[----:B-1----:R-:W-:-:S03]  /*240d0*/  IADD3 R90, P4, PT, R0, R80, RZ ;  /* 0x00000050005a7210 */ /* 0x002fc60007f9e0ff */
[----:B------:R-:W2:Y:S01]  /*240e0*/  @P2 LDG.E.U8 R70, desc[UR8][R84.64] ;  /* 0x0000000854462981 */ /* 0x000ea2000c1e1100 */
[----:B------:R-:W-:-:S05]  /*240f0*/  LEA.HI.X.SX32 R91, R0, R81, 0x1, P4 ;  /* 0x00000051005b7211 */ /* 0x000fca00020f0eff */
[----:B------:R1:W2:Y:S01]  /*24100*/  @P2 LDG.E.U8 R71, desc[UR8][R90.64] ;  /* 0x000000085a472981 */ /* 0x0002a2000c1e1100 */
[----:B---3--:R-:W-:-:S03]  /*24110*/  IMAD R0, R74, 0x84, RZ ;  /* 0x000000844a007824 */ /* 0x008fc600078e02ff */
[----:B------:R3:W-:Y:S01]  /*24120*/  STL [R1+0x3d8], R76 ;  /* 0x0003d84c01007387 */ /* 0x0007e20000100800 */
[----:B----4-:R-:W-:Y:S01]  /*24130*/  IMAD R3, R3, 0x85, RZ ;  /* 0x0000008503037824 */ /* 0x010fe200078e02ff */
[----:B------:R-:W-:Y:S01]  /*24140*/  PRMT R88, RZ, 0x7610, R88 ;  /* 0x00007610ff587816 */ /* 0x000fe20000000058 */
[----:B------:R-:W-:Y:S01]  /*24150*/  IMAD R2, R75, 0x86, RZ ;  /* 0x000000864b027824 */ /* 0x000fe200078e02ff */
[----:B------:R1:W-:Y:S01]  /*24160*/  STL.64 [R1+0x1170], R90 ;  /* 0x0011705a01007387 */ /* 0x0003e20000100a00 */
[----:B------:R-:W4:Y:S03]  /*24170*/  LDC R74, c[0x0][0x3d8] ;  /* 0x0000f600ff4a7b82 */ /* 0x000f260000000800 */
[----:B------:R-:W-:Y:S01]  /*24180*/  STL.64 [R1+0x1150], R84 ;  /* 0x0011505401007387 */ /* 0x000fe20000100a00 */
[----:B------:R-:W-:-:S04]  /*24190*/  PRMT R75, RZ, 0x7610, R75 ;  /* 0x00007610ff4b7816 */ /* 0x000fc8000000004b */
[----:B---3--:R-:W3:Y:S01]  /*241a0*/  LDC R76, c[0x0][0x3d8] ;  /* 0x0000f600ff4c7b82 */ /* 0x008ee20000000800 */
[----:B-1----:R-:W-:-:S04]  /*241b0*/  IADD3 R90, P5, PT, R3, R80, RZ ;  /* 0x00000050035a7210 */ /* 0x002fc80007fbe0ff */
[----:B------:R-:W-:Y:S02]  /*241c0*/  LEA.HI.X.SX32 R91, R3, R81, 0x1, P5 ;  /* 0x00000051035b7211 */ /* 0x000fe400028f0eff */
[----:B------:R-:W-:-:S03]  /*241d0*/  PRMT R3, RZ, 0x7610, R3 ;  /* 0x00007610ff037816 */ /* 0x000fc60000000003 */
[----:B------:R1:W3:Y:S04]  /*241e0*/  @P2 LDG.E.U8 R88, desc[UR8][R90.64] ;  /* 0x000000085a582981 */ /* 0x0002e8000c1e1100 */
[----:B--2---:R2:W-:Y:S02]  /*241f0*/  STL [R1+0x1c4], R70 ;  /* 0x0001c44601007387 */ /* 0x0045e40000100800 */
[C---:B--2---:R-:W-:Y:S02]  /*24200*/  IADD3 R70, P4, PT, R0.reuse, R80, RZ ;  /* 0x0000005000467210 */ /* 0x044fe40007f9e0ff */
[----:B------:R2:W-:Y:S02]  /*24210*/  STL [R1+0x24d4], R71 ;  /* 0x0024d44701007387 */ /* 0x0005e40000100800 */
[----:B--2---:R-:W-:-:S02]  /*24220*/  LEA.HI.X.SX32 R71, R0, R81, 0x1, P4 ;  /* 0x0000005100477211 */ /* 0x004fc400020f0eff */
[----:B------:R-:W-:-:S03]  /*24230*/  IADD3 R84, P4, PT, R2, R80, RZ ;  /* 0x0000005002547210 */ /* 0x000fc60007f9e0ff */
[----:B------:R-:W2:Y:S01]  /*24240*/  @P2 LDG.E.U8 R75, desc[UR8][R70.64] ;  /* 0x00000008464b2981 */ /* 0x000ea2000c1e1100 */
[----:B------:R-:W-:-:S03]  /*24250*/  LEA.HI.X.SX32 R85, R2, R81, 0x1, P4 ;  /* 0x0000005102557211 */ /* 0x000fc600020f0eff */
[----:B------:R0:W-:Y:S04]  /*24260*/  STL.64 [R1+0x1148], R70 ;  /* 0x0011484601007387 */ /* 0x0001e80000100a00 */
[----:B------:R-:W4:Y:S04]  /*24270*/  @P2 LDG.E.U8 R3, desc[UR8][R84.64] ;  /* 0x0000000854032981 */ /* 0x000f28000c1e1100 */
[----:B------:R-:W-:Y:S04]  /*24280*/  STL [R1+0x3dc], R89 ;  /* 0x0003dc5901007387 */ /* 0x000fe80000100800 */
[----:B0-----:R-:W4:Y:S04]  /*24290*/  LDL.LU.64 R70, [R1+0x2b50] ;  /* 0x002b500001467983 */ /* 0x001f280000300a00 */
[----:B------:R0:W-:Y:S04]  /*242a0*/  STL.64 [R1+0x1140], R90 ;  /* 0x0011405a01007387 */ /* 0x0001e80000100a00 */
[----:B0-----:R-:W1:Y:S01]  /*242b0*/  LDL.LU R90, [R1+0x2b48] ;  /* 0x002b4800015a7983 */ /* 0x001e620000300800 */
[----:B---3--:R-:W-:-:S03]  /*242c0*/  IMAD R0, R76, 0x87, RZ ;  /* 0x000000874c007824 */ /* 0x008fc600078e02ff */
[----:B------:R-:W-:Y:S04]  /*242d0*/  STL.64 [R1+0x1138], R84 ;  /* 0x0011385401007387 */ /* 0x000fe80000100a00 */
[----:B--2---:R0:W-:Y:S04]  /*242e0*/  STL [R1+0x1c0], R75 ;  /* 0x0001c04b01007387 */ /* 0x0041e80000100800 */
        /* <DEDUP_REMOVED lines=1116> */
[----:B------:R-:W-:-:S05]  /*288b0*/  LEA.HI.X.SX32 R85, R2, R81, 0x1, P5 ;  /* 0x0000005102557211 */ /* 0x000fca00028f0eff */
[----:B------:R3:W3:Y:S01]  /*288c0*/  @P2 LDG.E.U8 R76, desc[UR8][R84.64] ;  /* 0x00000008544c2981 */ /* 0x0006e2000c1e1100 */
[----:B-1----:R-:W-:Y:S01]  /*288d0*/  IMAD R2, R77, 0x163, RZ ;  /* 0x000001634d027824 */ /* 0x002fe200078e02ff */
[----:B------:R-:W-:Y:S02]  /*288e0*/  PRMT R75, RZ, 0x7610, R75 ;  /* 0x00007610ff4b7816 */ /* 0x000fe4000000004b */
[----:B------:R-:W-:Y:S01]  /*288f0*/  PRMT R77, RZ, 0x7610, R77 ;  /* 0x00007610ff4d7816 */ /* 0x000fe2000000004d */
[----:B--2---:R1:W-:Y:S04]  /*28900*/  STL [R1+0x48c], R73 ;  /* 0x00048c4901007387 */ /* 0x0043e80000100800 */
[----:B------:R2:W-:Y:S04]  /*28910*/  STL [R1+0xe8], R3 ;  /* 0x0000e80301007387 */ /* 0x0005e80000100800 */
[----:B------:R-:W-:Y:S01]  /*28920*/  STL.64 [R1+0xa80], R90 ;  /* 0x000a805a01007387 */ /* 0x000fe20000100a00 */
[----:B-1----:R-:W1:Y:S08]  /*28930*/  LDC R73, c[0x0][0x3d8] ;  /* 0x0000f600ff497b82 */ /* 0x002e700000000800 */
[----:B--2---:R-:W2:Y:S01]  /*28940*/  LDC R3, c[0x0][0x3d8] ;  /* 0x0000f600ff037b82 */ /* 0x004ea20000000800 */
[----:B----4-:R4:W-:Y:S04]  /*28950*/  STL [R1+0x2e0], R88 ;  /* 0x0002e05801007387 */ /* 0x0109e80000100800 */
[----:B------:R0:W-:Y:S01]  /*28960*/  STL [R1+0xec], R89 ;  /* 0x0000ec5901007387 */ /* 0x0001e20000100800 */
[----:B----4-:R-:W-:-:S03]  /*28970*/  IADD3 R88, P4, PT, R0, R80, RZ ;  /* 0x0000005000587210 */ /* 0x010fc60007f9e0ff */
[----:B------:R3:W-:Y:S01]  /*28980*/  STL.64 [R1+0xa78], R84 ;  /* 0x000a785401007387 */ /* 0x0007e20000100a00 */
[----:B0-----:R-:W-:-:S05]  /*28990*/  LEA.HI.X.SX32 R89, R0, R81, 0x1, P4 ;  /* 0x0000005100597211 */ /* 0x001fca00020f0eff */
[----:B------:R0:W4:Y:S01]  /*289a0*/  @P2 LDG.E.U8 R75, desc[UR8][R88.64] ;  /* 0x00000008584b2981 */ /* 0x000122000c1e1100 */
[----:B---3--:R-:W-:-:S04]  /*289b0*/  IADD3 R84, P5, PT, R2, R80, RZ ;  /* 0x0000005002547210 */ /* 0x008fc80007fbe0ff */
[----:B------:R-:W-:-:S05]  /*289c0*/  LEA.HI.X.SX32 R85, R2, R81, 0x1, P5 ;  /* 0x0000005102557211 */ /* 0x000fca00028f0eff */
[----:B------:R3:W3:Y:S04]  /*289d0*/  @P2 LDG.E.U8 R77, desc[UR8][R84.64] ;  /* 0x00000008544d2981 */ /* 0x0006e8000c1e1100 */
[----:B------:R0:W-:Y:S01]  /*289e0*/  STL [R1+0x2dc], R76 ;  /* 0x0002dc4c01007387 */ /* 0x0001e20000100800 */
[----:B-1----:R-:W-:Y:S02]  /*289f0*/  IMAD R0, R73, 0x164, RZ ;  /* 0x0000016449007824 */ /* 0x002fe400078e02ff */
[----:B--2---:R-:W-:Y:S01]  /*28a00*/  IMAD R2, R3, 0x165, RZ ;  /* 0x0000016503027824 */ /* 0x004fe200078e02ff */
[----:B0-----:R-:W0:Y:S01]  /*28a10*/  LDC R76, c[0x0][0x3d8] ;  /* 0x0000f600ff4c7b82 */ /* 0x001e220000000800 */
[----:B------:R1:W-:Y:S01]  /*28a20*/  STL.64 [R1+0xa70], R88 ;  /* 0x000a705801007387 */ /* 0x0003e20000100a00 */
[----:B------:R-:W-:-:S02]  /*28a30*/  IMAD R3, R74, 0x166, RZ ;  /* 0x000001664a037824 */ /* 0x000fc400078e02ff */
[-C--:B------:R-:W-:Y:S02]  /*28a40*/  IADD3 R90, P5, PT, R2, R80.reuse, RZ ;  /* 0x00000050025a7210 */ /* 0x080fe40007fbe0ff */
[----:B------:R-:W-:Y:S02]  /*28a50*/  PRMT R74, RZ, 0x7610, R74 ;  /* 0x00007610ff4a7816 */ /* 0x000fe4000000004a */
[----:B------:R-:W-:Y:S01]  /*28a60*/  PRMT R70, RZ, 0x7610, R70 ;  /* 0x00007610ff467816 */ /* 0x000fe20000000046 */
[----:B------:R-:W2:Y:S01]  /*28a70*/  LDC R73, c[0x0][0x3d8] ;  /* 0x0000f600ff497b82 */ /* 0x000ea20000000800 */
[----:B-1----:R-:W-:-:S04]  /*28a80*/  IADD3 R88, P4, PT, R0, R80, RZ ;  /* 0x0000005000587210 */ /* 0x002fc80007f9e0ff */
[-C--:B------:R-:W-:Y:S02]  /*28a90*/  LEA.HI.X.SX32 R89, R0, R81.reuse, 0x1, P4 ;  /* 0x0000005100597211 */ /* 0x080fe400020f0eff */
[----:B------:R-:W-:Y:S02]  /*28aa0*/  LEA.HI.X.SX32 R91, R2, R81, 0x1, P5 ;  /* 0x00000051025b7211 */ /* 0x000fe400028f0eff */
[----:B------:R-:W-:Y:S01]  /*28ab0*/  PRMT R2, RZ, 0x7610, R2 ;  /* 0x00007610ff027816 */ /* 0x000fe20000000002 */
[----:B------:R-:W2:Y:S01]  /*28ac0*/  @P2 LDG.E.U8 R74, desc[UR8][R88.64] ;  /* 0x00000008584a2981 */ /* 0x000ea2000c1e1100 */
[----:B0-----:R-:W-:Y:S01]  /*28ad0*/  IMAD R0, R76, 0x167, RZ ;  /* 0x000001674c007824 */ /* 0x001fe200078e02ff */
[----:B------:R-:W-:Y:S01]  /*28ae0*/  PRMT R71, RZ, 0x7610, R71 ;  /* 0x00007610ff477816 */ /* 0x000fe20000000047 */
[----:B------:R-:W0:Y:S05]  /*28af0*/  LDC R76, c[0x0][0x3d8] ;  /* 0x0000f600ff4c7b82 */ /* 0x000e2a0000000800 */
[----:B------:R-:W2:Y:S04]  /*28b00*/  @P2 LDG.E.U8 R71, desc[UR8][R90.64] ;  /* 0x000000085a472981 */ /* 0x000ea8000c1e1100 */
[----:B----4-:R1:W-:Y:S04]  /*28b10*/  STL [R1+0x488], R75 ;  /* 0x0004884b01007387 */ /* 0x0103e80000100800 */
[----:B------:R3:W-:Y:S01]  /*28b20*/  STL.64 [R1+0xa50], R84 ;  /* 0x000a505401007387 */ /* 0x0007e20000100a00 */
[----:B-1----:R-:W1:Y:S01]  /*28b30*/  LDC R75, c[0x0][0x3d8] ;  /* 0x0000f600ff4b7b82 */ /* 0x002e620000000800 */
[----:B---3--:R-:W-:-:S02]  /*28b40*/  IADD3 R84, P4, PT, R3, R80, RZ ;  /* 0x0000005003547210 */ /* 0x008fc40007f9e0ff */
[----:B------:R3:W-:Y:S02]  /*28b50*/  STL [R1+0xe4], R77 ;  /* 0x0000e44d01007387 */ /* 0x0007e40000100800 */
[----:B------:R-:W-:Y:S02]  /*28b60*/  LEA.HI.X.SX32 R85, R3, R81, 0x1, P4 ;  /* 0x0000005103557211 */ /* 0x000fe400020f0eff */
[----:B------:R4:W-:Y:S01]  /*28b70*/  STL.64 [R1+0xa48], R88 ;  /* 0x000a485801007387 */ /* 0x0009e20000100a00 */
[----:B------:R-:W0:Y:S03]  /*28b80*/  LDC R3, c[0x0][0x3d8] ;  /* 0x0000f600ff037b82 */ /* 0x000e260000000800 */
[----:B------:R4:W2:Y:S05]  /*28b90*/  @P2 LDG.E.U8 R2, desc[UR8][R84.64] ;  /* 0x0000000854022981 */ /* 0x0008aa000c1e1100 */
[----:B---3--:R-:W3:Y:S01]  /*28ba0*/  LDC R77, c[0x0][0x3d8] ;  /* 0x0000f600ff4d7b82 */ /* 0x008ee20000000800 */
[----:B----4-:R-:W4:Y:S04]  /*28bb0*/  LDL.LU.64 R88, [R1+0x29e0] ;  /* 0x0029e00001587983 */ /* 0x010f280000300a00 */
[----:B------:R-:W-:Y:S04]  /*28bc0*/  STL.64 [R1+0xa40], R90 ;  /* 0x000a405a01007387 */ /* 0x000fe80000100a00 */
[----:B------:R1:W-:Y:S02]  /*28bd0*/  STL.64 [R1+0xa38], R84 ;  /* 0x000a385401007387 */ /* 0x0003e40000100a00 */
[----:B-1----:R-:W-:-:S04]  /*28be0*/  IADD3 R84, P4, PT, R0, R80, RZ ;  /* 0x0000005000547210 */ /* 0x002fc80007f9e0ff */
[----:B------:R-:W-:-:S05]  /*28bf0*/  LEA.HI.X.SX32 R85, R0, R81, 0x1, P4 ;  /* 0x0000005100557211 */ /* 0x000fca00020f0eff */
[----:B------:R-:W3:Y:S01]  /*28c00*/  @P2 LDG.E.U8 R70, desc[UR8][R84.64] ;  /* 0x0000000854462981 */ /* 0x000ee2000c1e1100 */
[----:B--2---:R-:W-:-:S03]  /*28c10*/  IMAD R0, R73, 0x16c, RZ ;  /* 0x0000016c49007824 */ /* 0x004fc600078e02ff */
[----:B------:R1:W-:Y:S01]  /*28c20*/  STL [R1+0xe0], R74 ;  /* 0x0000e04a01007387 */ /* 0x0003e20000100800 */
[----:B0-----:R-:W-:Y:S01]  /*28c30*/  IMAD R3, R3, 0x16e, RZ ;  /* 0x0000016e03037824 */ /* 0x001fe200078e02ff */
[----:B-1----:R-:W0:Y:S02]  /*28c40*/  LDC R74, c[0x0][0x3d8] ;  /* 0x0000f600ff4a7b82 */ /* 0x002e240000000800 */
[----:B------:R1:W-:Y:S04]  /*28c50*/  STL [R1+0x2d4], R2 ;  /* 0x0002d40201007387 */ /* 0x0003e80000100800 */
[----:B------:R2:W-:Y:S01]  /*28c60*/  STL.64 [R1+0xa30], R84 ;  /* 0x000a305401007387 */ /* 0x0005e20000100a00 */
[----:B-1----:R-:W-:Y:S01]  /*28c70*/  IMAD R2, R75, 0x16b, RZ ;  /* 0x0000016b4b027824 */ /* 0x002fe200078e02ff */
[----:B----4-:R-:W-:Y:S01]  /*28c80*/  PRMT R88, RZ, 0x7610, R88 ;  /* 0x00007610ff587816 */ /* 0x010fe20000000058 */
[----:B------:R-:W1:Y:S01]  /*28c90*/  LDC R75, c[0x0][0x3d8] ;  /* 0x0000f600ff4b7b82 */ /* 0x000e620000000800 */
[----:B--2---:R-:W2:Y:S02]  /*28ca0*/  LDL.LU.64 R84, [R1+0x29d8] ;  /* 0x0029d80001547983 */ /* 0x004ea40000300a00 */
[----:B------:R-:W-:-:S02]  /*28cb0*/  IADD3 R90, P5, PT, R2, R80, RZ ;  /* 0x00000050025a7210 */ /* 0x000fc40007fbe0ff */
[----:B------:R-:W-:Y:S02]  /*28cc0*/  PRMT R89, RZ, 0x7610, R89 ;  /* 0x00007610ff597816 */ /* 0x000fe40000000059 */
[----:B------:R-:W-:-:S05]  /*28cd0*/  LEA.HI.X.SX32 R91, R2, R81, 0x1, P5 ;  /* 0x00000051025b7211 */ /* 0x000fca00028f0eff */
[----:B------:R4:W2:Y:S04]  /*28ce0*/  @P2 LDG.E.U8 R89, desc[UR8][R90.64] ;  /* 0x000000085a592981 */ /* 0x0008a8000c1e1100 */
[----:B---3--:R3:W-:Y:S04]  /*28cf0*/  STL [R1+0x484], R70 ;  /* 0x0004844601007387 */ /* 0x0087e80000100800 */
[----:B------:R0:W-:Y:S01]  /*28d00*/  STL [R1+0x2d8], R71 ;  /* 0x0002d84701007387 */ /* 0x0001e20000100800 */
[----:B---3--:R-:W-:-:S04]  /*28d10*/  IADD3 R70, P4, PT, R0, R80, RZ ;  /* 0x0000005000467210 */ /* 0x008fc80007f9e0ff */
[----:B0-----:R-:W-:-:S05]  /*28d20*/  LEA.HI.X.SX32 R71, R0, R81, 0x1, P4 ;  /* 0x0000005100477211 */ /* 0x001fca00020f0eff */
[----:B------:R-:W3:Y:S01]  /*28d30*/  @P2 LDG.E.U8 R88, desc[UR8][R70.64] ;  /* 0x0000000846582981 */ /* 0x000ee2000c1e1100 */
[----:B------:R-:W-:-:S03]  /*28d40*/  IMAD R2, R77, 0x16d, RZ ;  /* 0x0000016d4d027824 */ /* 0x000fc600078e02ff */
[----:B------:R-:W-:Y:S04]  /*28d50*/  STL.64 [R1+0xa10], R90 ;  /* 0x000a105a01007387 */ /* 0x000fe80000100a00 */
[----:B------:R0:W-:Y:S04]  /*28d60*/  STL.64 [R1+0xa08], R70 ;  /* 0x000a084601007387 */ /* 0x0001e80000100a00 */
[----:B0-----:R-:W3:Y:S01]  /*28d70*/  LDL.LU.64 R70, [R1+0x29d0] ;  /* 0x0029d00001467983 */ /* 0x001ee20000300a00 */
[----:B----4-:R-:W-:-:S04]  /*28d80*/  IADD3 R90, P5, PT, R2, R80, RZ ;  /* 0x00000050025a7210 */ /* 0x010fc80007fbe0ff */
[----:B------:R-:W-:Y:S02]  /*28d90*/  LEA.HI.X.SX32 R91, R2, R81, 0x1, P5 ;  /* 0x00000051025b7211 */ /* 0x000fe400028f0eff */
[----:B--2---:R-:W-:Y:S02]  /*28da0*/  PRMT R84, RZ, 0x7610, R84 ;  /* 0x00007610ff547816 */ /* 0x004fe40000000054 */
[----:B------:R-:W-:-:S06]  /*28db0*/  PRMT R85, RZ, 0x7610, R85 ;  /* 0x00007610ff557816 */ /* 0x000fcc0000000055 */
[----:B------:R0:W2:Y:S04]  /*28dc0*/  @P2 LDG.E.U8 R85, desc[UR8][R90.64] ;  /* 0x000000085a552981 */ /* 0x0000a8000c1e1100 */
[----:B---3--:R3:W-:Y:S04]  /*28dd0*/  STL [R1+0xd8], R88 ;  /* 0x0000d85801007387 */ /* 0x0087e80000100800 */
[----:B------:R4:W-:Y:S01]  /*28de0*/  STL [R1+0xdc], R89 ;  /* 0x0000dc5901007387 */ /* 0x0009e20000100800 */
[----:B---3--:R-:W-:-:S04]  /*28df0*/  IADD3 R88, P4, PT, R3, R80, RZ ;  /* 0x0000005003587210 */ /* 0x008fc80007f9e0ff */
[----:B----4-:R-:W-:-:S05]  /*28e00*/  LEA.HI.X.SX32 R89, R3, R81, 0x1, P4 ;  /* 0x0000005103597211 */ /* 0x010fca00020f0eff */
[----:B------:R-:W3:Y:S01]  /*28e10*/  @P2 LDG.E.U8 R84, desc[UR8][R88.64] ;  /* 0x0000000858542981 */ /* 0x000ee2000c1e1100 */
[----:B-1----:R-:W-:-:S03]  /*28e20*/  IMAD R2, R75, 0x173, RZ ;  /* 0x000001734b027824 */ /* 0x002fc600078e02ff */
[----:B------:R-:W-:Y:S01]  /*28e30*/  STL.64 [R1+0xa00], R90 ;  /* 0x000a005a01007387 */ /* 0x000fe20000100a00 */
[----:B------:R-:W-:-:S03]  /*28e40*/  IMAD R0, R74, 0x16f, RZ ;  /* 0x0000016f4a007824 */ /* 0x000fc600078e02ff */
[----:B------:R1:W-:Y:S01]  /*28e50*/  STL.64 [R1+0x9f8], R88 ;  /* 0x0009f85801007387 */ /* 0x0003e20000100a00 */
[----:B------:R-:W-:Y:S02]  /*28e60*/  PRMT R70, RZ, 0x7610, R70 ;  /* 0x00007610ff467816 */ /* 0x000fe40000000046 */
[----:B------:R-:W-:Y:S01]  /*28e70*/  PRMT R71, RZ, 0x7610, R71 ;  /* 0x00007610ff477816 */ /* 0x000fe20000000047 */
[----:B-1----:R-:W4:Y:S01]  /*28e80*/  LDL.LU.64 R88, [R1+0x29c8] ;  /* 0x0029c80001587983 */ /* 0x002f220000300a00 */
[----:B0-----:R-:W-:-:S04]  /*28e90*/  IADD3 R90, P5, PT, R0, R80, RZ ;  /* 0x00000050005a7210 */ /* 0x001fc80007fbe0ff */
[----:B------:R-:W-:-:S05]  /*28ea0*/  LEA.HI.X.SX32 R91, R0, R81, 0x1, P5 ;  /* 0x00000051005b7211 */ /* 0x000fca00028f0eff */
[----:B------:R0:W4:Y:S04]  /*28eb0*/  @P2 LDG.E.U8 R71, desc[UR8][R90.64] ;  /* 0x000000085a472981 */ /* 0x000128000c1e1100 */
[----:B---3--:R1:W-:Y:S04]  /*28ec0*/  STL [R1+0x2cc], R84 ;  /* 0x0002cc5401007387 */ /* 0x0083e80000100800 */
[----:B--2---:R2:W-:Y:S01]  /*28ed0*/  STL [R1+0x2d0], R85 ;  /* 0x0002d05501007387 */ /* 0x0045e20000100800 */
[----:B-1----:R-:W-:-:S04]  /*28ee0*/  IADD3 R84, P4, PT, R2, R80, RZ ;  /* 0x0000005002547210 */ /* 0x002fc80007f9e0ff */
[----:B--2---:R-:W-:-:S05]  /*28ef0*/  LEA.HI.X.SX32 R85, R2, R81, 0x1, P4 ;  /* 0x0000005102557211 */ /* 0x004fca00020f0eff */
[----:B------:R-:W2:Y:S01]  /*28f00*/  @P2 LDG.E.U8 R70, desc[UR8][R84.64] ;  /* 0x0000000854462981 */ /* 0x000ea2000c1e1100 */
[----:B------:R-:W-:-:S03]  /*28f10*/  IMAD R2, R87, 0x175, RZ ;  /* 0x0000017557027824 */ /* 0x000fc600078e02ff */
[----:B------:R-:W-:Y:S01]  /*28f20*/  STL.64 [R1+0x9f0], R90 ;  /* 0x0009f05a01007387 */ /* 0x000fe20000100a00 */
[----:B------:R-:W-:-:S03]  /*28f30*/  IMAD R0, R76, 0x174, RZ ;  /* 0x000001744c007824 */ /* 0x000fc600078e02ff */
[----:B------:R1:W-:Y:S01]  /*28f40*/  STL.64 [R1+0x9d0], R84 ;  /* 0x0009d05401007387 */ /* 0x0003e20000100a00 */
[----:B----4-:R-:W-:Y:S02]  /*28f50*/  PRMT R88, RZ, 0x7610, R88 ;  /* 0x00007610ff587816 */ /* 0x010fe40000000058 */
[----:B------:R-:W-:Y:S01]  /*28f60*/  PRMT R89, RZ, 0x7610, R89 ;  /* 0x00007610ff597816 */ /* 0x000fe20000000059 */
[----:B-1----:R-:W3:Y:S01]  /*28f70*/  LDL.LU.64 R84, [R1+0x29c0] ;  /* 0x0029c00001547983 */ /* 0x002ee20000300a00 */
[----:B0-----:R-:W-:-:S04]  /*28f80*/  IADD3 R90, P5, PT, R0, R80, RZ ;  /* 0x00000050005a7210 */ /* 0x001fc80007fbe0ff */
[----:B------:R-:W-:-:S05]  /*28f90*/  LEA.HI.X.SX32 R91, R0, R81, 0x1, P5 ;  /* 0x00000051005b7211 */ /* 0x000fca00028f0eff */
[----:B------:R0:W4:Y:S04]  /*28fa0*/  @P2 LDG.E.U8 R89, desc[UR8][R90.64] ;  /* 0x000000085a592981 */ /* 0x000128000c1e1100 */
[----:B--2---:R1:W-:Y:S04]  /*28fb0*/  STL [R1+0xd4], R70 ;  /* 0x0000d44601007387 */ /* 0x0043e80000100800 */
[----:B------:R2:W-:Y:S01]  /*28fc0*/  STL [R1+0x480], R71 ;  /* 0x0004804701007387 */ /* 0x0005e20000100800 */
[----:B-1----:R-:W-:-:S04]  /*28fd0*/  IADD3 R70, P4, PT, R2, R80, RZ ;  /* 0x0000005002467210 */ /* 0x002fc80007f9e0ff */
[----:B--2---:R-:W-:-:S05]  /*28fe0*/  LEA.HI.X.SX32 R71, R2, R81, 0x1, P4 ;  /* 0x0000005102477211 */ /* 0x004fca00020f0eff */
[----:B------:R-:W2:Y:S01]  /*28ff0*/  @P2 LDG.E.U8 R88, desc[UR8][R70.64] ;  /* 0x0000000846582981 */ /* 0x000ea2000c1e1100 */
[----:B------:R-:W-:-:S03]  /*29000*/  IMAD R2, R87, 0x177, RZ ;  /* 0x0000017757027824 */ /* 0x000fc600078e02ff */
[----:B------:R-:W-:Y:S01]  /*29010*/  STL.64 [R1+0x9c8], R90 ;  /* 0x0009c85a01007387 */ /* 0x000fe20000100a00 */
[----:B------:R-:W-:-:S03]  /*29020*/  IMAD R0, R87, 0x176, RZ ;  /* 0x0000017657007824 */ /* 0x000fc600078e02ff */
[----:B------:R1:W-:Y:S01]  /*29030*/  STL.64 [R1+0x9c0], R70 ;  /* 0x0009c04601007387 */ /* 0x0003e20000100a00 */
[----:B---3--:R-:W-:Y:S02]  /*29040*/  PRMT R84, RZ, 0x7610, R84 ;  /* 0x00007610ff547816 */ /* 0x008fe40000000054 */
[----:B------:R-:W-:Y:S01]  /*29050*/  PRMT R85, RZ, 0x7610, R85 ;  /* 0x00007610ff557816 */ /* 0x000fe20000000055 */
[----:B-1----:R-:W3:Y:S01]  /*29060*/  LDL.LU.64 R70, [R1+0x29b8] ;  /* 0x0029b80001467983 */ /* 0x002ee20000300a00 */
[----:B0-----:R-:W-:-:S04]  /*29070*/  IADD3 R90, P5, PT, R0, R80, RZ ;  /* 0x00000050005a7210 */ /* 0x001fc80007fbe0ff */
[----:B------:R-:W-:-:S05]  /*29080*/  LEA.HI.X.SX32 R91, R0, R81, 0x1, P5 ;  /* 0x00000051005b7211 */ /* 0x000fca00028f0eff */
[----:B------:R0:W3:Y:S04]  /*29090*/  @P2 LDG.E.U8 R85, desc[UR8][R90.64] ;  /* 0x000000085a552981 */ /* 0x0000e8000c1e1100 */
[----:B--2---:R1:W-:Y:S04]  /*290a0*/  STL [R1+0x2c8], R88 ;  /* 0x0002c85801007387 */ /* 0x0043e80000100800 */
[----:B----4-:R2:W-:Y:S01]  /*290b0*/  STL [R1+0xd0], R89 ;  /* 0x0000d05901007387 */ /* 0x0105e20000100800 */
        /* <DEDUP_REMOVED lines=93> */
[C---:B------:R-:W-:Y:S02]  /*29690*/  IMAD R0, R87.reuse, 0x18d, RZ ;  /* 0x0000018d57007824 */ /* 0x040fe400078e02ff */
[----:B------:R-:W-:Y:S01]  /*296a0*/  IMAD R2, R87, 0x18e, RZ ;  /* 0x0000018e57027824 */ /* 0x000fe200078e02ff */
[----:B------:R0:W-:Y:S01]  /*296b0*/  STL.64 [R1+0x910], R90 ;  /* 0x0009105a01007387 */ /* 0x0001e20000100a00 */
[----:B------:R-:W-:-:S03]  /*296c0*/  PRMT R83, RZ, 0x7610, R83 ;  /* 0x00007610ff537816 */ /* 0x000fc60000000053 */
[----:B------:R1:W-:Y:S01]  /*296d0*/  STL.64 [R1+0x908], R88 ;  /* 0x0009085801007387 */ /* 0x0003e20000100a00 */
[----:B------:R-:W-:Y:S02]  /*296e0*/  PRMT R86, RZ, 0x7610, R86 ;  /* 0x00007610ff567816 */ /* 0x000fe40000000056 */
[C---:B0-----:R-:W-:Y:S01]  /*296f0*/  IADD3 R90, P5, PT, R0.reuse, R80, RZ ;  /* 0x00000050005a7210 */ /* 0x041fe20007fbe0ff */
[----:B-1----:R-:W4:Y:S03]  /*29700*/  LDL.LU.64 R88, [R1+0x2980] ;  /* 0x0029800001587983 */ /* 0x002f260000300a00 */
[----:B------:R-:W-:-:S05]  /*29710*/  LEA.HI.X.SX32 R91, R0, R81, 0x1, P5 ;  /* 0x00000051005b7211 */ /* 0x000fca00028f0eff */
[----:B------:R-:W4:Y:S04]  /*29720*/  @P2 LDG.E.U8 R83, desc[UR8][R90.64] ;  /* 0x000000085a532981 */ /* 0x000f28000c1e1100 */
[----:B--2---:R0:W-:Y:S04]  /*29730*/  STL [R1+0xb8], R84 ;  /* 0x0000b85401007387 */ /* 0x0041e80000100800 */
[----:B---3--:R1:W-:Y:S01]  /*29740*/  STL [R1+0xbc], R85 ;  /* 0x0000bc5501007387 */ /* 0x0083e20000100800 */
[----:B0-----:R-:W-:-:S04]  /*29750*/  IADD3 R84, P4, PT, R2, R80, RZ ;  /* 0x0000005002547210 */ /* 0x001fc80007f9e0ff */
[----:B-1----:R-:W-:-:S05]  /*29760*/  LEA.HI.X.SX32 R85, R2, R81, 0x1, P4 ;  /* 0x0000005102557211 */ /* 0x002fca00020f0eff */
[----:B------:R-:W2:Y:S01]  /*29770*/  @P2 LDG.E.U8 R86, desc[UR8][R84.64] ;  /* 0x0000000854562981 */ /* 0x000ea2000c1e1100 */
[C---:B------:R-:W-:Y:S02]  /*29780*/  IMAD R0, R87.reuse, 0x18f, RZ ;  /* 0x0000018f57007824 */ /* 0x040fe400078e02ff */
[----:B------:R-:W-:Y:S01]  /*29790*/  IMAD R2, R87, 0x193, RZ ;  /* 0x0000019357027824 */ /* 0x000fe200078e02ff */
[----:B------:R0:W-:Y:S04]  /*297a0*/  STL.64 [R1+0x900], R90 ;  /* 0x0009005a01007387 */ /* 0x0001e80000100a00 */
[----:B----4-:R1:W-:Y:S04]  /*297b0*/  STL [R1+0x2b0], R83 ;  /* 0x0002b05301007387 */ /* 0x0103e80000100800 */
[----:B------:R3:W-:Y:S01]  /*297c0*/  STL.64 [R1+0x8f8], R84 ;  /* 0x0008f85401007387 */ /* 0x0007e20000100a00 */
[----:B0-----:R-:W-:-:S02]  /*297d0*/  IADD3 R90, P5, PT, R0, R80, RZ ;  /* 0x00000050005a7210 */ /* 0x001fc40007fbe0ff */
[----:B------:R-:W-:Y:S01]  /*297e0*/  PRMT R88, RZ, 0x7610, R88 ;  /* 0x00007610ff587816 */ /* 0x000fe20000000058 */
[----:B-1----:R-:W0:Y:S01]  /*297f0*/  LDC R83, c[0x0][0x3d8] ;  /* 0x0000f600ff537b82 */ /* 0x002e220000000800 */
[----:B------:R-:W-:Y:S01]  /*29800*/  LEA.HI.X.SX32 R91, R0, R81, 0x1, P5 ;  /* 0x00000051005b7211 */ /* 0x000fe200028f0eff */
[----:B---3--:R-:W3:Y:S01]  /*29810*/  LDL.LU.64 R84, [R1+0x2978] ;  /* 0x0029780001547983 */ /* 0x008ee20000300a00 */
[----:B------:R-:W-:-:S06]  /*29820*/  PRMT R89, RZ, 0x7610, R89 ;  /* 0x00007610ff597816 */ /* 0x000fcc0000000059 */
[----:B------:R1:W4:Y:S04]  /*29830*/  @P2 LDG.E.U8 R89, desc[UR8][R90.64] ;  /* 0x000000085a592981 */ /* 0x000328000c1e1100 */
[----:B--2---:R2:W-:Y:S02]  /*29840*/  STL [R1+0x2ac], R86 ;  /* 0x0002ac5601007387 */ /* 0x0045e40000100800 */
[----:B--2---:R-:W-:-:S04]  /*29850*/  IADD3 R86, P5, PT, R2, R80, RZ ;  /* 0x0000005002567210 */ /* 0x004fc80007fbe0ff */
[----:B------:R-:W-:-:S05]  /*29860*/  LEA.HI.X.SX32 R87, R2, R81, 0x1, P5 ;  /* 0x0000005102577211 */ /* 0x000fca00028f0eff */
[----:B------:R-:W2:Y:S01]  /*29870*/  @P2 LDG.E.U8 R88, desc[UR8][R86.64] ;  /* 0x0000000856582981 */ /* 0x000ea2000c1e1100 */
[C---:B0-----:R-:W-:Y:S02]  /*29880*/  IMAD R0, R83.reuse, 0x194, RZ ;  /* 0x0000019453007824 */ /* 0x041fe400078e02ff */
[----:B------:R-:W-:Y:S01]  /*29890*/  IMAD R2, R83, 0x195, RZ ;  /* 0x0000019553027824 */ /* 0x000fe200078e02ff */
[----:B------:R1:W-:Y:S04]  /*298a0*/  STL.64 [R1+0x8f0], R90 ;  /* 0x0008f05a01007387 */ /* 0x0003e80000100a00 */
[----:B------:R0:W-:Y:S01]  /*298b0*/  STL.64 [R1+0x8d0], R86 ;  /* 0x0008d05601007387 */ /* 0x0001e20000100a00 */
[----:B-1----:R-:W-:-:S03]  /*298c0*/  IADD3 R90, P4, PT, R0, R80, RZ ;  /* 0x00000050005a7210 */ /* 0x002fc60007f9e0ff */
[----:B0-----:R-:W4:Y:S01]  /*298d0*/  LDL.LU.64 R86, [R1+0x2970] ;  /* 0x0029700001567983 */ /* 0x001f220000300a00 */
[----:B------:R-:W-:Y:S02]  /*298e0*/  LEA.HI.X.SX32 R91, R0, R81, 0x1, P4 ;  /* 0x00000051005b7211 */ /* 0x000fe400020f0eff */
[----:B---3--:R-:W-:Y:S02]  /*298f0*/  PRMT R84, RZ, 0x7610, R84 ;  /* 0x00007610ff547816 */ /* 0x008fe40000000054 */
[----:B------:R-:W-:-:S06]  /*29900*/  PRMT R85, RZ, 0x7610, R85 ;  /* 0x00007610ff557816 */ /* 0x000fcc0000000055 */
[----:B------:R0:W3:Y:S04]  /*29910*/  @P2 LDG.E.U8 R85, desc[UR8][R90.64] ;  /* 0x000000085a552981 */ /* 0x0000e8000c1e1100 */
[----:B--2---:R1:W-:Y:S04]  /*29920*/  STL [R1+0xb4], R88 ;  /* 0x0000b45801007387 */ /* 0x0043e80000100800 */
[----:B----4-:R2:W-:Y:S01]  /*29930*/  STL [R1+0x470], R89 ;  /* 0x0004705901007387 */ /* 0x0105e20000100800 */
[----:B-1----:R-:W-:-:S04]  /*29940*/  IADD3 R88, P4, PT, R2, R80, RZ ;  /* 0x0000005002587210 */ /* 0x002fc80007f9e0ff */
[----:B--2---:R-:W-:-:S05]  /*29950*/  LEA.HI.X.SX32 R89, R2, R81, 0x1, P4 ;  /* 0x0000005102597211 */ /* 0x004fca00020f0eff */
[----:B------:R-:W2:Y:S04]  /*29960*/  @P2 LDG.E.U8 R84, desc[UR8][R88.64] ;  /* 0x0000000858542981 */ /* 0x000ea8000c1e1100 */
[----:B------:R-:W-:Y:S04]  /*29970*/  STL.64 [R1+0x8c8], R90 ;  /* 0x0008c85a01007387 */ /* 0x000fe80000100a00 */
[----:B------:R1:W-:Y:S04]  /*29980*/  STL.64 [R1+0x8c0], R88 ;  /* 0x0008c05801007387 */ /* 0x0003e80000100a00 */
[----:B-1----:R-:W4:Y:S01]  /*29990*/  LDL.LU R88, [R1+0x2968] ;  /* 0x0029680001587983 */ /* 0x002f220000300800 */
[----:B------:R-:W-:-:S02]  /*299a0*/  IMAD R0, R83, 0x196, RZ ;  /* 0x0000019653007824 */ /* 0x000fc400078e02ff */
[----:B------:R-:W-:-:S03]  /*299b0*/  IMAD R2, R83, 0x197, RZ ;  /* 0x0000019753027824 */ /* 0x000fc600078e02ff */
[C---:B0-----:R-:W-:Y:S02]  /*299c0*/  IADD3 R90, P5, PT, R0.reuse, R80, RZ ;  /* 0x00000050005a7210 */ /* 0x041fe40007fbe0ff */
[----:B------:R-:W-:Y:S02]  /*299d0*/  PRMT R87, RZ, 0x7610, R87 ;  /* 0x00007610ff577816 */ /* 0x000fe40000000057 */
[----:B------:R-:W-:Y:S01]  /*299e0*/  LEA.HI.X.SX32 R91, R0, R81, 0x1, P5 ;  /* 0x00000051005b7211 */ /* 0x000fe200028f0eff */
[----:B------:R-:W-:Y:S01]  /*299f0*/  IMAD R0, R83, 0x19b, RZ ;  /* 0x0000019b53007824 */ /* 0x000fe200078e02ff */
[----:B------:R-:W-:-:S03]  /*29a00*/  PRMT R86, RZ, 0x7610, R86 ;  /* 0x00007610ff567816 */ /* 0x000fc60000000056 */
[----:B------:R0:W4:Y:S04]  /*29a10*/  @P2 LDG.E.U8 R87, desc[UR8][R90.64] ;  /* 0x000000085a572981 */ /* 0x000128000c1e1100 */
[----:B--2---:R1:W-:Y:S04]  /*29a20*/  STL [R1+0x2a8], R84 ;  /* 0x0002a85401007387 */ /* 0x0043e80000100800 */
[----:B---3--:R2:W-:Y:S01]  /*29a30*/  STL [R1+0xb0], R85 ;  /* 0x0000b05501007387 */ /* 0x0085e20000100800 */
[----:B-1----:R-:W-:-:S04]  /*29a40*/  IADD3 R84, P4, PT, R2, R80, RZ ;  /* 0x0000005002547210 */ /* 0x002fc80007f9e0ff */
[----:B--2---:R-:W-:Y:S01]  /*29a50*/  LEA.HI.X.SX32 R85, R2, R81, 0x1, P4 ;  /* 0x0000005102557211 */ /* 0x004fe200020f0eff */
[----:B------:R0:W-:Y:S04]  /*29a60*/  STL.64 [R1+0x8b8], R90 ;  /* 0x0008b85a01007387 */ /* 0x0001e80000100a00 */
[----:B------:R-:W2:Y:S01]  /*29a70*/  @P2 LDG.E.U8 R86, desc[UR8][R84.64] ;  /* 0x0000000854562981 */ /* 0x000ea2000c1e1100 */
[----:B----4-:R-:W-:-:S03]  /*29a80*/  PRMT R88, RZ, 0x7610, R88 ;  /* 0x00007610ff587816 */ /* 0x010fc60000000058 */
[----:B------:R1:W-:Y:S01]  /*29a90*/  STL.64 [R1+0x8b0], R84 ;  /* 0x0008b05401007387 */ /* 0x0003e20000100a00 */
[----:B0-----:R-:W-:-:S04]  /*29aa0*/  IADD3 R90, P5, PT, R0, R80, RZ ;  /* 0x00000050005a7210 */ /* 0x001fc80007fbe0ff */
[----:B------:R-:W-:Y:S01]  /*29ab0*/  LEA.HI.X.SX32 R91, R0, R81, 0x1, P5 ;  /* 0x00000051005b7211 */ /* 0x000fe200028f0eff */
[----:B-1----:R-:W3:Y:S04]  /*29ac0*/  LDL.LU.64 R84, [R1+0x2960] ;  /* 0x0029600001547983 */ /* 0x002ee80000300a00 */
[----:B------:R-:W4:Y:S01]  /*29ad0*/  @P2 LDG.E.U8 R88, desc[UR8][R90.64] ;  /* 0x000000085a582981 */ /* 0x000f22000c1e1100 */
[C---:B------:R-:W-:Y:S02]  /*29ae0*/  IMAD R2, R83.reuse, 0x19c, RZ ;  /* 0x0000019c53027824 */ /* 0x040fe400078e02ff */
[----:B------:R-:W-:Y:S01]  /*29af0*/  IMAD R0, R83, 0x19d, RZ ;  /* 0x0000019d53007824 */ /* 0x000fe200078e02ff */
[----:B------:R-:W-:Y:S02]  /*29b00*/  PRMT R70, RZ, 0x7610, R70 ;  /* 0x00007610ff467816 */ /* 0x000fe40000000046 */
[----:B------:R-:W-:Y:S01]  /*29b10*/  PRMT R71, RZ, 0x7610, R71 ;  /* 0x00007610ff477816 */ /* 0x000fe20000000047 */
[----:B--2---:R0:W-:Y:S04]  /*29b20*/  STL [R1+0x46c], R86 ;  /* 0x00046c5601007387 */ /* 0x0041e80000100800 */
[----:B------:R1:W-:Y:S01]  /*29b30*/  STL [R1+0x2a4], R87 ;  /* 0x0002a45701007387 */ /* 0x0003e20000100800 */
[----:B0-----:R-:W-:-:S03]  /*29b40*/  IADD3 R86, P4, PT, R2, R80, RZ ;  /* 0x0000005002567210 */ /* 0x001fc60007f9e0ff */
[----:B------:R0:W-:Y:S01]  /*29b50*/  STL.64 [R1+0x890], R90 ;  /* 0x0008905a01007387 */ /* 0x0001e20000100a00 */
[----:B-1----:R-:W-:Y:S02]  /*29b60*/  LEA.HI.X.SX32 R87, R2, R81, 0x1, P4 ;  /* 0x0000005102577211 */ /* 0x002fe400020f0eff */
[----:B---3--:R-:W-:Y:S01]  /*29b70*/  PRMT R85, RZ, 0x7610, R85 ;  /* 0x00007610ff557816 */ /* 0x008fe20000000055 */
[----:B------:R-:W-:-:S05]  /*29b80*/  IMAD R2, R83, 0x19e, RZ ;  /* 0x0000019e53027824 */ /* 0x000fca00078e02ff */
[----:B------:R1:W2:Y:S04]  /*29b90*/  @P2 LDG.E.U8 R85, desc[UR8][R86.64] ;  /* 0x0000000856552981 */ /* 0x0002a8000c1e1100 */
[----:B0-----:R-:W3:Y:S04]  /*29ba0*/  LDL.LU.64 R90, [R1+0x2958] ;  /* 0x00295800015a7983 */ /* 0x001ee80000300a00 */
[----:B----4-:R0:W-:Y:S04]  /*29bb0*/  STL [R1+0xac], R88 ;  /* 0x0000ac5801007387 */ /* 0x0101e80000100800 */
[----:B------:R1:W-:Y:S01]  /*29bc0*/  STL.64 [R1+0x888], R86 ;  /* 0x0008885601007387 */ /* 0x0003e20000100a00 */
[----:B0-----:R-:W-:-:S02]  /*29bd0*/  IADD3 R88, P5, PT, R0, R80, RZ ;  /* 0x0000005000587210 */ /* 0x001fc40007fbe0ff */
[----:B-1----:R-:W-:-:S04]  /*29be0*/  IADD3 R86, P4, PT, R2, R80, RZ ;  /* 0x0000005002567210 */ /* 0x002fc80007f9e0ff */
[-C--:B------:R-:W-:Y:S02]  /*29bf0*/  LEA.HI.X.SX32 R87, R2, R81.reuse, 0x1, P4 ;  /* 0x0000005102577211 */ /* 0x080fe400020f0eff */
[----:B------:R-:W-:-:S03]  /*29c00*/  LEA.HI.X.SX32 R89, R0, R81, 0x1, P5 ;  /* 0x0000005100597211 */ /* 0x000fc600028f0eff */
[----:B------:R-:W4:Y:S04]  /*29c10*/  @P2 LDG.E.U8 R70, desc[UR8][R86.64] ;  /* 0x0000000856462981 */ /* 0x000f28000c1e1100 */
[----:B------:R0:W2:Y:S01]  /*29c20*/  @P2 LDG.E.U8 R71, desc[UR8][R88.64] ;  /* 0x0000000858472981 */ /* 0x0000a2000c1e1100 */
[C---:B------:R-:W-:Y:S02]  /*29c30*/  IMAD R0, R83.reuse, 0x19f, RZ ;  /* 0x0000019f53007824 */ /* 0x040fe400078e02ff */
[----:B------:R-:W-:Y:S01]  /*29c40*/  IMAD R2, R83, 0x1a3, RZ ;  /* 0x000001a353027824 */ /* 0x000fe200078e02ff */
[----:B------:R0:W-:Y:S04]  /*29c50*/  STL.64 [R1+0x880], R88 ;  /* 0x0008805801007387 */ /* 0x0001e80000100a00 */
[----:B------:R1:W-:Y:S01]  /*29c60*/  STL.64 [R1+0x878], R86 ;  /* 0x0008785601007387 */ /* 0x0003e20000100a00 */
[----:B------:R-:W-:-:S02]  /*29c70*/  PRMT R84, RZ, 0x7610, R84 ;  /* 0x00007610ff547816 */ /* 0x000fc40000000054 */
[C---:B0-----:R-:W-:Y:S01]  /*29c80*/  IADD3 R88, P5, PT, R0.reuse, R80, RZ ;  /* 0x0000005000587210 */ /* 0x041fe20007fbe0ff */
[----:B-1----:R-:W2:Y:S03]  /*29c90*/  LDL.LU R86, [R1+0x2950] ;  /* 0x0029500001567983 */ /* 0x002ea60000300800 */
[----:B------:R-:W-:Y:S02]  /*29ca0*/  LEA.HI.X.SX32 R89, R0, R81, 0x1, P5 ;  /* 0x0000005100597211 */ /* 0x000fe400028f0eff */
[----:B---3--:R-:W-:-:S06]  /*29cb0*/  PRMT R91, RZ, 0x7610, R91 ;  /* 0x00007610ff5b7816 */ /* 0x008fcc000000005b */
[----:B------:R0:W3:Y:S04]  /*29cc0*/  @P2 LDG.E.U8 R91, desc[UR8][R88.64] ;  /* 0x00000008585b2981 */ /* 0x0000e8000c1e1100 */
[----:B----4-:R1:W-:Y:S04]  /*29cd0*/  STL [R1+0x29c], R70 ;  /* 0x00029c4601007387 */ /* 0x0103e80000100800 */
[----:B--2---:R2:W-:Y:S01]  /*29ce0*/  STL [R1+0x2a0], R71 ;  /* 0x0002a04701007387 */ /* 0x0045e20000100800 */
[----:B-1----:R-:W-:-:S04]  /*29cf0*/  IADD3 R70, P4, PT, R2, R80, RZ ;  /* 0x0000005002467210 */ /* 0x002fc80007f9e0ff */
[----:B--2---:R-:W-:-:S05]  /*29d00*/  LEA.HI.X.SX32 R71, R2, R81, 0x1, P4 ;  /* 0x0000005102477211 */ /* 0x004fca00020f0eff */
[----:B------:R-:W2:Y:S01]  /*29d10*/  @P2 LDG.E.U8 R84, desc[UR8][R70.64] ;  /* 0x0000000846542981 */ /* 0x000ea2000c1e1100 */
[----:B------:R-:W-:-:S03]  /*29d20*/  IMAD R0, R83, 0x1a4, RZ ;  /* 0x000001a453007824 */ /* 0x000fc600078e02ff */
[----:B------:R0:W-:Y:S01]  /*29d30*/  STL.64 [R1+0x870], R88 ;  /* 0x0008705801007387 */ /* 0x0001e20000100a00 */
[----:B------:R-:W-:Y:S02]  /*29d40*/  PRMT R86, RZ, 0x7610, R86 ;  /* 0x00007610ff567816 */ /* 0x000fe40000000056 */
[----:B0-----:R-:W-:-:S04]  /*29d50*/  IADD3 R88, P5, PT, R0, R80, RZ ;  /* 0x0000005000587210 */ /* 0x001fc80007fbe0ff */
[----:B------:R-:W-:-:S05]  /*29d60*/  LEA.HI.X.SX32 R89, R0, R81, 0x1, P5 ;  /* 0x0000005100597211 */ /* 0x000fca00028f0eff */
[----:B------:R0:W4:Y:S04]  /*29d70*/  @P2 LDG.E.U8 R86, desc[UR8][R88.64] ;  /* 0x0000000858562981 */ /* 0x000128000c1e1100 */
[----:B---3--:R-:W-:Y:S04]  /*29d80*/  STL [R1+0x2874], R91 ;  /* 0x0028745b01007387 */ /* 0x008fe80000100800 */
[----:B------:R1:W-:Y:S04]  /*29d90*/  STL.64 [R1+0x850], R70 ;  /* 0x0008504601007387 */ /* 0x0003e80000100a00 */
[----:B-1----:R-:W3:Y:S04]  /*29da0*/  LDL.LU.64 R70, [R1+0x2948] ;  /* 0x0029480001467983 */ /* 0x002ee80000300a00 */
[----:B--2---:R-:W-:Y:S04]  /*29db0*/  STL [R1+0xa4], R84 ;  /* 0x0000a45401007387 */ /* 0x004fe80000100800 */
[----:B------:R-:W-:Y:S04]  /*29dc0*/  STL [R1+0xa8], R85 ;  /* 0x0000a85501007387 */ /* 0x000fe80000100800 */
[----:B------:R1:W-:Y:S04]  /*29dd0*/  STL.64 [R1+0x848], R88 ;  /* 0x0008485801007387 */ /* 0x0003e80000100a00 */
[----:B-1----:R-:W0:Y:S01]  /*29de0*/  LDL.LU R88, [R1+0x2940] ;  /* 0x0029400001587983 */ /* 0x002e220000300800 */
[----:B------:R-:W-:-:S05]  /*29df0*/  IMAD R2, R83, 0x1a5, RZ ;  /* 0x000001a553027824 */ /* 0x000fca00078e02ff */
[----:B------:R-:W-:-:S04]  /*29e00*/  IADD3 R84, P4, PT, R2, R80, RZ ;  /* 0x0000005002547210 */ /* 0x000fc80007f9e0ff */
[----:B------:R-:W-:Y:S02]  /*29e10*/  LEA.HI.X.SX32 R85, R2, R81, 0x1, P4 ;  /* 0x0000005102557211 */ /* 0x000fe400020f0eff */
[----:B0-----:R-:W-:-:S06]  /*29e20*/  PRMT R88, RZ, 0x7610, R88 ;  /* 0x00007610ff587816 */ /* 0x001fcc0000000058 */
[----:B------:R-:W2:Y:S01]  /*29e30*/  @P2 LDG.E.U8 R88, desc[UR8][R84.64] ;  /* 0x0000000854582981 */ /* 0x000ea2000c1e1100 */
[----:B------:R-:W-:-:S03]  /*29e40*/  IMAD R2, R83, 0x1a7, RZ ;  /* 0x000001a753027824 */ /* 0x000fc600078e02ff */
[----:B----4-:R-:W-:Y:S04]  /*29e50*/  STL [R1+0xa0], R86 ;  /* 0x0000a05601007387 */ /* 0x010fe80000100800 */
[----:B------:R0:W-:Y:S01]  /*29e60*/  STL.64 [R1+0x840], R84 ;  /* 0x0008405401007387 */ /* 0x0001e20000100a00 */
[----:B------:R-:W-:-:S03]  /*29e70*/  PRMT R90, RZ, 0x7610, R90 ;  /* 0x00007610ff5a7816 */ /* 0x000fc6000000005a */
[----:B0-----:R-:W4:Y:S04]  /*29e80*/  LDL.LU.64 R84, [R1+0x2938] ;  /* 0x0029380001547983 */ /* 0x001f280000300a00 */
[----:B--2---:R0:W-:Y:S02]  /*29e90*/  STL [R1+0x298], R88 ;  /* 0x0002985801007387 */ /* 0x0041e40000100800 */
[----:B0-----:R-:W-:-:S04]  /*29ea0*/  IADD3 R88, P4, PT, R2, R80, RZ ;  /* 0x0000005002587210 */ /* 0x001fc80007f9e0ff */
[----:B------:R-:W-:-:S05]  /*29eb0*/  LEA.HI.X.SX32 R89, R2, R81, 0x1, P4 ;  /* 0x0000005102597211 */ /* 0x000fca00020f0eff */
[----:B------:R-:W2:Y:S01]  /*29ec0*/  @P2 LDG.E.U8 R90, desc[UR8][R88.64] ;  /* 0x00000008585a2981 */ /* 0x000ea2000c1e1100 */
[----:B------:R-:W-:Y:S01]  /*29ed0*/  IMAD R0, R83, 0x1a6, RZ ;  /* 0x000001a653007824 */ /* 0x000fe200078e02ff */
[----:B---3--:R-:W-:-:S04]  /*29ee0*/  PRMT R71, RZ, 0x7610, R71 ;  /* 0x00007610ff477816 */ /* 0x008fc80000000047 */
[----:B------:R-:W-:-:S04]  /*29ef0*/  IADD3 R86, P5, PT, R0, R80, RZ ;  /* 0x0000005000567210 */ /* 0x000fc80007fbe0ff */
[----:B------:R-:W-:Y:S01]  /*29f00*/  LEA.HI.X.SX32 R87, R0, R81, 0x1, P5 ;  /* 0x0000005100577211 */ /* 0x000fe200028f0eff */
[----:B------:R-:W-:-:S04]  /*29f10*/  IMAD R0, R83, 0x1ab, RZ ;  /* 0x000001ab53007824 */ /* 0x000fc800078e02ff */
[----:B------:R0:W-:Y:S01]  /*29f20*/  STL.64 [R1+0x838], R86 ;  /* 0x0008385601007387 */ /* 0x0001e20000100a00 */
[----:B------:R-:W-:-:S03]  /*29f30*/  IMAD R2, R83, 0x1ac, RZ ;  /* 0x000001ac53027824 */ /* 0x000fc600078e02ff */
[----:B------:R0:W3:Y:S01]  /*29f40*/  @P2 LDG.E.U8 R71, desc[UR8][R86.64] ;  /* 0x0000000856472981 */ /* 0x0000e2000c1e1100 */
[----:B------:R-:W-:-:S03]  /*29f50*/  PRMT R69, RZ, 0x7610, R69 ;  /* 0x00007610ff457816 */ /* 0x000fc60000000045 */
[----:B------:R1:W-:Y:S01]  /*29f60*/  STL.64 [R1+0x830], R88 ;  /* 0x0008305801007387 */ /* 0x0003e20000100a00 */
[----:B0-----:R-:W-:-:S04]  /*29f70*/  IADD3 R86, P5, PT, R0, R80, RZ ;  /* 0x0000005000567210 */ /* 0x001fc80007fbe0ff */
[-C--:B------:R-:W-:Y:S01]  /*29f80*/  LEA.HI.X.SX32 R87, R0, R81.reuse, 0x1, P5 ;  /* 0x0000005100577211 */ /* 0x080fe200028f0eff */
[----:B------:R-:W-:Y:S01]  /*29f90*/  IMAD R0, R83, 0x1ad, RZ ;  /* 0x000001ad53007824 */ /* 0x000fe200078e02ff */
[C---:B-1----:R-:W-:Y:S02]  /*29fa0*/  IADD3 R88, P4, PT, R2.reuse, R80, RZ ;  /* 0x0000005002587210 */ /* 0x042fe40007f9e0ff */
[----:B------:R-:W-:Y:S01]  /*29fb0*/  PRMT R68, RZ, 0x7610, R68 ;  /* 0x00007610ff447816 */ /* 0x000fe20000000044 */
[----:B------:R0:W3:Y:S01]  /*29fc0*/  @P2 LDG.E.U8 R69, desc[UR8][R86.64] ;  /* 0x0000000856452981 */ /* 0x0000e2000c1e1100 */
[----:B------:R-:W-:Y:S02]  /*29fd0*/  LEA.HI.X.SX32 R89, R2, R81, 0x1, P4 ;  /* 0x0000005102597211 */ /* 0x000fe400020f0eff */
[----:B------:R-:W-:-:S03]  /*29fe0*/  PRMT R70, RZ, 0x7610, R70 ;  /* 0x00007610ff467816 */ /* 0x000fc60000000046 */
[----:B------:R-:W3:Y:S04]  /*29ff0*/  @P2 LDG.E.U8 R68, desc[UR8][R88.64] ;  /* 0x0000000858442981 */ /* 0x000ee8000c1e1100 */
[----:B--2---:R-:W-:Y:S04]  /*2a000*/  STL [R1+0x2878], R90 ;  /* 0x0028785a01007387 */ /* 0x004fe80000100800 */
[----:B------:R0:W-:Y:S02]  /*2a010*/  STL.64 [R1+0x810], R86 ;  /* 0x0008105601007387 */ /* 0x0001e40000100a00 */
[----:B0-----:R-:W-:-:S04]  /*2a020*/  IADD3 R86, P5, PT, R0, R80, RZ ;  /* 0x0000005000567210 */ /* 0x001fc80007fbe0ff */
[----:B------:R-:W-:Y:S01]  /*2a030*/  LEA.HI.X.SX32 R87, R0, R81, 0x1, P5 ;  /* 0x0000005100577211 */ /* 0x000fe200028f0eff */
[----:B------:R0:W-:Y:S04]  /*2a040*/  STL.64 [R1+0x808], R88 ;  /* 0x0008085801007387 */ /* 0x0001e80000100a00 */
[----:B------:R-:W2:Y:S04]  /*2a050*/  @P2 LDG.E.U8 R70, desc[UR8][R86.64] ;  /* 0x0000000856462981 */ /* 0x000ea8000c1e1100 */
[----:B0-----:R-:W4:Y:S01]  /*2a060*/  LDL.LU.64 R88, [R1+0x2930] ;  /* 0x0029300001587983 */ /* 0x001f220000300a00 */
[----:B------:R-:W-:-:S02]  /*2a070*/  IMAD R0, R83, 0x1af, RZ ;  /* 0x000001af53007824 */ /* 0x000fc400078e02ff */
[----:B------:R-:W-:Y:S01]  /*2a080*/  IMAD R2, R83, 0x1ae, RZ ;  /* 0x000001ae53027824 */ /* 0x000fe200078e02ff */
[----:B---3--:R0:W-:Y:S04]  /*2a090*/  STL [R1+0x98], R68 ;  /* 0x0000984401007387 */ /* 0x0081e80000100800 */
[----:B------:R1:W-:Y:S04]  /*2a0a0*/  STL [R1+0x9c], R69 ;  /* 0x00009c4501007387 */ /* 0x0003e80000100800 */
[----:B------:R-:W-:Y:S01]  /*2a0b0*/  STL.64 [R1+0x800], R86 ;  /* 0x0008005601007387 */ /* 0x000fe20000100a00 */
[----:B0-----:R-:W-:-:S02]  /*2a0c0*/  IADD3 R68, P4, PT, R2, R80, RZ ;  /* 0x0000005002447210 */ /* 0x001fc40007f9e0ff */
[----:B------:R-:W-:Y:S02]  /*2a0d0*/  PRMT R3, RZ, 0x7610, R3 ;  /* 0x00007610ff037816 */ /* 0x000fe40000000003 */
[----:B-1----:R-:W-:-:S05]  /*2a0e0*/  LEA.HI.X.SX32 R69, R2, R81, 0x1, P4 ;  /* 0x0000005102457211 */ /* 0x002fca00020f0eff */
[----:B------:R0:W3:Y:S04]  /*2a0f0*/  @P2 LDG.E.U8 R3, desc[UR8][R68.64] ;  /* 0x0000000844032981 */ /* 0x0000e8000c1e1100 */
[----:B--2---:R1:W-:Y:S04]  /*2a100*/  STL [R1+0x290], R70 ;  /* 0x0002904601007387 */ /* 0x0043e80000100800 */
[----:B------:R2:W-:Y:S01]  /*2a110*/  STL [R1+0x294], R71 ;  /* 0x0002944701007387 */ /* 0x0005e20000100800 */
[----:B-1----:R-:W-:Y:S02]  /*2a120*/  IADD3 R70, P5, PT, R0, R80, RZ ;  /* 0x0000005000467210 */ /* 0x002fe40007fbe0ff */
[----:B----4-:R-:W-:-:S02]  /*2a130*/  PRMT R89, RZ, 0x7610, R89 ;  /* 0x00007610ff597816 */ /* 0x010fc40000000059 */
[----:B--2---:R-:W-:-:S05]  /*2a140*/  LEA.HI.X.SX32 R71, R0, R81, 0x1, P5 ;  /* 0x0000005100477211 */ /* 0x004fca00028f0eff */
[----:B------:R1:W2:Y:S01]  /*2a150*/  @P2 LDG.E.U8 R89, desc[UR8][R70.64] ;  /* 0x0000000846592981 */ /* 0x0002a2000c1e1100 */
[----:B------:R-:W-:-:S03]  /*2a160*/  IMAD R2, R83, 0x1b3, RZ ;  /* 0x000001b353027824 */ /* 0x000fc600078e02ff */
[----:B------:R0:W-:Y:S04]  /*2a170*/  STL.64 [R1+0x7f8], R68 ;  /* 0x0007f84401007387 */ /* 0x0001e80000100a00 */
[----:B------:R1:W-:Y:S01]  /*2a180*/  STL.64 [R1+0x7f0], R70 ;  /* 0x0007f04601007387 */ /* 0x0003e20000100a00 */
[----:B------:R-:W-:Y:S01]  /*2a190*/  IMAD R0, R83, 0x1b4, RZ ;  /* 0x000001b453007824 */ /* 0x000fe200078e02ff */
[----:B0-----:R-:W-:-:S04]  /*2a1a0*/  IADD3 R68, P4, PT, R2, R80, RZ ;  /* 0x0000005002447210 */ /* 0x001fc80007f9e0ff */
[-C--:B------:R-:W-:Y:S02]  /*2a1b0*/  LEA.HI.X.SX32 R69, R2, R81.reuse, 0x1, P4 ;  /* 0x0000005102457211 */ /* 0x080fe400020f0eff */
[----:B------:R-:W-:Y:S02]  /*2a1c0*/  PRMT R84, RZ, 0x7610, R84 ;  /* 0x00007610ff547816 */ /* 0x000fe40000000054 */
[C---:B-1----:R-:W-:Y:S02]  /*2a1d0*/  IADD3 R70, P5, PT, R0.reuse, R80, RZ ;  /* 0x0000005000467210 */ /* 0x042fe40007fbe0ff */
[----:B------:R-:W-:Y:S02]  /*2a1e0*/  PRMT R85, RZ, 0x7610, R85 ;  /* 0x00007610ff557816 */ /* 0x000fe40000000055 */
[----:B------:R-:W-:-:S05]  /*2a1f0*/  LEA.HI.X.SX32 R71, R0, R81, 0x1, P5 ;  /* 0x0000005100477211 */ /* 0x000fca00028f0eff */
[----:B------:R-:W4:Y:S04]  /*2a200*/  @P2 LDG.E.U8 R85, desc[UR8][R70.64] ;  /* 0x0000000846552981 */ /* 0x000f28000c1e1100 */
[----:B--2---:R-:W-:Y:S04]  /*2a210*/  STL [R1+0x287c], R89 ;  /* 0x00287c5901007387 */ /* 0x004fe80000100800 */
[----:B---3--:R0:W-:Y:S02]  /*2a220*/  STL [R1+0x28c], R3 ;  /* 0x00028c0301007387 */ /* 0x0081e40000100800 */
[----:B0-----:R-:W-:-:S05]  /*2a230*/  IMAD R3, R83, 0x1b5, RZ ;  /* 0x000001b553037824 */ /* 0x001fca00078e02ff */
[----:B------:R-:W-:-:S04]  /*2a240*/  IADD3 R86, P4, PT, R3, R80, RZ ;  /* 0x0000005003567210 */ /* 0x000fc80007f9e0ff */
[----:B------:R-:W-:-:S05]  /*2a250*/  LEA.HI.X.SX32 R87, R3, R81, 0x1, P4 ;  /* 0x0000005103577211 */ /* 0x000fca00020f0eff */
[----:B------:R-:W2:Y:S01]  /*2a260*/  @P2 LDG.E.U8 R84, desc[UR8][R86.64] ;  /* 0x0000000856542981 */ /* 0x000ea2000c1e1100 */
[----:B------:R-:W-:Y:S01]  /*2a270*/  PRMT R93, RZ, 0x7610, R93 ;  /* 0x00007610ff5d7816 */ /* 0x000fe2000000005d */
[----:B------:R-:W-:Y:S02]  /*2a280*/  IMAD R0, R83, 0x1b6, RZ ;  /* 0x000001b653007824 */ /* 0x000fe400078e02ff */
[----:B------:R0:W-:Y:S04]  /*2a290*/  STL.64 [R1+0x7d0], R68 ;  /* 0x0007d04401007387 */ /* 0x0001e80000100a00 */
[----:B------:R-:W3:Y:S01]  /*2a2a0*/  @P2 LDG.E.U8 R93, desc[UR8][R68.64] ;  /* 0x00000008445d2981 */ /* 0x000ee2000c1e1100 */
[----:B------:R-:W-:-:S03]  /*2a2b0*/  PRMT R91, RZ, 0x7610, R91 ;  /* 0x00007610ff5b7816 */ /* 0x000fc6000000005b */
[----:B0-----:R-:W3:Y:S04]  /*2a2c0*/  LDL.LU.64 R68, [R1+0x2928] ;  /* 0x0029280001447983 */ /* 0x001ee80000300a00 */
[----:B------:R0:W-:Y:S04]  /*2a2d0*/  STL.64 [R1+0x7c8], R70 ;  /* 0x0007c84601007387 */ /* 0x0001e80000100a00 */
[----:B0-----:R-:W3:Y:S04]  /*2a2e0*/  LDL.LU.64 R70, [R1+0x2920] ;  /* 0x0029200001467983 */ /* 0x001ee80000300a00 */
[----:B------:R0:W-:Y:S04]  /*2a2f0*/  STL.64 [R1+0x7c0], R86 ;  /* 0x0007c05601007387 */ /* 0x0001e80000100a00 */
[----:B0-----:R-:W3:Y:S01]  /*2a300*/  LDL.LU R86, [R1+0x2918] ;  /* 0x0029180001567983 */ /* 0x001ee20000300800 */
[----:B------:R-:W-:-:S03]  /*2a310*/  PRMT R88, RZ, 0x7610, R88 ;  /* 0x00007610ff587816 */ /* 0x000fc60000000058 */
[----:B--2---:R0:W-:Y:S04]  /*2a320*/  STL [R1+0x288], R84 ;  /* 0x0002885401007387 */ /* 0x0041e80000100800 */
[----:B----4-:R1:W-:Y:S01]  /*2a330*/  STL [R1+0x90], R85 ;  /* 0x0000905501007387 */ /* 0x0103e20000100800 */
[----:B0-----:R-:W-:-:S04]  /*2a340*/  IADD3 R84, P4, PT, R0, R80, RZ ;  /* 0x0000005000547210 */ /* 0x001fc80007f9e0ff */
[----:B-1----:R-:W-:Y:S01]  /*2a350*/  LEA.HI.X.SX32 R85, R0, R81, 0x1, P4 ;  /* 0x0000005100557211 */ /* 0x002fe200020f0eff */
[----:B------:R-:W-:-:S04]  /*2a360*/  IMAD R0, R83, 0x1b7, RZ ;  /* 0x000001b753007824 */ /* 0x000fc800078e02ff */
[----:B------:R0:W2:Y:S04]  /*2a370*/  @P2 LDG.E.U8 R91, desc[UR8][R84.64] ;  /* 0x00000008545b2981 */ /* 0x0000a8000c1e1100 */
[----:B------:R0:W-:Y:S02]  /*2a380*/  STL.64 [R1+0x7b8], R84 ;  /* 0x0007b85401007387 */ /* 0x0001e40000100a00 */
[----:B0-----:R-:W-:-:S04]  /*2a390*/  IADD3 R84, P4, PT, R0, R80, RZ ;  /* 0x0000005000547210 */ /* 0x001fc80007f9e0ff */
[----:B------:R-:W-:-:S05]  /*2a3a0*/  LEA.HI.X.SX32 R85, R0, R81, 0x1, P4 ;  /* 0x0000005100557211 */ /* 0x000fca00020f0eff */
[----:B------:R0:W4:Y:S01]  /*2a3b0*/  @P2 LDG.E.U8 R88, desc[UR8][R84.64] ;  /* 0x0000000854582981 */ /* 0x000122000c1e1100 */
[----:B------:R-:W-:Y:S01]  /*2a3c0*/  IMAD R0, R83, 0x1bb, RZ ;  /* 0x000001bb53007824 */ /* 0x000fe200078e02ff */
[----:B---3--:R-:W-:Y:S02]  /*2a3d0*/  PRMT R86, RZ, 0x7610, R86 ;  /* 0x00007610ff567816 */ /* 0x008fe40000000056 */
[----:B--2---:R-:W-:Y:S04]  /*2a3e0*/  STL [R1+0x288c], R91 ;  /* 0x00288c5b01007387 */ /* 0x004fe80000100800 */
[----:B------:R0:W-:Y:S02]  /*2a3f0*/  STL.64 [R1+0x7b0], R84 ;  /* 0x0007b05401007387 */ /* 0x0001e40000100a00 */
[----:B0-----:R-:W-:-:S04]  /*2a400*/  IADD3 R84, P4, PT, R0, R80, RZ ;  /* 0x0000005000547210 */ /* 0x001fc80007f9e0ff */
[----:B------:R-:W-:-:S05]  /*2a410*/  LEA.HI.X.SX32 R85, R0, R81, 0x1, P4 ;  /* 0x0000005100557211 */ /* 0x000fca00020f0eff */
[----:B------:R-:W2:Y:S04]  /*2a420*/  @P2 LDG.E.U8 R86, desc[UR8][R84.64] ;  /* 0x0000000854562981 */ /* 0x000ea8000c1e1100 */
[----:B----4-:R-:W-:Y:S04]  /*2a430*/  STL [R1+0x2880], R88 ;  /* 0x0028805801007387 */ /* 0x010fe80000100800 */
[----:B------:R0:W-:Y:S04]  /*2a440*/  STL.64 [R1+0x790], R84 ;  /* 0x0007905401007387 */ /* 0x0001e80000100a00 */
[----:B0-----:R-:W3:Y:S01]  /*2a450*/  LDL.LU.64 R84, [R1+0x2910] ;  /* 0x0029100001547983 */ /* 0x001ee20000300a00 */
[----:B------:R-:W-:-:S03]  /*2a460*/  IMAD R0, R83, 0x1bc, RZ ;  /* 0x000001bc53007824 */ /* 0x000fc600078e02ff */
[----:B------:R-:W-:Y:S01]  /*2a470*/  STL [R1+0x94], R93 ;  /* 0x0000945d01007387 */ /* 0x000fe20000100800 */
[----:B------:R-:W-:Y:S02]  /*2a480*/  PRMT R71, RZ, 0x7610, R71 ;  /* 0x00007610ff477816 */ /* 0x000fe40000000047 */
[----:B------:R-:W-:Y:S01]  /*2a490*/  PRMT R70, RZ, 0x7610, R70 ;  /* 0x00007610ff467816 */ /* 0x000fe20000000046 */
[----:B--2---:R0:W-:Y:S02]  /*2a4a0*/  STL [R1+0x8c], R86 ;  /* 0x00008c5601007387 */ /* 0x0041e40000100800 */
[----:B0-----:R-:W-:-:S04]  /*2a4b0*/  IADD3 R86, P4, PT, R0, R80, RZ ;  /* 0x0000005000567210 */ /* 0x001fc80007f9e0ff */
[----:B------:R-:W-:Y:S01]  /*2a4c0*/  LEA.HI.X.SX32 R87, R0, R81, 0x1, P4 ;  /* 0x0000005100577211 */ /* 0x000fe200020f0eff */
[----:B------:R-:W-:Y:S01]  /*2a4d0*/  IMAD R0, R83, 0x1bd, RZ ;  /* 0x000001bd53007824 */ /* 0x000fe200078e02ff */
[----:B---3--:R-:W-:-:S03]  /*2a4e0*/  PRMT R85, RZ, 0x7610, R85 ;  /* 0x00007610ff557816 */ /* 0x008fc60000000055 */
[----:B------:R0:W-:Y:S04]  /*2a4f0*/  STL.64 [R1+0x788], R86 ;  /* 0x0007885601007387 */ /* 0x0001e80000100a00 */
[----:B------:R0:W2:Y:S02]  /*2a500*/  @P2 LDG.E.U8 R85, desc[UR8][R86.64] ;  /* 0x0000000856552981 */ /* 0x0000a4000c1e1100 */
[----:B0-----:R-:W-:-:S04]  /*2a510*/  IADD3 R86, P4, PT, R0, R80, RZ ;  /* 0x0000005000567210 */ /* 0x001fc80007f9e0ff */
[----:B------:R-:W-:Y:S01]  /*2a520*/  LEA.HI.X.SX32 R87, R0, R81, 0x1, P4 ;  /* 0x0000005100577211 */ /* 0x000fe200020f0eff */
[----:B------:R-:W-:-:S04]  /*2a530*/  IMAD R0, R83, 0x1be, RZ ;  /* 0x000001be53007824 */ /* 0x000fc800078e02ff */
[----:B------:R0:W-:Y:S04]  /*2a540*/  STL.64 [R1+0x780], R86 ;  /* 0x0007805601007387 */ /* 0x0001e80000100a00 */
[----:B------:R0:W3:Y:S02]  /*2a550*/  @P2 LDG.E.U8 R71, desc[UR8][R86.64] ;  /* 0x0000000856472981 */ /* 0x0000e4000c1e1100 */
[----:B0-----:R-:W-:-:S04]  /*2a560*/  IADD3 R86, P4, PT, R0, R80, RZ ;  /* 0x0000005000567210 */ /* 0x001fc80007f9e0ff */
[----:B------:R-:W-:-:S05]  /*2a570*/  LEA.HI.X.SX32 R87, R0, R81, 0x1, P4 ;  /* 0x0000005100577211 */ /* 0x000fca00020f0eff */
[----:B------:R-:W4:Y:S04]  /*2a580*/  @P2 LDG.E.U8 R70, desc[UR8][R86.64] ;  /* 0x0000000856462981 */ /* 0x000f28000c1e1100 */
[----:B------:R0:W-:Y:S04]  /*2a590*/  STL.64 [R1+0x778], R86 ;  /* 0x0007785601007387 */ /* 0x0001e80000100a00 */
[----:B0-----:R-:W2:Y:S01]  /*2a5a0*/  LDL.LU.64 R86, [R1+0x2908] ;  /* 0x0029080001567983 */ /* 0x001ea20000300a00 */
[----:B------:R-:W-:-:S03]  /*2a5b0*/  IMAD R0, R83, 0x1bf, RZ ;  /* 0x000001bf53007824 */ /* 0x000fc600078e02ff */
[----:B----4-:R0:W-:Y:S04]  /*2a5c0*/  STL [R1+0x27c], R70 ;  /* 0x00027c4601007387 */ /* 0x0101e80000100800 */
[----:B---3--:R1:W-:Y:S01]  /*2a5d0*/  STL [R1+0x280], R71 ;  /* 0x0002804701007387 */ /* 0x0083e20000100800 */
[----:B0-----:R-:W-:-:S04]  /*2a5e0*/  IADD3 R70, P4, PT, R0, R80, RZ ;  /* 0x0000005000467210 */ /* 0x001fc80007f9e0ff */
[----:B-1----:R-:W-:Y:S02]  /*2a5f0*/  LEA.HI.X.SX32 R71, R0, R81, 0x1, P4 ;  /* 0x0000005100477211 */ /* 0x002fe400020f0eff */
[----:B--2---:R-:W-:-:S06]  /*2a600*/  PRMT R87, RZ, 0x7610, R87 ;  /* 0x00007610ff577816 */ /* 0x004fcc0000000057 */
[----:B------:R0:W2:Y:S01]  /*2a610*/  @P2 LDG.E.U8 R87, desc[UR8][R70.64] ;  /* 0x0000000846572981 */ /* 0x0000a2000c1e1100 */
[----:B------:R-:W-:-:S03]  /*2a620*/  IMAD R0, R83, 0x1c3, RZ ;  /* 0x000001c353007824 */ /* 0x000fc600078e02ff */
[----:B------:R0:W-:Y:S01]  /*2a630*/  STL.64 [R1+0x770], R70 ;  /* 0x0007704601007387 */ /* 0x0001e20000100a00 */
[----:B------:R-:W-:Y:S02]  /*2a640*/  PRMT R84, RZ, 0x7610, R84 ;  /* 0x00007610ff547816 */ /* 0x000fe40000000054 */
[----:B0-----:R-:W-:-:S04]  /*2a650*/  IADD3 R70, P4, PT, R0, R80, RZ ;  /* 0x0000005000467210 */ /* 0x001fc80007f9e0ff */
[----:B------:R-:W-:-:S05]  /*2a660*/  LEA.HI.X.SX32 R71, R0, R81, 0x1, P4 ;  /* 0x0000005100477211 */ /* 0x000fca00020f0eff */
[----:B------:R-:W3:Y:S04]  /*2a670*/  @P2 LDG.E.U8 R84, desc[UR8][R70.64] ;  /* 0x0000000846542981 */ /* 0x000ee8000c1e1100 */
[----:B--2---:R-:W-:Y:S04]  /*2a680*/  STL [R1+0x2884], R87 ;  /* 0x0028845701007387 */ /* 0x004fe80000100800 */
[----:B------:R0:W-:Y:S04]  /*2a690*/  STL.64 [R1+0x750], R70 ;  /* 0x0007504601007387 */ /* 0x0001e80000100a00 */
[----:B0-----:R-:W2:Y:S01]  /*2a6a0*/  LDL.LU.64 R70, [R1+0x2900] ;  /* 0x0029000001467983 */ /* 0x001ea20000300a00 */
[----:B------:R-:W-:-:S03]  /*2a6b0*/  IMAD R0, R83, 0x1c4, RZ ;  /* 0x000001c453007824 */ /* 0x000fc600078e02ff */
[----:B---3--:R0:W-:Y:S04]  /*2a6c0*/  STL [R1+0x84], R84 ;  /* 0x0000845401007387 */ /* 0x0081e80000100800 */
[----:B------:R1:W-:Y:S01]  /*2a6d0*/  STL [R1+0x88], R85 ;  /* 0x0000885501007387 */ /* 0x0003e20000100800 */
[----:B0-----:R-:W-:-:S04]  /*2a6e0*/  IADD3 R84, P4, PT, R0, R80, RZ ;  /* 0x0000005000547210 */ /* 0x001fc80007f9e0ff */
[----:B-1----:R-:W-:Y:S01]  /*2a6f0*/  LEA.HI.X.SX32 R85, R0, R81, 0x1, P4 ;  /* 0x0000005100557211 */ /* 0x002fe200020f0eff */
[----:B------:R-:W-:-:S04]  /*2a700*/  IMAD R0, R83, 0x1c5, RZ ;  /* 0x000001c553007824 */ /* 0x000fc800078e02ff */
[----:B------:R0:W-:Y:S01]  /*2a710*/  STL.64 [R1+0x748], R84 ;  /* 0x0007485401007387 */ /* 0x0001e20000100a00 */
[----:B--2---:R-:W-:Y:S02]  /*2a720*/  PRMT R71, RZ, 0x7610, R71 ;  /* 0x00007610ff477816 */ /* 0x004fe40000000047 */
[----:B------:R-:W-:-:S04]  /*2a730*/  PRMT R70, RZ, 0x7610, R70 ;  /* 0x00007610ff467816 */ /* 0x000fc80000000046 */
[----:B------:R0:W2:Y:S02]  /*2a740*/  @P2 LDG.E.U8 R71, desc[UR8][R84.64] ;  /* 0x0000000854472981 */ /* 0x0000a4000c1e1100 */
[----:B0-----:R-:W-:-:S04]  /*2a750*/  IADD3 R84, P4, PT, R0, R80, RZ ;  /* 0x0000005000547210 */ /* 0x001fc80007f9e0ff */
[----:B------:R-:W-:-:S05]  /*2a760*/  LEA.HI.X.SX32 R85, R0, R81, 0x1, P4 ;  /* 0x0000005100557211 */ /* 0x000fca00020f0eff */
[----:B------:R-:W3:Y:S04]  /*2a770*/  @P2 LDG.E.U8 R70, desc[UR8][R84.64] ;  /* 0x0000000854462981 */ /* 0x000ee8000c1e1100 */
[----:B------:R0:W-:Y:S04]  /*2a780*/  STL.64 [R1+0x740], R84 ;  /* 0x0007405401007387 */ /* 0x0001e80000100a00 */
[----:B0-----:R-:W4:Y:S01]  /*2a790*/  LDL.LU R84, [R1+0x28f8] ;  /* 0x0028f80001547983 */ /* 0x001f220000300800 */
[----:B------:R-:W-:-:S03]  /*2a7a0*/  IMAD R0, R83, 0x1c6, RZ ;  /* 0x000001c653007824 */ /* 0x000fc600078e02ff */
[----:B---3--:R0:W-:Y:S04]  /*2a7b0*/  STL [R1+0x278], R70 ;  /* 0x0002784601007387 */ /* 0x0081e80000100800 */
[----:B--2---:R1:W-:Y:S01]  /*2a7c0*/  STL [R1+0x80], R71 ;  /* 0x0000804701007387 */ /* 0x0043e20000100800 */
[----:B0-----:R-:W-:-:S04]  /*2a7d0*/  IADD3 R70, P4, PT, R0, R80, RZ ;  /* 0x0000005000467210 */ /* 0x001fc80007f9e0ff */
[----:B-1----:R-:W-:Y:S02]  /*2a7e0*/  LEA.HI.X.SX32 R71, R0, R81, 0x1, P4 ;  /* 0x0000005100477211 */ /* 0x002fe400020f0eff */
[----:B----4-:R-:W-:-:S06]  /*2a7f0*/  PRMT R84, RZ, 0x7610, R84 ;  /* 0x00007610ff547816 */ /* 0x010fcc0000000054 */
[----:B------:R-:W2:Y:S01]  /*2a800*/  @P2 LDG.E.U8 R84, desc[UR8][R70.64] ;  /* 0x0000000846542981 */ /* 0x000ea2000c1e1100 */
[----:B------:R-:W-:-:S03]  /*2a810*/  IMAD R0, R83, 0x1c7, RZ ;  /* 0x000001c753007824 */ /* 0x000fc600078e02ff */
[----:B------:R0:W-:Y:S01]  /*2a820*/  STL.64 [R1+0x738], R70 ;  /* 0x0007384601007387 */ /* 0x0001e20000100a00 */
[----:B------:R-:W-:-:S03]  /*2a830*/  PRMT R86, RZ, 0x7610, R86 ;  /* 0x00007610ff567816 */ /* 0x000fc60000000056 */
[----:B0-----:R-:W3:Y:S01]  /*2a840*/  LDL.LU.64 R70, [R1+0x28f0] ;  /* 0x0028f00001467983 */ /* 0x001ee20000300a00 */
[----:B------:R-:W-:-:S03]  /*2a850*/  PRMT R92, RZ, 0x7610, R92 ;  /* 0x00007610ff5c7816 */ /* 0x000fc6000000005c */
[----:B--2---:R0:W-:Y:S02]  /*2a860*/  STL [R1+0x274], R84 ;  /* 0x0002745401007387 */ /* 0x0041e40000100800 */
[----:B0-----:R-:W-:-:S04]  /*2a870*/  IADD3 R84, P4, PT, R0, R80, RZ ;  /* 0x0000005000547210 */ /* 0x001fc80007f9e0ff */
[----:B------:R-:W-:-:S05]  /*2a880*/  LEA.HI.X.SX32 R85, R0, R81, 0x1, P4 ;  /* 0x0000005100557211 */ /* 0x000fca00020f0eff */
[----:B------:R0:W2:Y:S01]  /*2a890*/  @P2 LDG.E.U8 R86, desc[UR8][R84.64] ;  /* 0x0000000854562981 */ /* 0x0000a2000c1e1100 */
[----:B------:R-:W-:-:S03]  /*2a8a0*/  IMAD R0, R83, 0x1cb, RZ ;  /* 0x000001cb53007824 */ /* 0x000fc600078e02ff */
[----:B------:R0:W-:Y:S02]  /*2a8b0*/  STL.64 [R1+0x730], R84 ;  /* 0x0007305401007387 */ /* 0x0001e40000100a00 */
[----:B0-----:R-:W-:-:S04]  /*2a8c0*/  IADD3 R84, P4, PT, R0, R80, RZ ;  /* 0x0000005000547210 */ /* 0x001fc80007f9e0ff */
[----:B------:R-:W-:-:S05]  /*2a8d0*/  LEA.HI.X.SX32 R85, R0, R81, 0x1, P4 ;  /* 0x0000005100557211 */ /* 0x000fca00020f0eff */
[----:B------:R-:W4:Y:S01]  /*2a8e0*/  @P2 LDG.E.U8 R92, desc[UR8][R84.64] ;  /* 0x00000008545c2981 */ /* 0x000f22000c1e1100 */
[----:B------:R-:W-:Y:S01]  /*2a8f0*/  IMAD R0, R83, 0x1cc, RZ ;  /* 0x000001cc53007824 */ /* 0x000fe200078e02ff */
[----:B------:R-:W-:Y:S02]  /*2a900*/  PRMT R82, RZ, 0x7610, R82 ;  /* 0x00007610ff527816 */ /* 0x000fe40000000052 */
[----:B--2---:R-:W-:Y:S04]  /*2a910*/  STL [R1+0x2888], R86 ;  /* 0x0028885601007387 */ /* 0x004fe80000100800 */
[----:B------:R0:W-:Y:S04]  /*2a920*/  STL.64 [R1+0x710], R84 ;  /* 0x0007105401007387 */ /* 0x0001e80000100a00 */
[----:B0-----:R-:W2:Y:S04]  /*2a930*/  LDL.LU.64 R84, [R1+0x28e8] ;  /* 0x0028e80001547983 */ /* 0x001ea80000300a00 */
[----:B----4-:R0:W-:Y:S02]  /*2a940*/  STL [R1+0x7c], R92 ;  /* 0x00007c5c01007387 */ /* 0x0101e40000100800 */
[----:B0-----:R-:W-:-:S04]  /*2a950*/  IADD3 R92, P4, PT, R0, R80, RZ ;  /* 0x00000050005c7210 */ /* 0x001fc80007f9e0ff */
[----:B------:R-:W-:Y:S01]  /*2a960*/  LEA.HI.X.SX32 R93, R0, R81, 0x1, P4 ;  /* 0x00000051005d7211 */ /* 0x000fe200020f0eff */
[----:B------:R-:W-:-:S04]  /*2a970*/  IMAD R0, R83, 0x1cd, RZ ;  /* 0x000001cd53007824 */ /* 0x000fc800078e02ff */
[----:B------:R0:W-:Y:S04]  /*2a980*/  STL.64 [R1+0x708], R92 ;  /* 0x0007085c01007387 */ /* 0x0001e80000100a00 */
[----:B------:R0:W4:Y:S01]  /*2a990*/  @P2 LDG.E.U8 R82, desc[UR8][R92.64] ;  /* 0x000000085c522981 */ /* 0x000122000c1e1100 */
[----:B------:R-:W-:Y:S02]  /*2a9a0*/  PRMT R79, RZ, 0x7610, R79 ;  /* 0x00007610ff4f7816 */ /* 0x000fe4000000004f */
[----:B0-----:R-:W-:-:S04]  /*2a9b0*/  IADD3 R92, P4, PT, R0, R80, RZ ;  /* 0x00000050005c7210 */ /* 0x001fc80007f9e0ff */
[----:B------:R-:W-:Y:S01]  /*2a9c0*/  LEA.HI.X.SX32 R93, R0, R81, 0x1, P4 ;  /* 0x00000051005d7211 */ /* 0x000fe200020f0eff */
[----:B------:R-:W-:-:S04]  /*2a9d0*/  IMAD R0, R83, 0x1ce, RZ ;  /* 0x000001ce53007824 */ /* 0x000fc800078e02ff */
[----:B------:R0:W-:Y:S04]  /*2a9e0*/  STL.64 [R1+0x700], R92 ;  /* 0x0007005c01007387 */ /* 0x0001e80000100a00 */
[----:B------:R0:W3:Y:S01]  /*2a9f0*/  @P2 LDG.E.U8 R79, desc[UR8][R92.64] ;  /* 0x000000085c4f2981 */ /* 0x0000e2000c1e1100 */
[----:B------:R-:W-:Y:S02]  /*2aa00*/  PRMT R86, RZ, 0x7610, R86 ;  /* 0x00007610ff567816 */ /* 0x000fe40000000056 */
[----:B0-----:R-:W-:-:S04]  /*2aa10*/  IADD3 R92, P4, PT, R0, R80, RZ ;  /* 0x00000050005c7210 */ /* 0x001fc80007f9e0ff */
[----:B------:R-:W-:Y:S01]  /*2aa20*/  LEA.HI.X.SX32 R93, R0, R81, 0x1, P4 ;  /* 0x00000051005d7211 */ /* 0x000fe200020f0eff */
[----:B------:R-:W-:-:S04]  /*2aa30*/  IMAD R0, R83, 0x1cf, RZ ;  /* 0x000001cf53007824 */ /* 0x000fc800078e02ff */
[----:B------:R0:W-:Y:S04]  /*2aa40*/  STL.64 [R1+0x6f8], R92 ;  /* 0x0006f85c01007387 */ /* 0x0001e80000100a00 */
[----:B------:R0:W3:Y:S02]  /*2aa50*/  @P2 LDG.E.U8 R86, desc[UR8][R92.64] ;  /* 0x000000085c562981 */ /* 0x0000e4000c1e1100 */
[----:B0-----:R-:W-:-:S04]  /*2aa60*/  IADD3 R92, P4, PT, R0, R80, RZ ;  /* 0x00000050005c7210 */ /* 0x001fc80007f9e0ff */
[----:B------:R-:W-:Y:S02]  /*2aa70*/  LEA.HI.X.SX32 R93, R0, R81, 0x1, P4 ;  /* 0x00000051005d7211 */ /* 0x000fe400020f0eff */
[----:B--2---:R-:W-:-:S06]  /*2aa80*/  PRMT R85, RZ, 0x7610, R85 ;  /* 0x00007610ff557816 */ /* 0x004fcc0000000055 */
[----:B------:R0:W2:Y:S01]  /*2aa90*/  @P2 LDG.E.U8 R85, desc[UR8][R92.64] ;  /* 0x000000085c552981 */ /* 0x0000a2000c1e1100 */
[----:B------:R-:W-:Y:S01]  /*2aaa0*/  IMAD R0, R83, 0x1d3, RZ ;  /* 0x000001d353007824 */ /* 0x000fe200078e02ff */
[----:B------:R-:W-:Y:S02]  /*2aab0*/  PRMT R77, RZ, 0x7610, R77 ;  /* 0x00007610ff4d7816 */ /* 0x000fe4000000004d */
[----:B------:R-:W-:Y:S01]  /*2aac0*/  PRMT R76, RZ, 0x7610, R76 ;  /* 0x00007610ff4c7816 */ /* 0x000fe2000000004c */
[----:B---3--:R-:W-:Y:S04]  /*2aad0*/  STL [R1+0x2890], R86 ;  /* 0x0028905601007387 */ /* 0x008fe80000100800 */
[----:B------:R0:W-:Y:S02]  /*2aae0*/  STL.64 [R1+0x6f0], R92 ;  /* 0x0006f05c01007387 */ /* 0x0001e40000100a00 */
[----:B0-----:R-:W-:-:S04]  /*2aaf0*/  IADD3 R92, P4, PT, R0, R80, RZ ;  /* 0x00000050005c7210 */ /* 0x001fc80007f9e0ff */
[----:B------:R-:W-:Y:S01]  /*2ab00*/  LEA.HI.X.SX32 R93, R0, R81, 0x1, P4 ;  /* 0x00000051005d7211 */ /* 0x000fe200020f0eff */
[----:B------:R-:W-:-:S04]  /*2ab10*/  IMAD R0, R83, 0x1d4, RZ ;  /* 0x000001d453007824 */ /* 0x000fc800078e02ff */
[----:B------:R0:W3:Y:S04]  /*2ab20*/  @P2 LDG.E.U8 R77, desc[UR8][R92.64] ;  /* 0x000000085c4d2981 */ /* 0x0000e8000c1e1100 */
[----:B--2---:R-:W-:Y:S04]  /*2ab30*/  STL [R1+0x2894], R85 ;  /* 0x0028945501007387 */ /* 0x004fe80000100800 */
[----:B------:R0:W-:Y:S02]  /*2ab40*/  STL.64 [R1+0x6d0], R92 ;  /* 0x0006d05c01007387 */ /* 0x0001e40000100a00 */
[----:B0-----:R-:W-:-:S04]  /*2ab50*/  IADD3 R92, P4, PT, R0, R80, RZ ;  /* 0x00000050005c7210 */ /* 0x001fc80007f9e0ff */
[----:B------:R-:W-:-:S05]  /*2ab60*/  LEA.HI.X.SX32 R93, R0, R81, 0x1, P4 ;  /* 0x00000051005d7211 */ /* 0x000fca00020f0eff */
[----:B------:R-:W2:Y:S01]  /*2ab70*/  @P2 LDG.E.U8 R76, desc[UR8][R92.64] ;  /* 0x000000085c4c2981 */ /* 0x000ea2000c1e1100 */
[----:B------:R-:W-:-:S03]  /*2ab80*/  IMAD R0, R83, 0x1d5, RZ ;  /* 0x000001d553007824 */ /* 0x000fc600078e02ff */
[----:B------:R-:W-:Y:S04]  /*2ab90*/  STL.64 [R1+0x6c8], R92 ;  /* 0x0006c85c01007387 */ /* 0x000fe80000100a00 */
[----:B----4-:R-:W-:Y:S01]  /*2aba0*/  STL [R1+0x78], R82 ;  /* 0x0000785201007387 */ /* 0x010fe20000100800 */
[----:B------:R-:W-:Y:S02]  /*2abb0*/  PRMT R75, RZ, 0x7610, R75 ;  /* 0x00007610ff4b7816 */ /* 0x000fe4000000004b */
[----:B------:R-:W-:Y:S01]  /*2abc0*/  PRMT R87, RZ, 0x7610, R87 ;  /* 0x00007610ff577816 */ /* 0x000fe20000000057 */
[----:B--2---:R0:W-:Y:S04]  /*2abd0*/  STL [R1+0x70], R76 ;  /* 0x0000704c01007387 */ /* 0x0041e80000100800 */
[----:B---3--:R1:W-:Y:S01]  /*2abe0*/  STL [R1+0x74], R77 ;  /* 0x0000744d01007387 */ /* 0x0083e20000100800 */
[----:B0-----:R-:W-:-:S04]  /*2abf0*/  IADD3 R76, P4, PT, R0, R80, RZ ;  /* 0x00000050004c7210 */ /* 0x001fc80007f9e0ff */
[----:B-1----:R-:W-:Y:S01]  /*2ac00*/  LEA.HI.X.SX32 R77, R0, R81, 0x1, P4 ;  /* 0x00000051004d7211 */ /* 0x002fe200020f0eff */
[----:B------:R-:W-:Y:S01]  /*2ac10*/  IMAD R0, R83, 0x1d6, RZ ;  /* 0x000001d653007824 */ /* 0x000fe200078e02ff */
[----:B------:R-:W-:Y:S04]  /*2ac20*/  STL [R1+0x270], R79 ;  /* 0x0002704f01007387 */ /* 0x000fe80000100800 */
[----:B------:R0:W-:Y:S04]  /*2ac30*/  STL.64 [R1+0x6c0], R76 ;  /* 0x0006c04c01007387 */ /* 0x0001e80000100a00 */
[----:B------:R0:W2:Y:S02]  /*2ac40*/  @P2 LDG.E.U8 R75, desc[UR8][R76.64] ;  /* 0x000000084c4b2981 */ /* 0x0000a4000c1e1100 */
[----:B0-----:R-:W-:-:S04]  /*2ac50*/  IADD3 R76, P4, PT, R0, R80, RZ ;  /* 0x00000050004c7210 */ /* 0x001fc80007f9e0ff */
[----:B------:R-:W-:-:S05]  /*2ac60*/  LEA.HI.X.SX32 R77, R0, R81, 0x1, P4 ;  /* 0x00000051004d7211 */ /* 0x000fca00020f0eff */
[----:B------:R0:W3:Y:S01]  /*2ac70*/  @P2 LDG.E.U8 R87, desc[UR8][R76.64] ;  /* 0x000000084c572981 */ /* 0x0000e2000c1e1100 */
[----:B------:R-:W-:-:S03]  /*2ac80*/  IMAD R0, R83, 0x1d7, RZ ;  /* 0x000001d753007824 */ /* 0x000fc600078e02ff */
[----:B------:R0:W-:Y:S01]  /*2ac90*/  STL.64 [R1+0x6b8], R76 ;  /* 0x0006b84c01007387 */ /* 0x0001e20000100a00 */
[----:B------:R-:W-:Y:S02]  /*2aca0*/  PRMT R84, RZ, 0x7610, R84 ;  /* 0x00007610ff547816 */ /* 0x000fe40000000054 */
[----:B0-----:R-:W-:-:S04]  /*2acb0*/  IADD3 R76, P4, PT, R0, R80, RZ ;  /* 0x00000050004c7210 */ /* 0x001fc80007f9e0ff */
[----:B------:R-:W-:Y:S01]  /*2acc0*/  LEA.HI.X.SX32 R77, R0, R81, 0x1, P4 ;  /* 0x00000051004d7211 */ /* 0x000fe200020f0eff */
[----:B------:R-:W-:-:S04]  /*2acd0*/  IMAD R0, R83, 0x1db, RZ ;  /* 0x000001db53007824 */ /* 0x000fc800078e02ff */
[----:B------:R0:W4:Y:S01]  /*2ace0*/  @P2 LDG.E.U8 R84, desc[UR8][R76.64] ;  /* 0x000000084c542981 */ /* 0x000122000c1e1100 */
[----:B------:R-:W-:-:S03]  /*2acf0*/  PRMT R74, RZ, 0x7610, R74 ;  /* 0x00007610ff4a7816 */ /* 0x000fc6000000004a */
[----:B---3--:R-:W-:Y:S04]  /*2ad00*/  STL [R1+0x2898], R87 ;  /* 0x0028985701007387 */ /* 0x008fe80000100800 */
[----:B------:R0:W-:Y:S02]  /*2ad10*/  STL.64 [R1+0x6b0], R76 ;  /* 0x0006b04c01007387 */ /* 0x0001e40000100a00 */
[----:B0-----:R-:W-:-:S04]  /*2ad20*/  IADD3 R76, P4, PT, R0, R80, RZ ;  /* 0x00000050004c7210 */ /* 0x001fc80007f9e0ff */
[----:B------:R-:W-:-:S05]  /*2ad30*/  LEA.HI.X.SX32 R77, R0, R81, 0x1, P4 ;  /* 0x00000051004d7211 */ /* 0x000fca00020f0eff */
[----:B------:R-:W3:Y:S01]  /*2ad40*/  @P2 LDG.E.U8 R74, desc[UR8][R76.64] ;  /* 0x000000084c4a2981 */ /* 0x000ee2000c1e1100 */
[----:B------:R-:W-:-:S03]  /*2ad50*/  IMAD R0, R83, 0x1dc, RZ ;  /* 0x000001dc53007824 */ /* 0x000fc600078e02ff */
[----:B----4-:R-:W-:Y:S04]  /*2ad60*/  STL [R1+0x289c], R84 ;  /* 0x00289c5401007387 */ /* 0x010fe80000100800 */
[----:B------:R-:W-:Y:S01]  /*2ad70*/  STL.64 [R1+0x690], R76 ;  /* 0x0006904c01007387 */ /* 0x000fe20000100a00 */
[----:B------:R-:W-:Y:S02]  /*2ad80*/  PRMT R73, RZ, 0x7610, R73 ;  /* 0x00007610ff497816 */ /* 0x000fe40000000049 */
[----:B------:R-:W-:Y:S01]  /*2ad90*/  PRMT R91, RZ, 0x7610, R91 ;  /* 0x00007610ff5b7816 */ /* 0x000fe2000000005b */
[----:B---3--:R0:W-:Y:S04]  /*2ada0*/  STL [R1+0x6c], R74 ;  /* 0x00006c4a01007387 */ /* 0x0081e80000100800 */
[----:B--2---:R1:W-:Y:S01]  /*2adb0*/  STL [R1+0x268], R75 ;  /* 0x0002684b01007387 */ /* 0x0043e20000100800 */
[----:B0-----:R-:W-:-:S04]  /*2adc0*/  IADD3 R74, P4, PT, R0, R80, RZ ;  /* 0x00000050004a7210 */ /* 0x001fc80007f9e0ff */
[----:B-1----:R-:W-:Y:S01]  /*2add0*/  LEA.HI.X.SX32 R75, R0, R81, 0x1, P4 ;  /* 0x00000051004b7211 */ /* 0x002fe200020f0eff */
[----:B------:R-:W-:-:S04]  /*2ade0*/  IMAD R0, R83, 0x1dd, RZ ;  /* 0x000001dd53007824 */ /* 0x000fc800078e02ff */
        /* <DEDUP_REMOVED lines=17> */
[----:B------:R0:W3:Y:S01]  /*2af00*/  @P2 LDG.E.U8 R71, desc[UR8][R74.64] ;  /* 0x000000084a472981 */ /* 0x0000e2000c1e1100 */
[----:B------:R-:W-:-:S03]  /*2af10*/  IMAD R0, R83, 0x1e3, RZ ;  /* 0x000001e353007824 */ /* 0x000fc600078e02ff */
[----:B----4-:R-:W-:Y:S04]  /*2af20*/  STL [R1+0x28a4], R88 ;  /* 0x0028a45801007387 */ /* 0x010fe80000100800 */
        /* <DEDUP_REMOVED lines=13> */
[----:B--2---:R0:W-:Y:S04]  /*2b000*/  STL [R1+0x68], R73 ;  /* 0x0000684901007387 */ /* 0x0041e80000100800 */
[----:B------:R-:W-:Y:S01]  /*2b010*/  STL.64 [R1+0x648], R74 ;  /* 0x0006484a01007387 */ /* 0x000fe20000100a00 */
[----:B------:R-:W-:Y:S02]  /*2b020*/  PRMT R87, RZ, 0x7610, R87 ;  /* 0x00007610ff577816 */ /* 0x000fe40000000057 */
[----:B------:R-:W-:Y:S02]  /*2b030*/  PRMT R72, RZ, 0x7610, R72 ;  /* 0x00007610ff487816 */ /* 0x000fe40000000048 */
[----:B------:R-:W-:Y:S01]  /*2b040*/  PRMT R70, RZ, 0x7610, R70 ;  /* 0x00007610ff467816 */ /* 0x000fe20000000046 */
[----:B0-----:R-:W0:Y:S01]  /*2b050*/  LDC R73, c[0x0][0x3d8] ;  /* 0x0000f600ff497b82 */ /* 0x001e220000000800 */
[----:B---3--:R1:W-:Y:S04]  /*2b060*/  STL [R1+0x60], R2 ;  /* 0x0000600201007387 */ /* 0x0083e80000100800 */
[----:B----4-:R2:W-:Y:S01]  /*2b070*/  STL [R1+0x64], R3 ;  /* 0x0000640301007387 */ /* 0x0105e20000100800 */
[----:B-1----:R-:W-:-:S04]  /*2b080*/  IADD3 R2, P4, PT, R0, R80, RZ ;  /* 0x0000005000027210 */ /* 0x002fc80007f9e0ff */
[----:B--2---:R-:W-:-:S05]  /*2b090*/  LEA.HI.X.SX32 R3, R0, R81, 0x1, P4 ;  /* 0x0000005100037211 */ /* 0x004fca00020f0eff */
[----:B------:R1:W2:Y:S01]  /*2b0a0*/  @P2 LDG.E.U8 R87, desc[UR8][R2.64] ;  /* 0x0000000802572981 */ /* 0x0002a2000c1e1100 */
[----:B------:R-:W-:-:S03]  /*2b0b0*/  IMAD R0, R83, 0x1e6, RZ ;  /* 0x000001e653007824 */ /* 0x000fc600078e02ff */
[----:B------:R1:W-:Y:S02]  /*2b0c0*/  STL.64 [R1+0x640], R2 ;  /* 0x0006400201007387 */ /* 0x0003e40000100a00 */
[----:B-1----:R-:W-:-:S04]  /*2b0d0*/  IADD3 R2, P4, PT, R0, R80, RZ ;  /* 0x0000005000027210 */ /* 0x002fc80007f9e0ff */
[----:B------:R-:W-:Y:S01]  /*2b0e0*/  LEA.HI.X.SX32 R3, R0, R81, 0x1, P4 ;  /* 0x0000005100037211 */ /* 0x000fe200020f0eff */
[----:B------:R-:W-:-:S04]  /*2b0f0*/  IMAD R0, R83, 0x1e7, RZ ;  /* 0x000001e753007824 */ /* 0x000fc800078e02ff */
[----:B------:R1:W3:Y:S04]  /*2b100*/  @P2 LDG.E.U8 R72, desc[UR8][R2.64] ;  /* 0x0000000802482981 */ /* 0x0002e8000c1e1100 */
[----:B--2---:R-:W-:Y:S04]  /*2b110*/  STL [R1+0x28ac], R87 ;  /* 0x0028ac5701007387 */ /* 0x004fe80000100800 */
[----:B------:R1:W-:Y:S02]  /*2b120*/  STL.64 [R1+0x638], R2 ;  /* 0x0006380201007387 */ /* 0x0003e40000100a00 */
[----:B-1----:R-:W-:-:S04]  /*2b130*/  IADD3 R2, P4, PT, R0, R80, RZ ;  /* 0x0000005000027210 */ /* 0x002fc80007f9e0ff */
[----:B------:R-:W-:-:S05]  /*2b140*/  LEA.HI.X.SX32 R3, R0, R81, 0x1, P4 ;  /* 0x0000005100037211 */ /* 0x000fca00020f0eff */
[----:B------:R1:W2:Y:S01]  /*2b150*/  @P2 LDG.E.U8 R70, desc[UR8][R2.64] ;  /* 0x0000000802462981 */ /* 0x0002a2000c1e1100 */
[----:B------:R-:W-:-:S03]  /*2b160*/  IMAD R0, R83, 0x1eb, RZ ;  /* 0x000001eb53007824 */ /* 0x000fc600078e02ff */
[----:B---3--:R-:W-:Y:S04]  /*2b170*/  STL [R1+0x28b0], R72 ;  /* 0x0028b04801007387 */ /* 0x008fe80000100800 */
[----:B------:R1:W-:Y:S01]  /*2b180*/  STL.64 [R1+0x630], R2 ;  /* 0x0006300201007387 */ /* 0x0003e20000100a00 */
[----:B------:R-:W-:Y:S02]  /*2b190*/  PRMT R91, RZ, 0x7610, R91 ;  /* 0x00007610ff5b7816 */ /* 0x000fe4000000005b */
[----:B-1----:R-:W-:-:S04]  /*2b1a0*/  IADD3 R2, P4, PT, R0, R80, RZ ;  /* 0x0000005000027210 */ /* 0x002fc80007f9e0ff */
[----:B------:R-:W-:Y:S01]  /*2b1b0*/  LEA.HI.X.SX32 R3, R0, R81, 0x1, P4 ;  /* 0x0000005100037211 */ /* 0x000fe200020f0eff */
[----:B------:R-:W-:-:S04]  /*2b1c0*/  IMAD R0, R83, 0x1ec, RZ ;  /* 0x000001ec53007824 */ /* 0x000fc800078e02ff */
[----:B------:R1:W3:Y:S04]  /*2b1d0*/  @P2 LDG.E.U8 R91, desc[UR8][R2.64] ;  /* 0x00000008025b2981 */ /* 0x0002e8000c1e1100 */
[----:B--2---:R2:W-:Y:S04]  /*2b1e0*/  STL [R1+0x28b4], R70 ;  /* 0x0028b44601007387 */ /* 0x0045e80000100800 */
[----:B------:R1:W-:Y:S01]  /*2b1f0*/  STL.64 [R1+0x610], R2 ;  /* 0x0006100201007387 */ /* 0x0003e20000100a00 */
[----:B--2---:R-:W-:Y:S02]  /*2b200*/  PRMT R70, RZ, 0x7610, R70 ;  /* 0x00007610ff467816 */ /* 0x004fe40000000046 */
        /* <DEDUP_REMOVED lines=10> */
[----:B------:R1:W3:Y:S01]  /*2b2b0*/  @P2 LDG.E.U8 R85, desc[UR8][R2.64] ;  /* 0x0000000802552981 */ /* 0x0002e2000c1e1100 */
[----:B------:R-:W-:-:S03]  /*2b2c0*/  PRMT R89, RZ, 0x7610, R89 ;  /* 0x00007610ff597816 */ /* 0x000fc60000000059 */
        /* <DEDUP_REMOVED lines=27> */
[----:B------:R-:W-:Y:S02]  /*2b480*/  PRMT R86, RZ, 0x7610, R86 ;  /* 0x00007610ff567816 */ /* 0x000fe40000000056 */
[----:B------:R-:W-:Y:S01]  /*2b490*/  PRMT R90, RZ, 0x7610, R90 ;  /* 0x00007610ff5a7816 */ /* 0x000fe2000000005a */
[----:B--2---:R-:W-:Y:S04]  /*2b4a0*/  STL [R1+0x28cc], R84 ;  /* 0x0028cc5401007387 */ /* 0x004fe80000100800 */
[----:B------:R1:W-:Y:S02]  /*2b4b0*/  STL.64 [R1+0x5c8], R2 ;  /* 0x0005c80201007387 */ /* 0x0003e40000100a00 */
[----:B-1----:R-:W-:-:S04]  /*2b4c0*/  IADD3 R2, P4, PT, R0, R80, RZ ;  /* 0x0000005000027210 */ /* 0x002fc80007f9e0ff */
[----:B------:R-:W-:-:S05]  /*2b4d0*/  LEA.HI.X.SX32 R3, R0, R81, 0x1, P4 ;  /* 0x0000005100037211 */ /* 0x000fca00020f0eff */
[----:B------:R1:W2:Y:S01]  /*2b4e0*/  @P2 LDG.E.U8 R86, desc[UR8][R2.64] ;  /* 0x0000000802562981 */ /* 0x0002a2000c1e1100 */
[----:B------:R-:W-:-:S05]  /*2b4f0*/  IMAD R0, R83, 0x1f6, RZ ;  /* 0x000001f653007824 */ /* 0x000fca00078e02ff */
[----:B------:R-:W-:-:S04]  /*2b500*/  IADD3 R74, P4, PT, R0, R80, RZ ;  /* 0x00000050004a7210 */ /* 0x000fc80007f9e0ff */
[----:B------:R-:W-:-:S05]  /*2b510*/  LEA.HI.X.SX32 R75, R0, R81, 0x1, P4 ;  /* 0x00000051004b7211 */ /* 0x000fca00020f0eff */
[----:B------:R4:W4:Y:S04]  /*2b520*/  @P2 LDG.E.U8 R90, desc[UR8][R74.64] ;  /* 0x000000084a5a2981 */ /* 0x000928000c1e1100 */
[----:B---3--:R-:W-:Y:S04]  /*2b530*/  STL [R1+0x28d0], R72 ;  /* 0x0028d04801007387 */ /* 0x008fe80000100800 */
[----:B------:R1:W-:Y:S01]  /*2b540*/  STL.64 [R1+0x5c0], R2 ;  /* 0x0005c00201007387 */ /* 0x0003e20000100a00 */
[----:B------:R-:W-:Y:S01]  /*2b550*/  PRMT R68, RZ, 0x7610, R68 ;  /* 0x00007610ff447816 */ /* 0x000fe20000000044 */
[----:B-1----:R-:W-:Y:S01]  /*2b560*/  IMAD R2, R83, 0x1f7, RZ ;  /* 0x000001f753027824 */ /* 0x002fe200078e02ff */
[----:B------:R-:W1:Y:S01]  /*2b570*/  LDC R3, c[0x0][0x3d8] ;  /* 0x0000f600ff037b82 */ /* 0x000e620000000800 */
[----:B------:R-:W-:Y:S01]  /*2b580*/  PRMT R70, RZ, 0x7610, R70 ;  /* 0x00007610ff467816 */ /* 0x000fe20000000046 */
[----:B--2---:R-:W-:Y:S04]  /*2b590*/  STL [R1+0x28d4], R86 ;  /* 0x0028d45601007387 */ /* 0x004fe80000100800 */
[----:B------:R4:W-:Y:S02]  /*2b5a0*/  STL.64 [R1+0x5b8], R74 ;  /* 0x0005b84a01007387 */ /* 0x0009e40000100a00 */
[----:B----4-:R-:W-:-:S04]  /*2b5b0*/  IADD3 R74, P4, PT, R2, R80, RZ ;  /* 0x00000050024a7210 */ /* 0x010fc80007f9e0ff */
[----:B------:R-:W-:-:S05]  /*2b5c0*/  LEA.HI.X.SX32 R75, R2, R81, 0x1, P4 ;  /* 0x00000051024b7211 */ /* 0x000fca00020f0eff */
[----:B------:R2:W3:Y:S01]  /*2b5d0*/  @P2 LDG.E.U8 R68, desc[UR8][R74.64] ;  /* 0x000000084a442981 */ /* 0x0004e2000c1e1100 */
[----:B-1----:R-:W-:-:S03]  /*2b5e0*/  IMAD R0, R3, 0x1fb, RZ ;  /* 0x000001fb03007824 */ /* 0x002fc600078e02ff */
[----:B------:R-:W-:Y:S04]  /*2b5f0*/  STL [R1+0x28d8], R90 ;  /* 0x0028d85a01007387 */ /* 0x000fe80000100800 */
[----:B------:R2:W-:Y:S02]  /*2b600*/  STL.64 [R1+0x5b0], R74 ;  /* 0x0005b04a01007387 */ /* 0x0005e40000100a00 */
[----:B--2---:R-:W-:-:S04]  /*2b610*/  IADD3 R74, P4, PT, R0, R80, RZ ;  /* 0x00000050004a7210 */ /* 0x004fc80007f9e0ff */
[----:B------:R-:W-:-:S05]  /*2b620*/  LEA.HI.X.SX32 R75, R0, R81, 0x1, P4 ;  /* 0x00000051004b7211 */ /* 0x000fca00020f0eff */
[----:B------:R-:W2:Y:S01]  /*2b630*/  @P2 LDG.E.U8 R70, desc[UR8][R74.64] ;  /* 0x000000084a462981 */ /* 0x000ea2000c1e1100 */
[----:B0-----:R-:W-:Y:S01]  /*2b640*/  IMAD R2, R73, 0x1fc, RZ ;  /* 0x000001fc49027824 */ /* 0x001fe200078e02ff */
[----:B------:R-:W-:Y:S01]  /*2b650*/  PRMT R87, RZ, 0x7610, R87 ;  /* 0x00007610ff577816 */ /* 0x000fe20000000057 */
[----:B------:R-:W0:Y:S01]  /*2b660*/  S2R R88, SR_TID.X ;  /* 0x0000000000587919 */ /* 0x000e220000002100 */
[----:B---3--:R1:W-:Y:S02]  /*2b670*/  STL [R1+0x28dc], R68 ;  /* 0x0028dc4401007387 */ /* 0x0083e40000100800 */
[----:B-1----:R-:W-:-:S04]  /*2b680*/  IADD3 R68, P4, PT, R2, R80, RZ ;  /* 0x0000005002447210 */ /* 0x002fc80007f9e0ff */
[----:B------:R-:W-:Y:S01]  /*2b690*/  LEA.HI.X.SX32 R69, R2, R81, 0x1, P4 ;  /* 0x0000005102457211 */ /* 0x000fe200020f0eff */
[----:B------:R-:W-:Y:S01]  /*2b6a0*/  STL.64 [R1+0x590], R74 ;  /* 0x0005904a01007387 */ /* 0x000fe20000100a00 */
[----:B------:R-:W1:Y:S03]  /*2b6b0*/  LDC R2, c[0x0][0x3a8] ;  /* 0x0000ea00ff027b82 */ /* 0x000e660000000800 */
[----:B------:R3:W4:Y:S04]  /*2b6c0*/  @P2 LDG.E.U8 R87, desc[UR8][R68.64] ;  /* 0x0000000844572981 */ /* 0x000728000c1e1100 */
[----:B--2---:R-:W-:Y:S04]  /*2b6d0*/  STL [R1+0x28e0], R70 ;  /* 0x0028e04601007387 */ /* 0x004fe80000100800 */
[----:B------:R3:W-:Y:S02]  /*2b6e0*/  STL.64 [R1+0x588], R68 ;  /* 0x0005884401007387 */ /* 0x0007e40000100a00 */
[----:B---3--:R-:W2:Y:S01]  /*2b6f0*/  S2R R69, SR_CTAID.X ;  /* 0x0000000000457919 */ /* 0x008ea20000002500 */
[----:B0-----:R-:W-:-:S02]  /*2b700*/  LOP3.LUT R0, R88, 0xf, RZ, 0xc0, !PT ;  /* 0x0000000f58007812 */ /* 0x001fc400078ec0ff */
[----:B------:R-:W-:-:S04]  /*2b710*/  LOP3.LUT R92, R88, 0x60, RZ, 0xc0, !PT ;  /* 0x00000060585c7812 */ /* 0x000fc800078ec0ff */
[----:B------:R-:W-:Y:S02]  /*2b720*/  LEA.HI R92, R92, R0, RZ, 0x1f ;  /* 0x000000005c5c7211 */ /* 0x000fe400078ff8ff */
[----:B------:R-:W-:-:S05]  /*2b730*/  LOP3.LUT R0, R88, 0x10, RZ, 0xc0, !PT ;  /* 0x0000001058007812 */ /* 0x000fca00078ec0ff */
[----:B------:R-:W-:-:S04]  /*2b740*/  IMAD.SHL.U32 R0, R0, 0x4, RZ ;  /* 0x0000000400007824 */ /* 0x000fc800078e00ff */
[----:B------:R-:W-:Y:S02]  /*2b750*/  VIADD R3, R0, 0x2 ;  /* 0x0000000200037836 */ /* 0x000fe40000000000 */
[----:B-1----:R-:W-:Y:S01]  /*2b760*/  FMUL R4, R4, R2 ;  /* 0x0000000204047220 */ /* 0x002fe20000400000 */
[----:B--2---:R-:W-:-:S04]  /*2b770*/  IMAD.SHL.U32 R69, R69, 0x40, RZ ;  /* 0x0000004045457824 */ /* 0x004fc800078e00ff */
[----:B------:R-:W-:-:S05]  /*2b780*/  IMAD.IADD R92, R69, 0x1, R92 ;  /* 0x00000001455c7824 */ /* 0x000fca00078e025c */
[----:B------:R-:W-:Y:S01]  /*2b790*/  ISETP.GE.AND P5, PT, R92, R3, PT ;  /* 0x000000035c00720c */ /* 0x000fe20003fa6270 */
[----:B------:R-:W-:Y:S01]  /*2b7a0*/  VIADD R3, R0, 0x3 ;  /* 0x0000000300037836 */ /* 0x000fe20000000000 */
[----:B------:R-:W-:Y:S01]  /*2b7b0*/  ISETP.GE.AND P4, PT, R92, R0, PT ;  /* 0x000000005c00720c */ /* 0x000fe20003f86270 */
[----:B------:R-:W-:-:S03]  /*2b7c0*/  FMUL R5, R5, R2 ;  /* 0x0000000205057220 */ /* 0x000fc60000400000 */
[----:B------:R-:W-:Y:S01]  /*2b7d0*/  ISETP.GE.AND P6, PT, R92, R3, PT ;  /* 0x000000035c00720c */ /* 0x000fe20003fc6270 */
[----:B------:R-:W-:Y:S01]  /*2b7e0*/  VIADD R3, R0, 0x4 ;  /* 0x0000000400037836 */ /* 0x000fe20000000000 */
[----:B------:R-:W-:Y:S02]  /*2b7f0*/  FSEL R4, R4, -INF , P4 ;  /* 0xff80000004047808 */ /* 0x000fe40002000000 */
[----:B------:R-:W-:Y:S01]  /*2b800*/  ISETP.GT.AND P4, PT, R92, R0, PT ;  /* 0x000000005c00720c */ /* 0x000fe20003f84270 */
[-C--:B------:R-:W-:Y:S01]  /*2b810*/  FMUL R6, R6, R2.reuse ;  /* 0x0000000206067220 */ /* 0x080fe20000400000 */
[----:B------:R-:W-:-:S04]  /*2b820*/  FMUL R9, R9, R2 ;  /* 0x0000000209097220 */ /* 0x000fc80000400000 */
[----:B------:R-:W-:Y:S01]  /*2b830*/  FSEL R73, R6, -INF , P5 ;  /* 0xff80000006497808 */ /* 0x000fe20002800000 */
[-C--:B------:R-:W-:Y:S01]  /*2b840*/  FMUL R10, R10, R2.reuse ;  /* 0x000000020a0a7220 */ /* 0x080fe20000400000 */
[----:B------:R-:W-:Y:S02]  /*2b850*/  VIADD R6, R0, 0xa ;  /* 0x0000000a00067836 */ /* 0x000fe40000000000 */
[-C--:B------:R-:W-:Y:S01]  /*2b860*/  FMUL R12, R12, R2.reuse ;  /* 0x000000020c0c7220 */ /* 0x080fe20000400000 */
        /* <DEDUP_REMOVED lines=12> */
[----:B------:R-:W-:Y:S01]  /*2b930*/  FMUL R37, R37, R2 ;  /* 0x0000000225257220 */ /* 0x000fe20000400000 */
[----:B----4-:R0:W-:Y:S02]  /*2b940*/  STL [R1+0x28e4], R87 ;  /* 0x0028e45701007387 */ /* 0x0101e40000100800 */
[----:B0-----:R-:W-:-:S02]  /*2b950*/  FSEL R87, R5, -INF , P4 ;  /* 0xff80000005577808 */ /* 0x001fc40002000000 */
[----:B------:R-:W-:Y:S01]  /*2b960*/  ISETP.GE.AND P4, PT, R92, R3, PT ;  /* 0x000000035c00720c */ /* 0x000fe20003f86270 */
[----:B------:R-:W-:-:S05]  /*2b970*/  VIADD R3, R0, 0x5 ;  /* 0x0000000500037836 */ /* 0x000fca0000000000 */
[----:B------:R-:W-:Y:S01]  /*2b980*/  ISETP.GE.AND P5, PT, R92, R3, PT ;  /* 0x000000035c00720c */ /* 0x000fe20003fa6270 */
[----:B------:R0:W-:Y:S03]  /*2b990*/  STL [R1+0x44], R4 ;  /* 0x0000440401007387 */ /* 0x0001e60000100800 */
[----:B------:R-:W-:Y:S01]  /*2b9a0*/  FSEL R70, R9, -INF , P5 ;  /* 0xff80000009467808 */ /* 0x000fe20002800000 */
[-C--:B------:R-:W-:Y:S01]  /*2b9b0*/  FMUL R9, R19, R2.reuse ;  /* 0x0000000213097220 */ /* 0x080fe20000400000 */
[-C--:B------:R-:W-:Y:S02]  /*2b9c0*/  FMUL R19, R31, R2.reuse ;  /* 0x000000021f137220 */ /* 0x080fe40000400000 */
[----:B------:R-:W2:Y:S01]  /*2b9d0*/  LDL.LU R31, [R1+0x44] ;  /* 0x00004400011f7983 */ /* 0x000ea20000300800 */
[----:B------:R-:W-:Y:S01]  /*2b9e0*/  FMUL R5, R7, R2 ;  /* 0x0000000207057220 */ /* 0x000fe20000400000 */
[----:B------:R-:W-:-:S02]  /*2b9f0*/  VIADD R3, R0, 0x6 ;  /* 0x0000000600037836 */ /* 0x000fc40000000000 */
[----:B0-----:R-:W-:Y:S02]  /*2ba00*/  FMUL R4, R8, R2 ;  /* 0x0000000208047220 */ /* 0x001fe40000400000 */
[----:B------:R-:W-:Y:S02]  /*2ba10*/  FSEL R5, R5, -INF , P6 ;  /* 0xff80000005057808 */ /* 0x000fe40003000000 */
[----:B------:R-:W-:Y:S01]  /*2ba20*/  ISETP.GE.AND P6, PT, R92, R3, PT ;  /* 0x000000035c00720c */ /* 0x000fe20003fc6270 */
[----:B------:R-:W-:Y:S01]  /*2ba30*/  VIADD R3, R0, 0x7 ;  /* 0x0000000700037836 */ /* 0x000fe20000000000 */
[----:B------:R-:W-:-:S04]  /*2ba40*/  FSEL R4, R4, -INF , P4 ;  /* 0xff80000004047808 */ /* 0x000fc80002000000 */
[----:B------:R-:W-:Y:S01]  /*2ba50*/  ISETP.GE.AND P4, PT, R92, R3, PT ;  /* 0x000000035c00720c */ /* 0x000fe20003f86270 */
[----:B------:R-:W-:-:S05]  /*2ba60*/  VIADD R3, R0, 0x8 ;  /* 0x0000000800037836 */ /* 0x000fca0000000000 */
[----:B------:R-:W-:Y:S01]  /*2ba70*/  ISETP.GE.AND P5, PT, R92, R3, PT ;  /* 0x000000035c00720c */ /* 0x000fe20003fa6270 */
[----:B------:R-:W-:Y:S01]  /*2ba80*/  VIADD R3, R0, 0x9 ;  /* 0x0000000900037836 */ /* 0x000fe20000000000 */
[----:B------:R-:W-:-:S04]  /*2ba90*/  FSEL R68, R10, -INF , P6 ;  /* 0xff8000000a447808 */ /* 0x000fc80003000000 */
[----:B------:R-:W-:Y:S01]  /*2baa0*/  ISETP.GE.AND P6, PT, R92, R3, PT ;  /* 0x000000035c00720c */ /* 0x000fe20003fc6270 */
[----:B------:R-:W-:-:S05]  /*2bab0*/  FMUL R3, R11, R2 ;  /* 0x000000020b037220 */ /* 0x000fca0000400000 */
[----:B------:R-:W-:Y:S02]  /*2bac0*/  FSEL R3, R3, -INF , P4 ;  /* 0xff80000003037808 */ /* 0x000fe40002000000 */
[----:B------:R-:W-:Y:S01]  /*2bad0*/  ISETP.GE.AND P4, PT, R92, R6, PT ;  /* 0x000000065c00720c */ /* 0x000fe20003f86270 */
[----:B------:R-:W-:Y:S01]  /*2bae0*/  VIADD R6, R0, 0xb ;  /* 0x0000000b00067836 */ /* 0x000fe20000000000 */
[----:B------:R-:W-:-:S04]  /*2baf0*/  FSEL R90, R12, -INF , P5 ;  /* 0xff8000000c5a7808 */ /* 0x000fc80002800000 */
[----:B------:R-:W-:Y:S01]  /*2bb00*/  ISETP.GE.AND P5, PT, R92, R6, PT ;  /* 0x000000065c00720c */ /* 0x000fe20003fa6270 */
[----:B------:R-:W-:Y:S01]  /*2bb10*/  VIADD R6, R0, 0xc ;  /* 0x0000000c00067836 */ /* 0x000fe20000000000 */
[----:B------:R-:W-:-:S04]  /*2bb20*/  FSEL R86, R13, -INF , P6 ;  /* 0xff8000000d567808 */ /* 0x000fc80003000000 */
[----:B------:R-:W-:Y:S01]  /*2bb30*/  ISETP.GE.AND P6, PT, R92, R6, PT ;  /* 0x000000065c00720c */ /* 0x000fe20003fc6270 */
[----:B------:R-:W-:Y:S01]  /*2bb40*/  VIADD R6, R0, 0xd ;  /* 0x0000000d00067836 */ /* 0x000fe20000000000 */
[----:B------:R-:W-:Y:S01]  /*2bb50*/  FSEL R72, R14, -INF , P4 ;  /* 0xff8000000e487808 */ /* 0x000fe20002000000 */
[----:B------:R-:W-:-:S03]  /*2bb60*/  FMUL R11, R15, R2 ;  /* 0x000000020f0b7220 */ /* 0x000fc60000400000 */
[----:B------:R-:W-:Y:S01]  /*2bb70*/  ISETP.GE.AND P4, PT, R92, R6, PT ;  /* 0x000000065c00720c */ /* 0x000fe20003f86270 */
[----:B------:R-:W-:Y:S01]  /*2bb80*/  VIADD R6, R0, 0xe ;  /* 0x0000000e00067836 */ /* 0x000fe20000000000 */
[----:B------:R-:W-:Y:S01]  /*2bb90*/  FSEL R11, R11, -INF , P5 ;  /* 0xff8000000b0b7808 */ /* 0x000fe20002800000 */
[----:B------:R-:W-:-:S03]  /*2bba0*/  FMUL R10, R16, R2 ;  /* 0x00000002100a7220 */ /* 0x000fc60000400000 */
        /* <DEDUP_REMOVED lines=40> */
[-C--:B------:R-:W-:Y:S01]  /*2be30*/  FMUL R12, R28, R2.reuse ;  /* 0x000000021c0c7220 */ /* 0x080fe20000400000 */
[----:B------:R-:W-:Y:S01]  /*2be40*/  FSEL R25, R29, -INF , P4 ;  /* 0xff8000001d197808 */ /* 0x000fe20002000000 */
[----:B------:R-:W-:Y:S01]  /*2be50*/  FMUL R18, R32, R2 ;  /* 0x0000000220127220 */ /* 0x000fe20000400000 */
[----:B------:R-:W-:Y:S01]  /*2be60*/  ISETP.GE.AND P5, PT, R92, R6, PT ;  /* 0x000000065c00720c */ /* 0x000fe20003fa6270 */
[----:B------:R-:W-:Y:S01]  /*2be70*/  VIADD R6, R0, 0x1b ;  /* 0x0000001b00067836 */ /* 0x000fe20000000000 */
[----:B------:R-:W-:Y:S01]  /*2be80*/  FSEL R12, R12, -INF , P6 ;  /* 0xff8000000c0c7808 */ /* 0x000fe20003000000 */
[-C--:B------:R-:W-:Y:S01]  /*2be90*/  FMUL R17, R35, R2.reuse ;  /* 0x0000000223117220 */ /* 0x080fe20000400000 */
[-C--:B------:R-:W-:Y:S01]  /*2bea0*/  FMUL R16, R36, R2.reuse ;  /* 0x0000000224107220 */ /* 0x080fe20000400000 */
[----:B------:R-:W-:Y:S01]  /*2beb0*/  FMUL R38, R38, R2 ;  /* 0x0000000226267220 */ /* 0x000fe20000400000 */
[----:B------:R-:W-:Y:S01]  /*2bec0*/  ISETP.GE.AND P6, PT, R92, R6, PT ;  /* 0x000000065c00720c */ /* 0x000fe20003fc6270 */
[----:B------:R-:W-:-:S02]  /*2bed0*/  VIADD R6, R0, 0x1c ;  /* 0x0000001c00067836 */ /* 0x000fc40000000000 */
[-C--:B------:R-:W-:Y:S01]  /*2bee0*/  FMUL R21, R39, R2.reuse ;  /* 0x0000000227157220 */ /* 0x080fe20000400000 */
[-C--:B------:R-:W-:Y:S01]  /*2bef0*/  FMUL R20, R40, R2.reuse ;  /* 0x0000000228147220 */ /* 0x080fe20000400000 */
[-C--:B------:R-:W-:Y:S01]  /*2bf00*/  FMUL R41, R41, R2.reuse ;  /* 0x0000000229297220 */ /* 0x080fe20000400000 */
[----:B------:R-:W-:Y:S01]  /*2bf10*/  FMUL R42, R42, R2 ;  /* 0x000000022a2a7220 */ /* 0x000fe20000400000 */
[----:B------:R-:W-:Y:S01]  /*2bf20*/  ISETP.GE.AND P4, PT, R92, R6, PT ;  /* 0x000000065c00720c */ /* 0x000fe20003f86270 */
[----:B------:R-:W-:Y:S01]  /*2bf30*/  VIADD R6, R0, 0x1d ;  /* 0x0000001d00067836 */ /* 0x000fe20000000000 */
[----:B------:R-:W-:Y:S01]  /*2bf40*/  FSEL R26, R30, -INF , P5 ;  /* 0xff8000001e1a7808 */ /* 0x000fe20002800000 */
[-C--:B------:R-:W-:Y:S01]  /*2bf50*/  FMUL R7, R43, R2.reuse ;  /* 0x000000022b077220 */ /* 0x080fe20000400000 */
[----:B------:R-:W-:Y:S02]  /*2bf60*/  VIADD R22, R0, 0x2b ;  /* 0x0000002b00167836 */ /* 0x000fe40000000000 */
[----:B------:R-:W-:Y:S01]  /*2bf70*/  FMUL R45, R45, R2 ;  /* 0x000000022d2d7220 */ /* 0x000fe20000400000 */
[----:B------:R-:W-:Y:S01]  /*2bf80*/  ISETP.GE.AND P5, PT, R92, R6, PT ;  /* 0x000000065c00720c */ /* 0x000fe20003fa6270 */
[----:B------:R-:W-:Y:S01]  /*2bf90*/  VIADD R6, R0, 0x1e ;  /* 0x0000001e00067836 */ /* 0x000fe20000000000 */
[----:B------:R-:W-:Y:S01]  /*2bfa0*/  FSEL R19, R19, -INF , P6 ;  /* 0xff80000013137808 */ /* 0x000fe20003000000 */
[----:B------:R-:W-:-:S02]  /*2bfb0*/  IMAD.MOV.U32 R23, RZ, RZ, R78 ;  /* 0x000000ffff177224 */ /* 0x000fc400078e004e */
[-C--:B------:R-:W-:Y:S01]  /*2bfc0*/  FMUL R46, R46, R2.reuse ;  /* 0x000000022e2e7220 */ /* 0x080fe20000400000 */
        /* <DEDUP_REMOVED lines=8> */
[----:B------:R-:W-:Y:S01]  /*2c050*/  VIADD R6, R0, 0x20 ;  /* 0x0000002000067836 */ /* 0x000fe20000000000 */
[----:B------:R-:W-:Y:S01]  /*2c060*/  FSEL R27, R33, -INF , P5 ;  /* 0xff800000211b7808 */ /* 0x000fe20002800000 */
[----:B------:R-:W0:Y:S03]  /*2c070*/  LDC R28, c[0x0][0x3d8] ;  /* 0x0000f600ff1c7b82 */ /* 0x000e260000000800 */
        /* <DEDUP_REMOVED lines=42> */
[----:B------:R-:W-:-:S03]  /*2c320*/  IMAD.MOV.U32 R34, RZ, RZ, R73 ;  /* 0x000000ffff227224 */ /* 0x000fc600078e0049 */
[----:B------:R-:W-:Y:S01]  /*2c330*/  ISETP.GE.AND P4, PT, R92, R22, PT ;  /* 0x000000165c00720c */ /* 0x000fe20003f86270 */
[----:B------:R-:W-:-:S03]  /*2c340*/  VIADD R22, R0, 0x2f ;  /* 0x0000002f00167836 */ /* 0x000fc60000000000 */
[----:B------:R-:W-:Y:S01]  /*2c350*/  FSEL R73, R50, -INF , P4 ;  /* 0xff80000032497808 */ /* 0x000fe20002000000 */
[----:B------:R-:W-:Y:S01]  /*2c360*/  FMUL R50, R51, R2 ;  /* 0x0000000233327220 */ /* 0x000fe20000400000 */
[----:B------:R-:W-:Y:S01]  /*2c370*/  IMAD.MOV.U32 R51, RZ, RZ, R24 ;  /* 0x000000ffff337224 */ /* 0x000fe200078e0018 */
[----:B------:R-:W-:Y:S01]  /*2c380*/  FSEL R75, R48, -INF , P5 ;  /* 0xff800000304b7808 */ /* 0x000fe20002800000 */
[----:B------:R-:W-:Y:S01]  /*2c390*/  IMAD.MOV.U32 R24, RZ, RZ, R23 ;  /* 0x000000ffff187224 */ /* 0x000fe200078e0017 */
[----:B------:R-:W-:Y:S01]  /*2c3a0*/  ISETP.GE.AND P5, PT, R92, R22, PT ;  /* 0x000000165c00720c */ /* 0x000fe20003fa6270 */
[C---:B------:R-:W-:Y:S02]  /*2c3b0*/  VIADD R23, R0.reuse, 0x32 ;  /* 0x0000003200177836 */ /* 0x040fe40000000000 */
[----:B------:R-:W-:Y:S01]  /*2c3c0*/  VIADD R22, R0, 0x30 ;  /* 0x0000003000167836 */ /* 0x000fe20000000000 */
[----:B------:R-:W-:Y:S01]  /*2c3d0*/  FSEL R74, R49, -INF , P6 ;  /* 0xff800000314a7808 */ /* 0x000fe20003000000 */
[----:B------:R-:W-:Y:S01]  /*2c3e0*/  FMUL R49, R52, R2 ;  /* 0x0000000234317220 */ /* 0x000fe20000400000 */
[----:B------:R-:W-:-:S02]  /*2c3f0*/  FSEL R50, R50, -INF , P5 ;  /* 0xff80000032327808 */ /* 0x000fc40002800000 */
[----:B------:R-:W-:Y:S01]  /*2c400*/  ISETP.GE.AND P5, PT, R92, R23, PT ;  /* 0x000000175c00720c */ /* 0x000fe20003fa6270 */
[----:B------:R-:W-:Y:S01]  /*2c410*/  VIADD R23, R0, 0x33 ;  /* 0x0000003300177836 */ /* 0x000fe20000000000 */
[----:B------:R-:W-:Y:S01]  /*2c420*/  ISETP.GE.AND P6, PT, R92, R22, PT ;  /* 0x000000165c00720c */ /* 0x000fe20003fc6270 */
[----:B------:R-:W-:Y:S02]  /*2c430*/  VIADD R22, R0, 0x31 ;  /* 0x0000003100167836 */ /* 0x000fe40000000000 */
[----:B------:R-:W-:Y:S01]  /*2c440*/  FMUL R48, R53, R2 ;  /* 0x0000000235307220 */ /* 0x000fe20000400000 */
[----:B------:R-:W-:Y:S02]  /*2c450*/  FSEL R49, R49, -INF , P6 ;  /* 0xff80000031317808 */ /* 0x000fe40003000000 */
[----:B------:R-:W-:Y:S01]  /*2c460*/  ISETP.GE.AND P6, PT, R92, R23, PT ;  /* 0x000000175c00720c */ /* 0x000fe20003fc6270 */
[----:B------:R-:W-:Y:S01]  /*2c470*/  VIADD R23, R0, 0x34 ;  /* 0x0000003400177836 */ /* 0x000fe20000000000 */
[----:B------:R-:W-:Y:S01]  /*2c480*/  ISETP.GE.AND P4, PT, R92, R22, PT ;  /* 0x000000165c00720c */ /* 0x000fe20003f86270 */
[----:B------:R-:W-:-:S03]  /*2c490*/  FMUL R47, R54, R2 ;  /* 0x00000002362f7220 */ /* 0x000fc60000400000 */
[----:B------:R-:W-:Y:S02]  /*2c4a0*/  FSEL R48, R48, -INF , P4 ;  /* 0xff80000030307808 */ /* 0x000fe40002000000 */
        /* <DEDUP_REMOVED lines=14> */
[----:B--2---:R-:W-:Y:S01]  /*2c590*/  FMNMX3 R22, R31, R87, R34, !PT ;  /* 0x000000571f167276 */ /* 0x004fe20007800022 */
[-C--:B------:R-:W-:Y:S01]  /*2c5a0*/  FMUL R41, R58, R2.reuse ;  /* 0x000000023a297220 */ /* 0x080fe20000400000 */
[----:B------:R-:W-:Y:S02]  /*2c5b0*/  FSEL R44, R44, -INF , P5 ;  /* 0xff8000002c2c7808 */ /* 0x000fe40002800000 */
[----:B------:R-:W-:Y:S01]  /*2c5c0*/  ISETP.GE.AND P5, PT, R92, R23, PT ;  /* 0x000000175c00720c */ /* 0x000fe20003fa6270 */
[----:B------:R-:W-:Y:S01]  /*2c5d0*/  VIADD R23, R0, 0x39 ;  /* 0x0000003900177836 */ /* 0x000fe20000000000 */
[----:B------:R-:W-:Y:S01]  /*2c5e0*/  FMNMX3 R22, R22, R5, R4, !PT ;  /* 0x0000000516167276 */ /* 0x000fe20007800004 */
[----:B------:R-:W-:Y:S01]  /*2c5f0*/  IMAD.MOV.U32 R55, RZ, RZ, R26 ;  /* 0x000000ffff377224 */ /* 0x000fe200078e001a */
[----:B------:R-:W-:Y:S01]  /*2c600*/  FSEL R41, R41, -INF , P6 ;  /* 0xff80000029297808 */ /* 0x000fe20003000000 */
[----:B------:R-:W-:Y:S01]  /*2c610*/  FMUL R38, R59, R2 ;  /* 0x000000023b267220 */ /* 0x000fe20000400000 */
[----:B------:R-:W-:Y:S01]  /*2c620*/  FMNMX3 R22, R22, R70, R68, !PT ;  /* 0x0000004616167276 */ /* 0x000fe20007800044 */
[----:B------:R-:W1:Y:S01]  /*2c630*/  LDC R26, c[0x0][0x3d8] ;  /* 0x0000f600ff1a7b82 */ /* 0x000e620000000800 */
[----:B------:R-:W-:Y:S01]  /*2c640*/  ISETP.GE.AND P6, PT, R92, R23, PT ;  /* 0x000000175c00720c */ /* 0x000fe20003fc6270 */
[----:B------:R-:W-:Y:S01]  /*2c650*/  VIADD R23, R0, 0x3a ;  /* 0x0000003a00177836 */ /* 0x000fe20000000000 */
[----:B------:R-:W-:Y:S01]  /*2c660*/  FMNMX3 R22, R22, R3, R90, !PT ;  /* 0x0000000316167276 */ /* 0x000fe2000780005a */
[----:B------:R-:W-:Y:S01]  /*2c670*/  FMUL R37, R60, R2 ;  /* 0x000000023c257220 */ /* 0x000fe20000400000 */
[----:B------:R-:W-:-:S02]  /*2c680*/  FSEL R38, R38, -INF , P4 ;  /* 0xff80000026267808 */ /* 0x000fc40002000000 */
[----:B------:R-:W-:Y:S01]  /*2c690*/  ISETP.GE.AND P4, PT, R92, R23, PT ;  /* 0x000000175c00720c */ /* 0x000fe20003f86270 */
[----:B------:R-:W-:Y:S01]  /*2c6a0*/  VIADD R23, R0, 0x3b ;  /* 0x0000003b00177836 */ /* 0x000fe20000000000 */
[----:B------:R-:W-:Y:S01]  /*2c6b0*/  FMNMX3 R22, R22, R86, R72, !PT ;  /* 0x0000005616167276 */ /* 0x000fe20007800048 */
[----:B------:R-:W-:Y:S01]  /*2c6c0*/  IMAD.MOV.U32 R54, RZ, RZ, R27 ;  /* 0x000000ffff367224 */ /* 0x000fe200078e001b */
[----:B------:R-:W-:Y:S01]  /*2c6d0*/  FSEL R37, R37, -INF , P5 ;  /* 0xff80000025257808 */ /* 0x000fe20002800000 */
[----:B------:R-:W-:Y:S01]  /*2c6e0*/  FMUL R36, R61, R2 ;  /* 0x000000023d247220 */ /* 0x000fe20000400000 */
[----:B------:R-:W-:Y:S01]  /*2c6f0*/  FMNMX3 R22, R22, R11, R10, !PT ;  /* 0x0000000b16167276 */ /* 0x000fe2000780000a */
[----:B------:R-:W2:Y:S01]  /*2c700*/  LDC R27, c[0x0][0x3d8] ;  /* 0x0000f600ff1b7b82 */ /* 0x000ea20000000800 */
        /* <DEDUP_REMOVED lines=12> */
[----:B-1----:R-:W-:Y:S01]  /*2c7d0*/  IMAD R26, R26, 0x1fd, RZ ;  /* 0x000001fd1a1a7824 */ /* 0x002fe200078e02ff */
[----:B------:R-:W-:Y:S02]  /*2c7e0*/  ISETP.GE.AND P4, PT, R92, R23, PT ;  /* 0x000000175c00720c */ /* 0x000fe40003f86270 */
[----:B------:R-:W-:-:S02]  /*2c7f0*/  FMNMX3 R22, R22, R15, R14, !PT ;  /* 0x0000000f16167276 */ /* 0x000fc4000780000e */
[----:B------:R-:W-:Y:S02]  /*2c800*/  FSEL R24, R24, -INF , P4 ;  /* 0xff80000018187808 */ /* 0x000fe40002000000 */
[----:B------:R-:W-:Y:S02]  /*2c810*/  IADD3 R42, P4, PT, R26, R80, RZ ;  /* 0x000000501a2a7210 */ /* 0x000fe40007f9e0ff */
[----:B------:R-:W-:Y:S02]  /*2c820*/  FMNMX3 R22, R22, R91, R51, !PT ;  /* 0x0000005b16167276 */ /* 0x000fe40007800033 */
[----:B------:R-:W-:Y:S01]  /*2c830*/  LEA.HI.X.SX32 R43, R26, R81, 0x1, P4 ;  /* 0x000000511a2b7211 */ /* 0x000fe200020f0eff */
[----:B------:R-:W-:Y:S01]  /*2c840*/  IMAD.MOV.U32 R56, RZ, RZ, R25 ;  /* 0x000000ffff387224 */ /* 0x000fe200078e0019 */
[----:B------:R-:W-:Y:S01]  /*2c850*/  PRMT R26, RZ, 0x7610, R26 ;  /* 0x00007610ff1a7816 */ /* 0x000fe2000000001a */
[----:B--2---:R-:W-:Y:S01]  /*2c860*/  IMAD R27, R27, 0x1fe, RZ ;  /* 0x000001fe1b1b7824 */ /* 0x004fe200078e02ff */
[----:B------:R-:W-:Y:S01]  /*2c870*/  FMNMX3 R22, R22, R13, R12, !PT ;  /* 0x0000000d16167276 */ /* 0x000fe2000780000c */
[----:B------:R-:W-:Y:S03]  /*2c880*/  STL [R1+0x2658], R92 ;  /* 0x0026585c01007387 */ /* 0x000fe60000100800 */
[----:B------:R-:W-:Y:S01]  /*2c890*/  FMNMX3 R22, R22, R56, R55, !PT ;  /* 0x0000003816167276 */ /* 0x000fe20007800037 */
[----:B------:R1:W-:Y:S04]  /*2c8a0*/  STL.64 [R1+0x580], R42 ;  /* 0x0005802a01007387 */ /* 0x0003e80000100a00 */
[----:B------:R1:W2:Y:S01]  /*2c8b0*/  @P2 LDG.E.U8 R26, desc[UR8][R42.64] ;  /* 0x000000082a1a2981 */ /* 0x0002a2000c1e1100 */
[----:B------:R-:W-:-:S02]  /*2c8c0*/  FMNMX3 R22, R22, R19, R18, !PT ;  /* 0x0000001316167276 */ /* 0x000fc40007800012 */
[----:B------:R-:W-:Y:S02]  /*2c8d0*/  PRMT R30, RZ, 0x7610, R30 ;  /* 0x00007610ff1e7816 */ /* 0x000fe4000000001e */
[----:B-1----:R-:W-:-:S04]  /*2c8e0*/  IADD3 R42, P4, PT, R27, R80, RZ ;  /* 0x000000501b2a7210 */ /* 0x002fc80007f9e0ff */
[----:B------:R-:W-:Y:S01]  /*2c8f0*/  LEA.HI.X.SX32 R43, R27, R81, 0x1, P4 ;  /* 0x000000511b2b7211 */ /* 0x000fe200020f0eff */
[----:B0-----:R-:W-:Y:S01]  /*2c900*/  IMAD R27, R28, 0x1ff, RZ ;  /* 0x000001ff1c1b7824 */ /* 0x001fe200078e02ff */
[----:B------:R-:W-:-:S03]  /*2c910*/  FMNMX3 R22, R22, R54, R71, !PT ;  /* 0x0000003616167276 */ /* 0x000fc60007800047 */
[----:B------:R0:W-:Y:S01]  /*2c920*/  STL.64 [R1+0x578], R42 ;  /* 0x0005782a01007387 */ /* 0x0001e20000100a00 */
[----:B------:R-:W-:-:S03]  /*2c930*/  FMNMX3 R22, R22, R17, R16, !PT ;  /* 0x0000001116167276 */ /* 0x000fc60007800010 */
[----:B------:R0:W3:Y:S01]  /*2c940*/  @P2 LDG.E.U8 R30, desc[UR8][R42.64] ;  /* 0x000000082a1e2981 */ /* 0x0000e2000c1e1100 */
[----:B------:R-:W-:Y:S01]  /*2c950*/  FMUL R29, R63, R2 ;  /* 0x000000023f1d7220 */ /* 0x000fe20000400000 */
[----:B------:R-:W-:Y:S02]  /*2c960*/  PRMT R63, RZ, 0x7610, R63 ;  /* 0x00007610ff3f7816 */ /* 0x000fe4000000003f */
[----:B------:R-:W-:Y:S02]  /*2c970*/  FMNMX3 R22, R22, R93, R83, !PT ;  /* 0x0000005d16167276 */ /* 0x000fe40007800053 */
[----:B0-----:R-:W-:-:S04]  /*2c980*/  IADD3 R42, P4, PT, R27, R80, RZ ;  /* 0x000000501b2a7210 */ /* 0x001fc80007f9e0ff */
[----:B------:R-:W-:Y:S02]  /*2c990*/  LEA.HI.X.SX32 R43, R27, R81, 0x1, P4 ;  /* 0x000000511b2b7211 */ /* 0x000fe400020f0eff */
[----:B------:R-:W-:-:S03]  /*2c9a0*/  FMNMX3 R22, R22, R21, R20, !PT ;  /* 0x0000001516167276 */ /* 0x000fc60007800014 */
[----:B------:R0:W4:Y:S01]  /*2c9b0*/  @P2 LDG.E.U8 R63, desc[UR8][R42.64] ;  /* 0x000000082a3f2981 */ /* 0x000122000c1e1100 */
[----:B------:R-:W-:-:S04]  /*2c9c0*/  FMNMX3 R22, R22, R82, R79, !PT ;  /* 0x0000005216167276 */ /* 0x000fc8000780004f */
[----:B------:R-:W-:-:S04]  /*2c9d0*/  FMNMX3 R22, R22, R7, R6, !PT ;  /* 0x0000000716167276 */ /* 0x000fc80007800006 */
[----:B------:R-:W-:-:S04]  /*2c9e0*/  FMNMX3 R22, R22, R78, R77, !PT ;  /* 0x0000004e16167276 */ /* 0x000fc8000780004d */
[----:B------:R-:W-:-:S04]  /*2c9f0*/  FMNMX3 R22, R22, R76, R75, !PT ;  /* 0x0000004c16167276 */ /* 0x000fc8000780004b */
[----:B------:R-:W-:-:S04]  /*2ca00*/  FMNMX3 R22, R22, R74, R73, !PT ;  /* 0x0000004a16167276 */ /* 0x000fc80007800049 */
[----:B------:R-:W-:Y:S01]  /*2ca10*/  FMNMX3 R22, R22, R50, R49, !PT ;  /* 0x0000003216167276 */ /* 0x000fe20007800031 */
[----:B------:R-:W-:-:S03]  /*2ca20*/  VIADD R23, R0, 0x3e ;  /* 0x0000003e00177836 */ /* 0x000fc60000000000 */
[----:B------:R-:W-:Y:S02]  /*2ca30*/  FMNMX3 R22, R22, R48, R47, !PT ;  /* 0x0000003016167276 */ /* 0x000fe4000780002f */
[----:B------:R-:W-:Y:S02]  /*2ca40*/  FSEL R29, R29, -INF , P5 ;  /* 0xff8000001d1d7808 */ /* 0x000fe40002800000 */
[----:B------:R-:W-:Y:S02]  /*2ca50*/  FMNMX3 R22, R22, R46, R45, !PT ;  /* 0x0000002e16167276 */ /* 0x000fe4000780002d */
[----:B------:R-:W-:Y:S01]  /*2ca60*/  ISETP.GE.AND P5, PT, R92, R23, PT ;  /* 0x000000175c00720c */ /* 0x000fe20003fa6270 */
[----:B------:R-:W-:Y:S02]  /*2ca70*/  VIADD R23, R0, 0x3f ;  /* 0x0000003f00177836 */ /* 0x000fe40000000000 */
[----:B------:R-:W-:Y:S01]  /*2ca80*/  FMUL R25, R64, R2 ;  /* 0x0000000240197220 */ /* 0x000fe20000400000 */
[----:B------:R-:W-:-:S04]  /*2ca90*/  FMNMX3 R0, R22, R44, R41, !PT ;  /* 0x0000002c16007276 */ /* 0x000fc80007800029 */
[----:B------:R-:W-:Y:S02]  /*2caa0*/  FMNMX3 R0, R0, R38, R37, !PT ;  /* 0x0000002600007276 */ /* 0x000fe40007800025 */
[----:B------:R-:W-:Y:S02]  /*2cab0*/  FSEL R25, R25, -INF , P6 ;  /* 0xff80000019197808 */ /* 0x000fe40003000000 */
[----:B------:R-:W-:Y:S01]  /*2cac0*/  ISETP.GE.AND P6, PT, R92, R23, PT ;  /* 0x000000175c00720c */ /* 0x000fe20003fc6270 */
[----:B------:R-:W-:Y:S01]  /*2cad0*/  FMUL R23, R66, R2 ;  /* 0x0000000242177220 */ /* 0x000fe20000400000 */
[----:B------:R-:W-:Y:S01]  /*2cae0*/  FMNMX3 R0, R0, R36, R33, !PT ;  /* 0x0000002400007276 */ /* 0x000fe20007800021 */
[----:B------:R-:W-:-:S03]  /*2caf0*/  FMUL R22, R67, R2 ;  /* 0x0000000243167220 */ /* 0x000fc60000400000 */
[----:B------:R-:W-:Y:S02]  /*2cb00*/  FSEL R23, R23, -INF , P5 ;  /* 0xff80000017177808 */ /* 0x000fe40002800000 */
[----:B------:R-:W-:Y:S02]  /*2cb10*/  FMNMX3 R0, R0, R29, R25, !PT ;  /* 0x0000001d00007276 */ /* 0x000fe40007800019 */
[----:B------:R-:W-:Y:S02]  /*2cb20*/  FSEL R22, R22, -INF , P6 ;  /* 0xff80000016167808 */ /* 0x000fe40003000000 */
[----:B------:R-:W-:-:S04]  /*2cb30*/  FMNMX3 R2, R0, R24, R23, !PT ;  /* 0x0000001800027276 */ /* 0x000fc80007800017 */
[----:B------:R-:W-:-:S05]  /*2cb40*/  FMNMX R2, R22, R2, !PT ;  /* 0x0000000216027209 */ /* 0x000fca0007800000 */
[----:B------:R-:W1:Y:S01]  /*2cb50*/  SHFL.BFLY PT, R0, R2, 0x10, 0x1f ;  /* 0x0e001f0002007f89 */ /* 0x000e6200000e0000 */
[----:B------:R-:W-:-:S04]  /*2cb60*/  IMAD.MOV.U32 R40, RZ, RZ, R32 ;  /* 0x000000ffff287224 */ /* 0x000fc800078e0020 */
[----:B------:R-:W-:-:S04]  /*2cb70*/  IMAD.MOV.U32 R52, RZ, RZ, R40 ;  /* 0x000000ffff347224 */ /* 0x000fc800078e0028 */
[----:B------:R-:W-:Y:S01]  /*2cb80*/  IMAD.MOV.U32 R53, RZ, RZ, R52 ;  /* 0x000000ffff357224 */ /* 0x000fe200078e0034 */
[----:B-1----:R-:W-:-:S05]  /*2cb90*/  FMNMX3 R2, R2, -INF , R0, !PT ;  /* 0xff80000002027876 */ /* 0x002fca0007800000 */
[--C-:B------:R-:W-:Y:S01]  /*2cba0*/  FADD R51, R51, -R2.reuse ;  /* 0x8000000233337221 */ /* 0x100fe20000000000 */
[----:B------:R-:W-:-:S03]  /*2cbb0*/  FADD R52, R13, -R2 ;  /* 0x800000020d347221 */ /* 0x000fc60000000000 */
[----:B------:R-:W-:-:S04]  /*2cbc0*/  FMUL R51, R51, 1.4426950216293334961 ;  /* 0x3fb8aa3b33337820 */ /* 0x000fc80000400000 */
[----:B------:R1:W-:Y:S01]  /*2cbd0*/  MUFU.EX2 R13, R51 ;  /* 0x00000033000d7308 */ /* 0x0003e20000000800 */
[----:B------:R-:W-:Y:S01]  /*2cbe0*/  FADD R60, R12, -R2 ;  /* 0x800000020c3c7221 */ /* 0x000fe20000000000 */
[----:B-1----:R-:W-:-:S06]  /*2cbf0*/  FMUL R51, R52, 1.4426950216293334961 ;  /* 0x3fb8aa3b34337820 */ /* 0x002fcc0000400000 */
[----:B------:R1:W-:Y:S01]  /*2cc00*/  MUFU.EX2 R12, R51 ;  /* 0x00000033000c7308 */ /* 0x0003e20000000800 */
[--C-:B------:R-:W-:Y:S01]  /*2cc10*/  FADD R52, R19, -R2.reuse ;  /* 0x8000000213347221 */ /* 0x100fe20000000000 */
[----:B-1----:R-:W-:-:S04]  /*2cc20*/  FADD R51, R55, -R2 ;  /* 0x8000000237337221 */ /* 0x002fc80000000000 */
[----:B------:R-:W-:Y:S01]  /*2cc30*/  FMUL R51, R51, 1.4426950216293334961 ;  /* 0x3fb8aa3b33337820 */ /* 0x000fe20000400000 */
[--C-:B------:R-:W-:Y:S01]  /*2cc40*/  FADD R32, R31, -R2.reuse ;  /* 0x800000021f207221 */ /* 0x100fe20000000000 */
[--C-:B------:R-:W-:Y:S02]  /*2cc50*/  FADD R31, R87, -R2.reuse ;  /* 0x80000002571f7221 */ /* 0x100fe40000000000 */
[----:B------:R1:W-:Y:S01]  /*2cc60*/  MUFU.EX2 R19, R51 ;  /* 0x0000003300137308 */ /* 0x0003e20000000800 */
[--C-:B------:R-:W-:Y:S01]  /*2cc70*/  FADD R58, R18, -R2.reuse ;  /* 0x80000002123a7221 */ /* 0x100fe20000000000 */
[----:B------:R-:W-:Y:S01]  /*2cc80*/  FMUL R32, R32, 1.4426950216293334961 ;  /* 0x3fb8aa3b20207820 */ /* 0x000fe20000400000 */
[----:B------:R-:W-:Y:S01]  /*2cc90*/  FMUL R31, R31, 1.4426950216293334961 ;  /* 0x3fb8aa3b1f1f7820 */ /* 0x000fe20000400000 */
[----:B-1----:R-:W-:Y:S01]  /*2cca0*/  FMUL R51, R52, 1.4426950216293334961 ;  /* 0x3fb8aa3b34337820 */ /* 0x002fe20000400000 */
[----:B------:R-:W-:-:S03]  /*2ccb0*/  FADD R0, R34, -R2 ;  /* 0x8000000222007221 */ /* 0x000fc60000000000 */
[----:B------:R1:W-:Y:S01]  /*2ccc0*/  MUFU.EX2 R18, R51 ;  /* 0x0000003300127308 */ /* 0x0003e20000000800 */
[----:B------:R-:W-:Y:S01]  /*2ccd0*/  FMUL R0, R0, 1.4426950216293334961 ;  /* 0x3fb8aa3b00007820 */ /* 0x000fe20000400000 */
[--C-:B------:R-:W-:Y:S01]  /*2cce0*/  FADD R52, R17, -R2.reuse ;  /* 0x8000000211347221 */ /* 0x100fe20000000000 */
[--C-:B------:R-:W-:Y:S01]  /*2ccf0*/  FADD R27, R5, -R2.reuse ;  /* 0x80000002051b7221 */ /* 0x100fe20000000000 */
[----:B-1----:R-:W-:-:S04]  /*2cd00*/  FADD R51, R71, -R2 ;  /* 0x8000000247337221 */ /* 0x002fc80000000000 */
[----:B------:R-:W-:Y:S01]  /*2cd10*/  MUFU.EX2 R32, R32 ;  /* 0x0000002000207308 */ /* 0x000fe20000000800 */
[----:B------:R-:W-:Y:S01]  /*2cd20*/  FMUL R51, R51, 1.4426950216293334961 ;  /* 0x3fb8aa3b33337820 */ /* 0x000fe20000400000 */
[----:B------:R-:W-:-:S06]  /*2cd30*/  FADD R28, R4, -R2 ;  /* 0x80000002041c7221 */ /* 0x000fcc0000000000 */
[----:B------:R-:W1:Y:S01]  /*2cd40*/  MUFU.EX2 R31, R31 ;  /* 0x0000001f001f7308 */ /* 0x000e620000000800 */
[--C-:B------:R-:W-:Y:S01]  /*2cd50*/  FADD R59, R56, -R2.reuse ;  /* 0x80000002383b7221 */ /* 0x100fe20000000000 */
[----:B------:R-:W-:Y:S01]  /*2cd60*/  FMUL R28, R28, 1.4426950216293334961 ;  /* 0x3fb8aa3b1c1c7820 */ /* 0x000fe20000400000 */
[----:B------:R-:W-:-:S05]  /*2cd70*/  FADD R56, R16, -R2 ;  /* 0x8000000210387221 */ /* 0x000fca0000000000 */
[----:B------:R0:W-:Y:S08]  /*2cd80*/  MUFU.EX2 R17, R51 ;  /* 0x0000003300117308 */ /* 0x0001f00000000800 */
[----:B------:R1:W1:Y:S01]  /*2cd90*/  MUFU.EX2 R5, R0 ;  /* 0x0000000000057308 */ /* 0x0002620000000800 */
[----:B0-----:R-:W-:Y:S01]  /*2cda0*/  FMUL R51, R52, 1.4426950216293334961 ;  /* 0x3fb8aa3b34337820 */ /* 0x001fe20000400000 */
[----:B-1----:R-:W-:Y:S01]  /*2cdb0*/  FMUL R0, R27, 1.4426950216293334961 ;  /* 0x3fb8aa3b1b007820 */ /* 0x002fe20000400000 */
[----:B------:R-:W-:-:S05]  /*2cdc0*/  FADD R27, R70, -R2 ;  /* 0x80000002461b7221 */ /* 0x000fca0000000000 */
[----:B------:R0:W-:Y:S01]  /*2cdd0*/  MUFU.EX2 R16, R51 ;  /* 0x0000003300107308 */ /* 0x0001e20000000800 */
[----:B------:R-:W-:-:S07]  /*2cde0*/  FMUL R27, R27, 1.4426950216293334961 ;  /* 0x3fb8aa3b1b1b7820 */ /* 0x000fce0000400000 */
[----:B------:R1:W2:Y:S01]  /*2cdf0*/  MUFU.EX2 R4, R0 ;  /* 0x0000000000047308 */ /* 0x0002a20000000800 */
[--C-:B0-----:R-:W-:Y:S01]  /*2ce00*/  FADD R51, R83, -R2.reuse ;  /* 0x8000000253337221 */ /* 0x101fe20000000000 */
[----:B------:R-:W-:-:S03]  /*2ce10*/  FADD R34, R3, -R2 ;  /* 0x8000000203227221 */ /* 0x000fc60000000000 */
[----:B------:R-:W-:Y:S01]  /*2ce20*/  FMUL R51, R51, 1.4426950216293334961 ;  /* 0x3fb8aa3b33337820 */ /* 0x000fe20000400000 */
[--C-:B-1----:R-:W-:Y:S02]  /*2ce30*/  FADD R0, R68, -R2.reuse ;  /* 0x8000000244007221 */ /* 0x102fe40000000000 */
[----:B------:R-:W0:Y:S01]  /*2ce40*/  MUFU.EX2 R28, R28 ;  /* 0x0000001c001c7308 */ /* 0x000e220000000800 */
[--C-:B------:R-:W-:Y:S01]  /*2ce50*/  FADD R52, R21, -R2.reuse ;  /* 0x8000000215347221 */ /* 0x100fe20000000000 */
[----:B------:R-:W-:Y:S01]  /*2ce60*/  FMUL R0, R0, 1.4426950216293334961 ;  /* 0x3fb8aa3b00007820 */ /* 0x000fe20000400000 */
[----:B------:R-:W-:-:S05]  /*2ce70*/  FADD R35, R90, -R2 ;  /* 0x800000025a237221 */ /* 0x000fca0000000000 */
[----:B------:R-:W1:Y:S01]  /*2ce80*/  MUFU.EX2 R27, R27 ;  /* 0x0000001b001b7308 */ /* 0x000e620000000800 */
[----:B------:R-:W-:-:S07]  /*2ce90*/  FMUL R35, R35, 1.4426950216293334961 ;  /* 0x3fb8aa3b23237820 */ /* 0x000fce0000400000 */
[----:B------:R0:W-:Y:S01]  /*2cea0*/  MUFU.EX2 R21, R51 ;  /* 0x0000003300157308 */ /* 0x0001e20000000800 */
[----:B------:R-:W-:-:S07]  /*2ceb0*/  FADD R39, R72, -R2 ;  /* 0x8000000248277221 */ /* 0x000fce0000000000 */
[----:B------:R1:W2:Y:S01]  /*2cec0*/  MUFU.EX2 R3, R0 ;  /* 0x0000000000037308 */ /* 0x0002a20000000800 */
[----:B0-----:R-:W-:-:S04]  /*2ced0*/  FADD R51, R32, R31 ;  /* 0x0000001f20337221 */ /* 0x001fc80000000000 */
[----:B------:R-:W-:Y:S01]  /*2cee0*/  FADD R51, R5, R51 ;  /* 0x0000003305337221 */ /* 0x000fe20000000000 */
[----:B-1----:R-:W-:Y:S01]  /*2cef0*/  FMUL R0, R34, 1.4426950216293334961 ;  /* 0x3fb8aa3b22007820 */ /* 0x002fe20000400000 */
[----:B------:R-:W-:Y:S02]  /*2cf00*/  FADD R34, R86, -R2 ;  /* 0x8000000256227221 */ /* 0x000fe40000000000 */
[----:B--2---:R-:W-:-:S03]  /*2cf10*/  FADD R51, R4, R51 ;  /* 0x0000003304337221 */ /* 0x004fc60000000000 */
[----:B------:R-:W0:Y:S01]  /*2cf20*/  MUFU.EX2 R0, R0 ;  /* 0x0000000000007308 */ /* 0x000e220000000800 */
[----:B------:R-:W-:Y:S01]  /*2cf30*/  FMUL R34, R34, 1.4426950216293334961 ;  /* 0x3fb8aa3b22227820 */ /* 0x000fe20000400000 */
[----:B------:R-:W-:Y:S01]  /*2cf40*/  FMUL R39, R39, 1.4426950216293334961 ;  /* 0x3fb8aa3b27277820 */ /* 0x000fe20000400000 */
[----:B------:R-:W-:Y:S01]  /*2cf50*/  F2FP.SATFINITE.E4M3.F32.PACK_AB_MERGE_C R67, R4, R5, RZ ;  /* 0x000000050443723e */ /* 0x000fe200048070ff */
[----:B------:R-:W-:Y:S01]  /*2cf60*/  FADD R40, R11, -R2 ;  /* 0x800000020b287221 */ /* 0x000fe20000000000 */
[----:B------:R-:W-:-:S03]  /*2cf70*/  FADD R4, R28, R51 ;  /* 0x000000331c047221 */ /* 0x000fc60000000000 */
[----:B------:R-:W1:Y:S01]  /*2cf80*/  MUFU.EX2 R35, R35 ;  /* 0x0000002300237308 */ /* 0x000e620000000800 */
[----:B------:R-:W-:-:S07]  /*2cf90*/  FADD R4, R27, R4 ;  /* 0x000000041b047221 */ /* 0x000fce0000000000 */
[----:B------:R-:W2:Y:S01]  /*2cfa0*/  MUFU.EX2 R34, R34 ;  /* 0x0000002200227308 */ /* 0x000ea20000000800 */
[----:B------:R-:W-:-:S07]  /*2cfb0*/  FADD R4, R3, R4 ;  /* 0x0000000403047221 */ /* 0x000fce0000000000 */
[----:B------:R0:W1:Y:S01]  /*2cfc0*/  MUFU.EX2 R11, R39 ;  /* 0x00000027000b7308 */ /* 0x0000620000000800 */
[----:B------:R-:W-:Y:S01]  /*2cfd0*/  STL [R1+0x2660], R80 ;  /* 0x0026605001007387 */ /* 0x000fe20000100800 */
[--C-:B------:R-:W-:Y:S01]  /*2cfe0*/  FADD R79, R79, -R2.reuse ;  /* 0x800000024f4f7221 */ /* 0x100fe20000000000 */
[----:B0-----:R-:W-:Y:S01]  /*2cff0*/  FMUL R39, R40, 1.4426950216293334961 ;  /* 0x3fb8aa3b28277820 */ /* 0x001fe20000400000 */
[----:B------:R-:W-:-:S04]  /*2d000*/  FADD R40, R10, -R2 ;  /* 0x800000020a287221 */ /* 0x000fc80000000000 */
[----:B------:R0:W2:Y:S01]  /*2d010*/  MUFU.EX2 R10, R39 ;  /* 0x00000027000a7308 */ /* 0x0000a20000000800 */
[----:B------:R-:W-:Y:S01]  /*2d020*/  FMUL R40, R40, 1.4426950216293334961 ;  /* 0x3fb8aa3b28287820 */ /* 0x000fe20000400000 */
[----:B------:R-:W-:Y:S01]  /*2d030*/  STL [R1+0x265c], R81 ;  /* 0x00265c5101007387 */ /* 0x000fe20000100800 */
[C---:B------:R-:W-:Y:S01]  /*2d040*/  FADD R4, R0.reuse, R4 ;  /* 0x0000000400047221 */ /* 0x040fe20000000000 */
[----:B------:R-:W-:Y:S02]  /*2d050*/  F2FP.SATFINITE.E4M3.F32.PACK_AB_MERGE_C R66, R0, R3, RZ ;  /* 0x000000030042723e */ /* 0x000fe400048070ff */
[----:B------:R2:W-:Y:S01]  /*2d060*/  STL.64 [R1+0x570], R42 ;  /* 0x0005702a01007387 */ /* 0x0005e20000100a00 */
[----:B0-----:R-:W-:Y:S01]  /*2d070*/  FADD R39, R84, -R2 ;  /* 0x8000000254277221 */ /* 0x001fe20000000000 */
[----:B------:R-:W0:Y:S01]  /*2d080*/  MUFU.EX2 R40, R40 ;  /* 0x0000002800287308 */ /* 0x000e220000000800 */
[----:B------:R-:W-:Y:S02]  /*2d090*/  FMUL R0, R79, 1.4426950216293334961 ;  /* 0x3fb8aa3b4f007820 */ /* 0x000fe40000400000 */
[----:B------:R-:W-:Y:S01]  /*2d0a0*/  FMUL R39, R39, 1.4426950216293334961 ;  /* 0x3fb8aa3b27277820 */ /* 0x000fe20000400000 */
[----:B-1----:R-:W-:Y:S01]  /*2d0b0*/  FADD R3, R35, R4 ;  /* 0x0000000423037221 */ /* 0x002fe20000000000 */
[--C-:B--2---:R-:W-:Y:S01]  /*2d0c0*/  FADD R42, R69, -R2.reuse ;  /* 0x80000002452a7221 */ /* 0x104fe20000000000 */
[--C-:B------:R-:W-:Y:S01]  /*2d0d0*/  FADD R43, R9, -R2.reuse ;  /* 0x80000002092b7221 */ /* 0x100fe20000000000 */
[----:B------:R-:W-:-:S02]  /*2d0e0*/  FADD R4, R7, -R2 ;  /* 0x8000000207047221 */ /* 0x000fc40000000000 */
[----:B------:R-:W-:Y:S01]  /*2d0f0*/  FMUL R42, R42, 1.4426950216293334961 ;  /* 0x3fb8aa3b2a2a7820 */ /* 0x000fe20000400000 */
[----:B------:R-:W1:Y:S01]  /*2d100*/  MUFU.EX2 R39, R39 ;  /* 0x0000002700277308 */ /* 0x000e620000000800 */
[--C-:B------:R-:W-:Y:S01]  /*2d110*/  FADD R62, R8, -R2.reuse ;  /* 0x80000002083e7221 */ /* 0x100fe20000000000 */
[----:B------:R-:W-:-:S06]  /*2d120*/  FADD R61, R89, -R2 ;  /* 0x80000002593d7221 */ /* 0x000fcc0000000000 */
[----:B------:R2:W-:Y:S01]  /*2d130*/  MUFU.EX2 R7, R0 ;  /* 0x0000000000077308 */ /* 0x0005e20000000800 */
[----:B------:R-:W-:-:S07]  /*2d140*/  FMUL R62, R62, 1.4426950216293334961 ;  /* 0x3fb8aa3b3e3e7820 */ /* 0x000fce0000400000 */
[----:B------:R0:W1:Y:S01]  /*2d150*/  MUFU.EX2 R9, R42 ;  /* 0x0000002a00097308 */ /* 0x0000620000000800 */
[----:B--2---:R-:W-:-:S04]  /*2d160*/  FADD R0, R34, R3 ;  /* 0x0000000322007221 */ /* 0x004fc80000000000 */
[----:B------:R-:W-:Y:S01]  /*2d170*/  FADD R0, R11, R0 ;  /* 0x000000000b007221 */ /* 0x000fe20000000000 */
[----:B0-----:R-:W-:-:S03]  /*2d180*/  FMUL R42, R43, 1.4426950216293334961 ;  /* 0x3fb8aa3b2b2a7820 */ /* 0x001fc60000400000 */
[----:B------:R-:W-:Y:S01]  /*2d190*/  FADD R0, R10, R0 ;  /* 0x000000000a007221 */ /* 0x000fe20000000000 */
[----:B------:R0:W2:Y:S01]  /*2d1a0*/  MUFU.EX2 R8, R42 ;  /* 0x0000002a00087308 */ /* 0x0000a20000000800 */
[----:B------:R-:W-:Y:S01]  /*2d1b0*/  FMUL R61, R61, 1.4426950216293334961 ;  /* 0x3fb8aa3b3d3d7820 */ /* 0x000fe20000400000 */
[----:B------:R-:W-:Y:S01]  /*2d1c0*/  FADD R43, R15, -R2 ;  /* 0x800000020f2b7221 */ /* 0x000fe20000000000 */
[----:B------:R-:W-:Y:S01]  /*2d1d0*/  FADD R0, R40, R0 ;  /* 0x0000000028007221 */ /* 0x000fe20000000000 */
[----:B0-----:R-:W-:-:S04]  /*2d1e0*/  FADD R42, R85, -R2 ;  /* 0x80000002552a7221 */ /* 0x001fc80000000000 */
[----:B------:R-:W0:Y:S01]  /*2d1f0*/  MUFU.EX2 R62, R62 ;  /* 0x0000003e003e7308 */ /* 0x000e220000000800 */
[----:B------:R-:W-:Y:S01]  /*2d200*/  FMUL R42, R42, 1.4426950216293334961 ;  /* 0x3fb8aa3b2a2a7820 */ /* 0x000fe20000400000 */
[----:B-1----:R-:W-:-:S06]  /*2d210*/  FADD R0, R39, R0 ;  /* 0x0000000027007221 */ /* 0x002fcc0000000000 */
[----:B------:R-:W1:Y:S01]  /*2d220*/  MUFU.EX2 R61, R61 ;  /* 0x0000003d003d7308 */ /* 0x000e620000000800 */
[----:B------:R-:W-:-:S07]  /*2d230*/  FADD R0, R9, R0 ;  /* 0x0000000009007221 */ /* 0x000fce0000000000 */
[----:B------:R0:W1:Y:S01]  /*2d240*/  MUFU.EX2 R15, R42 ;  /* 0x0000002a000f7308 */ /* 0x0000620000000800 */
[----:B--2---:R-:W-:Y:S01]  /*2d250*/  FADD R0, R8, R0 ;  /* 0x0000000008007221 */ /* 0x004fe20000000000 */
[----:B0-----:R-:W-:Y:S01]  /*2d260*/  FMUL R42, R43, 1.4426950216293334961 ;  /* 0x3fb8aa3b2b2a7820 */ /* 0x001fe20000400000 */
[----:B------:R-:W-:-:S05]  /*2d270*/  FADD R43, R14, -R2 ;  /* 0x800000020e2b7221 */ /* 0x000fca0000000000 */
[----:B------:R0:W2:Y:S01]  /*2d280*/  MUFU.EX2 R14, R42 ;  /* 0x0000002a000e7308 */ /* 0x0000a20000000800 */
[----:B------:R-:W-:Y:S01]  /*2d290*/  FMUL R43, R43, 1.4426950216293334961 ;  /* 0x3fb8aa3b2b2b7820 */ /* 0x000fe20000400000 */
[----:B------:R-:W-:Y:S01]  /*2d2a0*/  FADD R0, R62, R0 ;  /* 0x000000003e007221 */ /* 0x000fe20000000000 */
[----:B0-----:R-:W-:-:S05]  /*2d2b0*/  FADD R42, R91, -R2 ;  /* 0x800000025b2a7221 */ /* 0x001fca0000000000 */
[----:B------:R-:W0:Y:S01]  /*2d2c0*/  MUFU.EX2 R43, R43 ;  /* 0x0000002b002b7308 */ /* 0x000e220000000800 */
[----:B------:R-:W-:Y:S01]  /*2d2d0*/  FMUL R42, R42, 1.4426950216293334961 ;  /* 0x3fb8aa3b2a2a7820 */ /* 0x000fe20000400000 */
[----:B-1----:R-:W-:-:S06]  /*2d2e0*/  FADD R0, R61, R0 ;  /* 0x000000003d007221 */ /* 0x002fcc0000000000 */
[----:B------:R-:W1:Y:S01]  /*2d2f0*/  MUFU.EX2 R42, R42 ;  /* 0x0000002a002a7308 */ /* 0x000e620000000800 */
[----:B------:R-:W-:Y:S01]  /*2d300*/  FADD R0, R15, R0 ;  /* 0x000000000f007221 */ /* 0x000fe20000000000 */
[----:B------:R-:W-:Y:S01]  /*2d310*/  FMUL R60, R60, 1.4426950216293334961 ;  /* 0x3fb8aa3b3c3c7820 */ /* 0x000fe20000400000 */
[----:B------:R-:W-:Y:S02]  /*2d320*/  FMUL R59, R59, 1.4426950216293334961 ;  /* 0x3fb8aa3b3b3b7820 */ /* 0x000fe40000400000 */
[----:B--2---:R-:W-:-:S03]  /*2d330*/  FADD R0, R14, R0 ;  /* 0x000000000e007221 */ /* 0x004fc60000000000 */
[----:B------:R-:W2:Y:S01]  /*2d340*/  MUFU.EX2 R60, R60 ;  /* 0x0000003c003c7308 */ /* 0x000ea20000000800 */
[----:B0-----:R-:W-:Y:S01]  /*2d350*/  FADD R0, R43, R0 ;  /* 0x000000002b007221 */ /* 0x001fe20000000000 */
[----:B------:R-:W-:-:S06]  /*2d360*/  FMUL R58, R58, 1.4426950216293334961 ;  /* 0x3fb8aa3b3a3a7820 */ /* 0x000fcc0000400000 */
[----:B------:R-:W0:Y:S01]  /*2d370*/  MUFU.EX2 R59, R59 ;  /* 0x0000003b003b7308 */ /* 0x000e220000000800 */
[----:B-1----:R-:W-:Y:S01]  /*2d380*/  FADD R0, R42, R0 ;  /* 0x000000002a007221 */ /* 0x002fe20000000000 */
[----:B------:R-:W-:-:S03]  /*2d390*/  FADD R57, R54, -R2 ;  /* 0x8000000236397221 */ /* 0x000fc60000000000 */
[----:B------:R-:W-:Y:S01]  /*2d3a0*/  FADD R0, R13, R0 ;  /* 0x000000000d007221 */ /* 0x000fe20000000000 */
[----:B------:R-:W-:-:S03]  /*2d3b0*/  FMUL R57, R57, 1.4426950216293334961 ;  /* 0x3fb8aa3b39397820 */ /* 0x000fc60000400000 */
[----:B------:R-:W-:Y:S01]  /*2d3c0*/  FADD R0, R12, R0 ;  /* 0x000000000c007221 */ /* 0x000fe20000000000 */
[----:B------:R-:W1:Y:S03]  /*2d3d0*/  MUFU.EX2 R58, R58 ;  /* 0x0000003a003a7308 */ /* 0x000e660000000800 */
[----:B--2---:R-:W-:Y:S01]  /*2d3e0*/  FADD R0, R60, R0 ;  /* 0x000000003c007221 */ /* 0x004fe20000000000 */
[----:B------:R-:W-:Y:S01]  /*2d3f0*/  F2FP.SATFINITE.E4M3.F32.PACK_AB_MERGE_C R64, R8, R9, RZ ;  /* 0x000000090840723e */ /* 0x000fe200048070ff */
[----:B------:R-:W-:Y:S02]  /*2d400*/  FADD R8, R50, -R2 ;  /* 0x8000000232087221 */ /* 0x000fe40000000000 */
[----:B0-----:R-:W-:Y:S01]  /*2d410*/  FADD R0, R59, R0 ;  /* 0x000000003b007221 */ /* 0x001fe20000000000 */
[----:B------:R-:W0:Y:S01]  /*2d420*/  MUFU.EX2 R57, R57 ;  /* 0x0000003900397308 */ /* 0x000e220000000800 */
[----:B------:R-:W-:Y:S01]  /*2d430*/  FMUL R56, R56, 1.4426950216293334961 ;  /* 0x3fb8aa3b38387820 */ /* 0x000fe20000400000 */
[----:B------:R-:W-:Y:S01]  /*2d440*/  FADD R55, R93, -R2 ;  /* 0x800000025d377221 */ /* 0x000fe20000000000 */
[----:B------:R-:W-:Y:S01]  /*2d450*/  FADD R9, R19, R0 ;  /* 0x0000000013097221 */ /* 0x000fe20000000000 */
[----:B------:R-:W-:Y:S01]  /*2d460*/  FMUL R8, R8, 1.4426950216293334961 ;  /* 0x3fb8aa3b08087820 */ /* 0x000fe20000400000 */
[--C-:B------:R-:W-:Y:S01]  /*2d470*/  FADD R49, R49, -R2.reuse ;  /* 0x8000000231317221 */ /* 0x100fe20000000000 */
[----:B------:R-:W-:Y:S01]  /*2d480*/  FMUL R55, R55, 1.4426950216293334961 ;  /* 0x3fb8aa3b37377820 */ /* 0x000fe20000400000 */
[----:B------:R-:W-:Y:S01]  /*2d490*/  FADD R9, R18, R9 ;  /* 0x0000000912097221 */ /* 0x000fe20000000000 */
[----:B------:R2:W-:Y:S01]  /*2d4a0*/  MUFU.EX2 R0, R8 ;  /* 0x0000000800007308 */ /* 0x0005e20000000800 */
[--C-:B------:R-:W-:Y:S01]  /*2d4b0*/  FADD R51, R75, -R2.reuse ;  /* 0x800000024b337221 */ /* 0x100fe20000000000 */
[----:B------:R-:W-:Y:S01]  /*2d4c0*/  F2FP.SATFINITE.E4M3.F32.PACK_AB_MERGE_C R75, R14, R15, RZ ;  /* 0x0000000f0e4b723e */ /* 0x000fe200048070ff */
[----:B-1----:R-:W-:Y:S01]  /*2d4d0*/  FADD R9, R58, R9 ;  /* 0x000000093a097221 */ /* 0x002fe20000000000 */
[----:B------:R-:W-:Y:S01]  /*2d4e0*/  F2FP.SATFINITE.E4M3.F32.PACK_AB_MERGE_C R15, R12, R13, RZ ;  /* 0x0000000d0c0f723e */ /* 0x000fe200048070ff */
[----:B------:R-:W-:-:S03]  /*2d4f0*/  FADD R12, R48, -R2 ;  /* 0x80000002300c7221 */ /* 0x000fc60000000000 */
[----:B------:R-:W1:Y:S01]  /*2d500*/  MUFU.EX2 R56, R56 ;  /* 0x0000003800387308 */ /* 0x000e620000000800 */
[----:B--2---:R-:W-:Y:S01]  /*2d510*/  FMUL R8, R49, 1.4426950216293334961 ;  /* 0x3fb8aa3b31087820 */ /* 0x004fe20000400000 */
[----:B------:R-:W-:Y:S01]  /*2d520*/  FADD R54, R20, -R2 ;  /* 0x8000000214367221 */ /* 0x000fe20000000000 */
[----:B------:R-:W-:-:S05]  /*2d530*/  FMUL R52, R52, 1.4426950216293334961 ;  /* 0x3fb8aa3b34347820 */ /* 0x000fca0000400000 */
[----:B------:R-:W2:Y:S01]  /*2d540*/  MUFU.EX2 R55, R55 ;  /* 0x0000003700377308 */ /* 0x000ea20000000800 */
[----:B------:R-:W-:Y:S02]  /*2d550*/  IMAD.MOV.U32 R93, RZ, RZ, R53 ;  /* 0x000000ffff5d7224 */ /* 0x000fe400078e0035 */
[----:B------:R-:W-:-:S05]  /*2d560*/  FMUL R54, R54, 1.4426950216293334961 ;  /* 0x3fb8aa3b36367820 */ /* 0x000fca0000400000 */
[----:B------:R0:W-:Y:S01]  /*2d570*/  MUFU.EX2 R48, R8 ;  /* 0x0000000800307308 */ /* 0x0001e20000000800 */
[----:B------:R-:W-:Y:S01]  /*2d580*/  FADD R53, R82, -R2 ;  /* 0x8000000252357221 */ /* 0x000fe20000000000 */
[----:B0-----:R-:W-:-:S06]  /*2d590*/  FADD R8, R57, R9 ;  /* 0x0000000939087221 */ /* 0x001fcc0000000000 */
[----:B------:R0:W3:Y:S01]  /*2d5a0*/  MUFU.EX2 R20, R52 ;  /* 0x0000003400147308 */ /* 0x0000e20000000800 */
[----:B------:R-:W-:Y:S01]  /*2d5b0*/  FADD R8, R17, R8 ;  /* 0x0000000811087221 */ /* 0x000fe20000000000 */
[----:B------:R-:W-:-:S03]  /*2d5c0*/  FMUL R53, R53, 1.4426950216293334961 ;  /* 0x3fb8aa3b35357820 */ /* 0x000fc60000400000 */
[----:B------:R-:W-:-:S03]  /*2d5d0*/  FADD R8, R16, R8 ;  /* 0x0000000810087221 */ /* 0x000fc60000000000 */
[----:B------:R-:W3:Y:S01]  /*2d5e0*/  MUFU.EX2 R54, R54 ;  /* 0x0000003600367308 */ /* 0x000ee20000000800 */
[----:B------:R-:W-:Y:S01]  /*2d5f0*/  FMUL R9, R12, 1.4426950216293334961 ;  /* 0x3fb8aa3b0c097820 */ /* 0x000fe20000400000 */
[----:B------:R-:W-:Y:S01]  /*2d600*/  FADD R12, R47, -R2 ;  /* 0x800000022f0c7221 */ /* 0x000fe20000000000 */
[----:B-1----:R-:W-:Y:S01]  /*2d610*/  FADD R8, R56, R8 ;  /* 0x0000000838087221 */ /* 0x002fe20000000000 */
[----:B0-----:R-:W-:-:S03]  /*2d620*/  FADD R52, R6, -R2 ;  /* 0x8000000206347221 */ /* 0x001fc60000000000 */
[----:B--2---:R-:W-:Y:S01]  /*2d630*/  FADD R8, R55, R8 ;  /* 0x0000000837087221 */ /* 0x004fe20000000000 */
[----:B------:R-:W0:Y:S01]  /*2d640*/  MUFU.EX2 R53, R53 ;  /* 0x0000003500357308 */ /* 0x000e220000000800 */
[----:B------:R-:W-:Y:S01]  /*2d650*/  FMUL R3, R4, 1.4426950216293334961 ;  /* 0x3fb8aa3b04037820 */ /* 0x000fe20000400000 */
[----:B------:R-:W-:Y:S01]  /*2d660*/  F2FP.SATFINITE.E4M3.F32.PACK_AB_MERGE_C R65, R10, R11, RZ ;  /* 0x0000000b0a41723e */ /* 0x000fe200048070ff */
[----:B------:R-:W-:-:S05]  /*2d670*/  FADD R13, R21, R8 ;  /* 0x00000008150d7221 */ /* 0x000fca0000000000 */
[----:B------:R1:W-:Y:S01]  /*2d680*/  MUFU.EX2 R47, R9 ;  /* 0x00000009002f7308 */ /* 0x0003e20000000800 */
[----:B------:R-:W-:Y:S01]  /*2d690*/  FMUL R52, R52, 1.4426950216293334961 ;  /* 0x3fb8aa3b34347820 */ /* 0x000fe20000400000 */
[--C-:B------:R-:W-:Y:S01]  /*2d6a0*/  FADD R10, R78, -R2.reuse ;  /* 0x800000024e0a7221 */ /* 0x100fe20000000000 */
[--C-:B------:R-:W-:Y:S01]  /*2d6b0*/  FADD R45, R45, -R2.reuse ;  /* 0x800000022d2d7221 */ /* 0x100fe20000000000 */
[----:B-1----:R-:W-:Y:S01]  /*2d6c0*/  FMUL R9, R12, 1.4426950216293334961 ;  /* 0x3fb8aa3b0c097820 */ /* 0x002fe20000400000 */
[----:B------:R-:W-:-:S03]  /*2d6d0*/  FADD R12, R46, -R2 ;  /* 0x800000022e0c7221 */ /* 0x000fc60000000000 */
[----:B------:R-:W1:Y:S01]  /*2d6e0*/  MUFU.EX2 R6, R3 ;  /* 0x0000000300067308 */ /* 0x000e620000000800 */
[----:B---3--:R-:W-:Y:S01]  /*2d6f0*/  FADD R13, R20, R13 ;  /* 0x0000000d140d7221 */ /* 0x008fe20000000000 */
[----:B------:R-:W-:Y:S01]  /*2d700*/  FMUL R12, R12, 1.4426950216293334961 ;  /* 0x3fb8aa3b0c0c7820 */ /* 0x000fe20000400000 */
[----:B------:R-:W-:Y:S01]  /*2d710*/  FMUL R10, R10, 1.4426950216293334961 ;  /* 0x3fb8aa3b0a0a7820 */ /* 0x000fe20000400000 */
[----:B------:R-:W-:Y:S01]  /*2d720*/  FADD R5, R77, -R2 ;  /* 0x800000024d057221 */ /* 0x000fe20000000000 */
[----:B------:R-:W-:-:S03]  /*2d730*/  FADD R13, R54, R13 ;  /* 0x0000000d360d7221 */ /* 0x000fc60000000000 */
[----:B------:R2:W-:Y:S01]  /*2d740*/  MUFU.EX2 R8, R12 ;  /* 0x0000000c00087308 */ /* 0x0005e20000000800 */
[----:B------:R-:W-:Y:S01]  /*2d750*/  FMUL R5, R5, 1.4426950216293334961 ;  /* 0x3fb8aa3b05057820 */ /* 0x000fe20000400000 */
[--C-:B------:R-:W-:Y:S01]  /*2d760*/  FADD R4, R76, -R2.reuse ;  /* 0x800000024c047221 */ /* 0x100fe20000000000 */
[----:B------:R-:W-:-:S05]  /*2d770*/  FADD R14, R44, -R2 ;  /* 0x800000022c0e7221 */ /* 0x000fca0000000000 */
[----:B------:R-:W3:Y:S01]  /*2d780*/  MUFU.EX2 R52, R52 ;  /* 0x0000003400347308 */ /* 0x000ee20000000800 */
[----:B--2---:R-:W-:Y:S01]  /*2d790*/  FMUL R12, R45, 1.4426950216293334961 ;  /* 0x3fb8aa3b2d0c7820 */ /* 0x004fe20000400000 */
[----:B------:R-:W-:-:S06]  /*2d7a0*/  FMUL R4, R4, 1.4426950216293334961 ;  /* 0x3fb8aa3b04047820 */ /* 0x000fcc0000400000 */
[----:B------:R-:W2:Y:S01]  /*2d7b0*/  MUFU.EX2 R10, R10 ;  /* 0x0000000a000a7308 */ /* 0x000ea20000000800 */
[----:B------:R-:W-:Y:S01]  /*2d7c0*/  FMUL R51, R51, 1.4426950216293334961 ;  /* 0x3fb8aa3b33337820 */ /* 0x000fe20000400000 */
[----:B------:R-:W-:-:S06]  /*2d7d0*/  FADD R11, R74, -R2 ;  /* 0x800000024a0b7221 */ /* 0x000fcc0000000000 */
[----:B------:R0:W-:Y:S02]  /*2d7e0*/  MUFU.EX2 R44, R12 ;  /* 0x0000000c002c7308 */ /* 0x0001e40000000800 */
[----:B0-----:R-:W-:-:S06]  /*2d7f0*/  FADD R12, R53, R13 ;  /* 0x0000000d350c7221 */ /* 0x001fcc0000000000 */
[----:B------:R-:W0:Y:S01]  /*2d800*/  MUFU.EX2 R5, R5 ;  /* 0x0000000500057308 */ /* 0x000e220000000800 */
[----:B------:R-:W-:Y:S01]  /*2d810*/  FADD R12, R7, R12 ;  /* 0x0000000c070c7221 */ /* 0x000fe20000000000 */
[----:B------:R-:W-:Y:S01]  /*2d820*/  FMUL R11, R11, 1.4426950216293334961 ;  /* 0x3fb8aa3b0b0b7820 */ /* 0x000fe20000400000 */
[----:B------:R-:W-:Y:S02]  /*2d830*/  FADD R3, R73, -R2 ;  /* 0x8000000249037221 */ /* 0x000fe40000000000 */
[----:B-1----:R-:W-:-:S03]  /*2d840*/  FADD R12, R6, R12 ;  /* 0x0000000c060c7221 */ /* 0x002fc60000000000 */
[----:B------:R-:W1:Y:S01]  /*2d850*/  MUFU.EX2 R4, R4 ;  /* 0x0000000400047308 */ /* 0x000e620000000800 */
[----:B------:R-:W-:Y:S01]  /*2d860*/  F2FP.SATFINITE.E4M3.F32.PACK_AB_MERGE_C R45, R6, R7, RZ ;  /* 0x00000007062d723e */ /* 0x000fe200048070ff */
[----:B------:R-:W-:Y:S01]  /*2d870*/  FMUL R3, R3, 1.4426950216293334961 ;  /* 0x3fb8aa3b03037820 */ /* 0x000fe20000400000 */
[----:B---3--:R-:W-:Y:S01]  /*2d880*/  FADD R6, R52, R12 ;  /* 0x0000000c34067221 */ /* 0x008fe20000000000 */
[----:B----4-:R3:W-:Y:S04]  /*2d890*/  STL [R1+0x27d8], R63 ;  /* 0x0027d83f01007387 */ /* 0x0107e80000100800 */
[----:B------:R-:W4:Y:S01]  /*2d8a0*/  MUFU.EX2 R51, R51 ;  /* 0x0000003300337308 */ /* 0x000f220000000800 */
[----:B------:R-:W3:Y:S01]  /*2d8b0*/  LDL.LU R87, [R1+0x28e4] ;  /* 0x0028e40001577983 */ /* 0x000ee20000300800 */
[----:B--2---:R-:W-:-:S03]  /*2d8c0*/  FADD R6, R10, R6 ;  /* 0x000000060a067221 */ /* 0x004fc60000000000 */
[----:B------:R-:W2:Y:S03]  /*2d8d0*/  LDL.LU R70, [R1+0x28e0] ;  /* 0x0028e00001467983 */ /* 0x000ea60000300800 */
[----:B------:R-:W3:Y:S01]  /*2d8e0*/  MUFU.EX2 R11, R11 ;  /* 0x0000000b000b7308 */ /* 0x000ee20000000800 */
[----:B------:R-:W2:Y:S01]  /*2d8f0*/  LDL.LU R68, [R1+0x28dc] ;  /* 0x0028dc0001447983 */ /* 0x000ea20000300800 */
[----:B------:R-:W-:Y:S01]  /*2d900*/  FMUL R13, R14, 1.4426950216293334961 ;  /* 0x3fb8aa3b0e0d7820 */ /* 0x000fe20000400000 */
[----:B0-----:R-:W-:Y:S02]  /*2d910*/  FADD R12, R5, R6 ;  /* 0x00000006050c7221 */ /* 0x001fe40000000000 */
[----:B------:R-:W2:Y:S03]  /*2d920*/  LDL.LU R90, [R1+0x28d8] ;  /* 0x0028d800015a7983 */ /* 0x000ea60000300800 */
[----:B------:R-:W0:Y:S01]  /*2d930*/  MUFU.EX2 R3, R3 ;  /* 0x0000000300037308 */ /* 0x000e220000000800 */
[----:B------:R-:W2:Y:S01]  /*2d940*/  LDL.LU R86, [R1+0x28d4] ;  /* 0x0028d40001567983 */ /* 0x000ea20000300800 */
[--C-:B------:R-:W-:Y:S01]  /*2d950*/  FADD R14, R41, -R2.reuse ;  /* 0x80000002290e7221 */ /* 0x100fe20000000000 */
[----:B------:R-:W-:-:S02]  /*2d960*/  FADD R37, R37, -R2 ;  /* 0x8000000225257221 */ /* 0x000fc40000000000 */
[----:B------:R-:W2:Y:S01]  /*2d970*/  LDL.LU R72, [R1+0x28d0] ;  /* 0x0028d00001487983 */ /* 0x000ea20000300800 */
[----:B-1----:R-:W-:-:S03]  /*2d980*/  FADD R12, R4, R12 ;  /* 0x0000000c040c7221 */ /* 0x002fc60000000000 */
[----:B------:R-:W2:Y:S01]  /*2d990*/  LDL.LU R84, [R1+0x28cc] ;  /* 0x0028cc0001547983 */ /* 0x000ea20000300800 */
[----:B------:R1:W-:Y:S03]  /*2d9a0*/  MUFU.EX2 R41, R13 ;  /* 0x0000000d00297308 */ /* 0x0003e60000000800 */
[----:B------:R-:W2:Y:S04]  /*2d9b0*/  LDL.LU R69, [R1+0x28c8] ;  /* 0x0028c80001457983 */ /* 0x000ea80000300800 */
[----:B------:R-:W2:Y:S01]  /*2d9c0*/  LDL.LU R89, [R1+0x28c4] ;  /* 0x0028c40001597983 */ /* 0x000ea20000300800 */
[----:B-1----:R-:W-:Y:S01]  /*2d9d0*/  FADD R13, R38, -R2 ;  /* 0x80000002260d7221 */ /* 0x002fe20000000000 */
[----:B------:R-:W-:-:S02]  /*2d9e0*/  F2FP.SATFINITE.E4M3.F32.PACK_AB_MERGE_C R38, R4, R5, RZ ;  /* 0x000000050426723e */ /* 0x000fc400048070ff */
[----:B------:R-:W2:Y:S01]  /*2d9f0*/  LDL.LU R85, [R1+0x28c0] ;  /* 0x0028c00001557983 */ /* 0x000ea20000300800 */
[----:B------:R-:W-:Y:S01]  /*2da00*/  FMUL R4, R37, 1.4426950216293334961 ;  /* 0x3fb8aa3b25047820 */ /* 0x000fe20000400000 */
[----:B----4-:R-:W-:Y:S02]  /*2da10*/  FADD R5, R51, R12 ;  /* 0x0000000c33057221 */ /* 0x010fe40000000000 */
[----:B------:R-:W4:Y:S01]  /*2da20*/  LDL.LU R91, [R1+0x28bc] ;  /* 0x0028bc00015b7983 */ /* 0x000f220000300800 */
[----:B------:R-:W-:-:S03]  /*2da30*/  FADD R12, R36, -R2 ;  /* 0x80000002240c7221 */ /* 0x000fc60000000000 */
[----:B------:R-:W2:Y:S01]  /*2da40*/  LDL.LU R92, [R1+0x1d4] ;  /* 0x0001d400015c7983 */ /* 0x000ea20000300800 */
[----:B------:R1:W-:Y:S03]  /*2da50*/  MUFU.EX2 R36, R4 ;  /* 0x0000000400247308 */ /* 0x0003e60000000800 */
[----:B------:R-:W2:Y:S04]  /*2da60*/  LDL.LU R71, [R1+0x1cc] ;  /* 0x0001cc0001477983 */ /* 0x000ea80000300800 */
[----:B---3--:R-:W3:Y:S01]  /*2da70*/  LDL.LU R63, [R1+0x16c] ;  /* 0x00016c00013f7983 */ /* 0x008ee20000300800 */
[----:B-1----:R-:W-:-:S03]  /*2da80*/  FADD R4, R11, R5 ;  /* 0x000000050b047221 */ /* 0x002fc60000000000 */
[----:B------:R-:W2:Y:S04]  /*2da90*/  LDL.LU R81, [R1+0x164] ;  /* 0x0001640001517983 */ /* 0x000ea80000300800 */
[----:B------:R-:W2:Y:S04]  /*2daa0*/  LDL.LU R80, [R1+0x15c] ;  /* 0x00015c0001507983 */ /* 0x000ea80000300800 */
[----:B------:R-:W2:Y:S01]  /*2dab0*/  LDL.LU R83, [R1+0x1bc] ;  /* 0x0001bc0001537983 */ /* 0x000ea20000300800 */
[----:B0-----:R-:W-:-:S03]  /*2dac0*/  FADD R4, R3, R4 ;  /* 0x0000000403047221 */ /* 0x001fc60000000000 */
[----:B------:R-:W2:Y:S04]  /*2dad0*/  LDL.LU R82, [R1+0x1c4] ;  /* 0x0001c40001527983 */ /* 0x000ea80000300800 */
[----:B------:R-:W2:Y:S01]  /*2dae0*/  LDL.LU R79, [R1+0x1dc] ;  /* 0x0001dc00014f7983 */ /* 0x000ea20000300800 */
[----:B------:R-:W-:-:S03]  /*2daf0*/  F2FP.SATFINITE.E4M3.F32.PACK_AB_MERGE_C R50, R18, R19, RZ ;  /* 0x000000131232723e */ /* 0x000fc600048070ff */
[----:B------:R-:W2:Y:S01]  /*2db00*/  LDL.LU R78, [R1+0x174] ;  /* 0x00017400014e7983 */ /* 0x000ea20000300800 */
[----:B------:R-:W-:-:S03]  /*2db10*/  FMUL R13, R13, 1.4426950216293334961 ;  /* 0x3fb8aa3b0d0d7820 */ /* 0x000fc60000400000 */
[----:B------:R-:W2:Y:S01]  /*2db20*/  LDL.LU R77, [R1+0x17c] ;  /* 0x00017c00014d7983 */ /* 0x000ea20000300800 */
[----:B------:R-:W-:-:S03]  /*2db30*/  F2FP.SATFINITE.E4M3.F32.PACK_AB_MERGE_C R49, R16, R17, RZ ;  /* 0x000000111031723e */ /* 0x000fc600048070ff */
[----:B------:R-:W2:Y:S01]  /*2db40*/  LDL.LU R76, [R1+0x184] ;  /* 0x00018400014c7983 */ /* 0x000ea20000300800 */
[----:B------:R-:W-:-:S03]  /*2db50*/  FADD R4, R0, R4 ;  /* 0x0000000400047221 */ /* 0x000fc60000000000 */
[----:B------:R-:W2:Y:S01]  /*2db60*/  LDL.LU R74, [R1+0x18c] ;  /* 0x00018c00014a7983 */ /* 0x000ea20000300800 */
[----:B------:R-:W-:-:S03]  /*2db70*/  F2FP.SATFINITE.E4M3.F32.PACK_AB_MERGE_C R46, R20, R21, RZ ;  /* 0x00000015142e723e */ /* 0x000fc600048070ff */
[----:B------:R-:W2:Y:S01]  /*2db80*/  LDL.LU R18, [R1+0x19c] ;  /* 0x00019c0001127983 */ /* 0x000ea20000300800 */
[----:B------:R-:W-:-:S03]  /*2db90*/  FMUL R7, R14, 1.4426950216293334961 ;  /* 0x3fb8aa3b0e077820 */ /* 0x000fc60000400000 */
[----:B------:R-:W2:Y:S01]  /*2dba0*/  LDL.LU R19, [R1+0x194] ;  /* 0x0001940001137983 */ /* 0x000ea20000300800 */
[----:B------:R-:W-:-:S03]  /*2dbb0*/  F2FP.SATFINITE.E4M3.F32.PACK_AB_MERGE_C R37, R0, R3, RZ ;  /* 0x000000030025723e */ /* 0x000fc600048070ff */
[----:B------:R-:W2:Y:S01]  /*2dbc0*/  LDL.LU R16, [R1+0x1ac] ;  /* 0x0001ac0001107983 */ /* 0x000ea20000300800 */
[----:B------:R0:W-:Y:S01]  /*2dbd0*/  MUFU.EX2 R6, R13 ;  /* 0x0000000d00067308 */ /* 0x0001e20000000800 */
[----:B------:R-:W-:Y:S02]  /*2dbe0*/  FADD R0, R48, R4 ;  /* 0x0000000430007221 */ /* 0x000fe40000000000 */
[----:B------:R-:W2:Y:S01]  /*2dbf0*/  LDL.LU R17, [R1+0x1a4] ;  /* 0x0001a40001117983 */ /* 0x000ea20000300800 */
[----:B------:R-:W-:-:S03]  /*2dc00*/  FADD R4, R29, -R2 ;  /* 0x800000021d047221 */ /* 0x000fc60000000000 */
[----:B------:R-:W2:Y:S01]  /*2dc10*/  LDL.LU R20, [R1+0x1b4] ;  /* 0x0001b40001147983 */ /* 0x000ea20000300800 */
[----:B------:R-:W-:-:S03]  /*2dc20*/  FADD R3, R25, -R2 ;  /* 0x8000000219037221 */ /* 0x000fc60000000000 */
[----:B------:R-:W2:Y:S04]  /*2dc30*/  LDL.LU R14, [R1+0x1e4] ;  /* 0x0001e400010e7983 */ /* 0x000ea80000300800 */
[----:B0-----:R-:W2:Y:S04]  /*2dc40*/  LDL.LU R13, [R1+0x1ec] ;  /* 0x0001ec00010d7983 */ /* 0x001ea80000300800 */
[----:B------:R-:W2:Y:S04]  /*2dc50*/  LDL.LU R29, [R1+0x1f4] ;  /* 0x0001f400011d7983 */ /* 0x000ea80000300800 */
[----:B------:R-:W2:Y:S01]  /*2dc60*/  LDL.LU R25, [R1+0x1fc] ;  /* 0x0001fc0001197983 */ /* 0x000ea20000300800 */
[----:B------:R-:W0:Y:S01]  /*2dc70*/  MUFU.EX2 R9, R9 ;  /* 0x0000000900097308 */ /* 0x000e220000000800 */
[----:B------:R-:W-:Y:S01]  /*2dc80*/  FADD R0, R47, R0 ;  /* 0x000000002f007221 */ /* 0x000fe20000000000 */
[----:B------:R-:W-:-:S06]  /*2dc90*/  FMUL R5, R12, 1.4426950216293334961 ;  /* 0x3fb8aa3b0c057820 */ /* 0x000fcc0000400000 */
[----:B------:R-:W1:Y:S01]  /*2dca0*/  MUFU.EX2 R7, R7 ;  /* 0x0000000700077308 */ /* 0x000e620000000800 */
[----:B------:R-:W-:Y:S01]  /*2dcb0*/  FADD R12, R33, -R2 ;  /* 0x80000002210c7221 */ /* 0x000fe20000000000 */
[----:B0-----:R-:W-:-:S04]  /*2dcc0*/  FADD R0, R9, R0 ;  /* 0x0000000009007221 */ /* 0x001fc80000000000 */
[----:B------:R-:W-:Y:S02]  /*2dcd0*/  FADD R0, R8, R0 ;  /* 0x0000000008007221 */ /* 0x000fe40000000000 */
[----:B------:R0:W1:Y:S02]  /*2dce0*/  MUFU.EX2 R33, R5 ;  /* 0x0000000500217308 */ /* 0x0000640000000800 */
[----:B------:R-:W-:Y:S01]  /*2dcf0*/  FADD R0, R44, R0 ;  /* 0x000000002c007221 */ /* 0x000fe20000000000 */
[----:B------:R-:W-:Y:S01]  /*2dd00*/  FMUL R4, R4, 1.4426950216293334961 ;  /* 0x3fb8aa3b04047820 */ /* 0x000fe20000400000 */
[----:B0-----:R-:W-:Y:S02]  /*2dd10*/  FMUL R5, R12, 1.4426950216293334961 ;  /* 0x3fb8aa3b0c057820 */ /* 0x001fe40000400000 */
[----:B------:R-:W-:Y:S01]  /*2dd20*/  FADD R0, R41, R0 ;  /* 0x0000000029007221 */ /* 0x000fe20000000000 */
[----:B------:R-:W-:Y:S01]  /*2dd30*/  FMUL R3, R3, 1.4426950216293334961 ;  /* 0x3fb8aa3b03037820 */ /* 0x000fe20000400000 */
[----:B------:R-:W-:-:S02]  /*2dd40*/  FADD R21, R24, -R2 ;  /* 0x8000000218157221 */ /* 0x000fc40000000000 */
[----:B-1----:R-:W-:Y:S01]  /*2dd50*/  FADD R0, R7, R0 ;  /* 0x0000000007007221 */ /* 0x002fe20000000000 */
[----:B------:R-:W0:Y:S01]  /*2dd60*/  MUFU.EX2 R5, R5 ;  /* 0x0000000500057308 */ /* 0x000e220000000800 */
[----:B------:R-:W-:Y:S02]  /*2dd70*/  FMUL R21, R21, 1.4426950216293334961 ;  /* 0x3fb8aa3b15157820 */ /* 0x000fe40000400000 */
[----:B------:R-:W-:-:S05]  /*2dd80*/  FADD R0, R6, R0 ;  /* 0x0000000006007221 */ /* 0x000fca0000000000 */
[----:B------:R-:W1:Y:S01]  /*2dd90*/  MUFU.EX2 R4, R4 ;  /* 0x0000000400047308 */ /* 0x000e620000000800 */
[----:B------:R-:W-:-:S07]  /*2dda0*/  FADD R0, R36, R0 ;  /* 0x0000000024007221 */ /* 0x000fce0000000000 */
[----:B------:R0:W1:Y:S01]  /*2ddb0*/  MUFU.EX2 R24, R3 ;  /* 0x0000000300187308 */ /* 0x0000620000000800 */
[----:B------:R-:W-:Y:S01]  /*2ddc0*/  FADD R12, R22, -R2 ;  /* 0x80000002160c7221 */ /* 0x000fe20000000000 */
[----:B------:R-:W-:Y:S01]  /*2ddd0*/  FADD R0, R33, R0 ;  /* 0x0000000021007221 */ /* 0x000fe20000000000 */
[----:B0-----:R-:W-:-:S05]  /*2dde0*/  FADD R3, R23, -R2 ;  /* 0x8000000217037221 */ /* 0x001fca0000000000 */
[----:B------:R-:W0:Y:S01]  /*2ddf0*/  MUFU.EX2 R21, R21 ;  /* 0x0000001500157308 */ /* 0x000e220000000800 */
[----:B------:R-:W-:Y:S01]  /*2de00*/  FMUL R3, R3, 1.4426950216293334961 ;  /* 0x3fb8aa3b03037820 */ /* 0x000fe20000400000 */
[----:B------:R-:W-:Y:S01]  /*2de10*/  FMUL R12, R12, 1.4426950216293334961 ;  /* 0x3fb8aa3b0c0c7820 */ /* 0x000fe20000400000 */
[----:B------:R-:W-:-:S05]  /*2de20*/  FADD R73, R5, R0 ;  /* 0x0000000005497221 */ /* 0x000fca0000000000 */
[----:B------:R-:W0:Y:S01]  /*2de30*/  MUFU.EX2 R3, R3 ;  /* 0x0000000300037308 */ /* 0x000e220000000800 */
[----:B-1----:R-:W-:-:S07]  /*2de40*/  FADD R73, R4, R73 ;  /* 0x0000004904497221 */ /* 0x002fce0000000000 */
[----:B------:R1:W0:Y:S01]  /*2de50*/  MUFU.EX2 R0, R12 ;  /* 0x0000000c00007308 */ /* 0x0002220000000800 */
[----:B------:R-:W-:-:S04]  /*2de60*/  FADD R73, R24, R73 ;  /* 0x0000004918497221 */ /* 0x000fc80000000000 */
[----:B0-----:R-:W-:Y:S01]  /*2de70*/  FADD R73, R21, R73 ;  /* 0x0000004915497221 */ /* 0x001fe20000000000 */
[----:B-1----:R-:W-:Y:S01]  /*2de80*/  IMAD.MOV.U32 R12, RZ, RZ, R93 ;  /* 0x000000ffff0c7224 */ /* 0x002fe200078e005d */
[----:B------:R-:W-:Y:S02]  /*2de90*/  LOP3.LUT R93, R88, 0x7f, RZ, 0xc0, !PT ;  /* 0x0000007f585d7812 */ /* 0x000fe400078ec0ff */
[----:B------:R-:W-:Y:S02]  /*2dea0*/  FADD R73, R3, R73 ;  /* 0x0000004903497221 */ /* 0x000fe40000000000 */
[----:B------:R-:W-:Y:S02]  /*2deb0*/  LOP3.LUT R93, R93, 0x30, RZ, 0x3c, !PT ;  /* 0x000000305d5d7812 */ /* 0x000fe400078e3cff */
[----:B------:R-:W-:-:S03]  /*2dec0*/  FADD R73, R0, R73 ;  /* 0x0000004900497221 */ /* 0x000fc60000000000 */
[----:B------:R-:W-:Y:S04]  /*2ded0*/  STS.U8 [R93+UR4+0x2180], R12 ;  /* 0x0021800c5d007988 */ /* 0x000fe80008000004 */
[----:B------:R-:W-:Y:S04]  /*2dee0*/  STL [R1+0x2664], R73 ;  /* 0x0026644901007387 */ /* 0x000fe80000100800 */
[----:B--2---:R-:W-:Y:S04]  /*2def0*/  STS.U8 [R93+UR4+0x2580], R25 ;  /* 0x002580195d007988 */ /* 0x004fe80008000004 */
[----:B------:R-:W-:Y:S04]  /*2df00*/  STS.U8 [R93+UR4+0x2980], R29 ;  /* 0x0029801d5d007988 */ /* 0x000fe80008000004 */
[----:B------:R-:W-:Y:S04]  /*2df10*/  STS.U8 [R93+UR4+0x2d80], R13 ;  /* 0x002d800d5d007988 */ /* 0x000fe80008000004 */
[----:B------:R-:W-:Y:S04]  /*2df20*/  STS.U8 [R93+UR4+0x3180], R14 ;  /* 0x0031800e5d007988 */ /* 0x000fe80008000004 */
[----:B------:R-:W-:Y:S04]  /*2df30*/  STS.U8 [R93+UR4+0x3580], R79 ;  /* 0x0035804f5d007988 */ /* 0x000fe80008000004 */
[----:B------:R0:W-:Y:S04]  /*2df40*/  STS.U8 [R93+UR4+0x3980], R92 ;  /* 0x0039805c5d007988 */ /* 0x0001e80008000004 */
[----:B------:R1:W-:Y:S04]  /*2df50*/  STS.U8 [R93+UR4+0x3d80], R71 ;  /* 0x003d80475d007988 */ /* 0x0003e80008000004 */
[----:B0-----:R-:W2:Y:S04]  /*2df60*/  LDL.LU R92, [R1+0x154] ;  /* 0x00015400015c7983 */ /* 0x001ea80000300800 */
[----:B-1----:R-:W4:Y:S04]  /*2df70*/  LDL.LU R71, [R1+0x14c] ;  /* 0x00014c0001477983 */ /* 0x002f280000300800 */
[----:B------:R0:W-:Y:S04]  /*2df80*/  STS.U8 [R93+UR4+0x4180], R82 ;  /* 0x004180525d007988 */ /* 0x0001e80008000004 */
[----:B------:R-:W4:Y:S04]  /*2df90*/  LDL.LU R79, [R1+0x144] ;  /* 0x00014400014f7983 */ /* 0x000f280000300800 */
[----:B------:R1:W-:Y:S04]  /*2dfa0*/  STS.U8 [R93+UR4+0x4580], R83 ;  /* 0x004580535d007988 */ /* 0x0003e80008000004 */
[----:B0-----:R-:W4:Y:S04]  /*2dfb0*/  LDL.LU R82, [R1+0x13c] ;  /* 0x00013c0001527983 */ /* 0x001f280000300800 */
[----:B-1----:R-:W4:Y:S01]  /*2dfc0*/  LDL.LU R83, [R1+0x134] ;  /* 0x0001340001537983 */ /* 0x002f220000300800 */
[----:B------:R-:W-:-:S02]  /*2dfd0*/  F2FP.SATFINITE.E4M3.F32.PACK_AB_MERGE_C R22, R6, R7, RZ ;  /* 0x000000070616723e */ /* 0x000fc400048070ff */
[----:B------:R-:W-:Y:S01]  /*2dfe0*/  F2FP.SATFINITE.E4M3.F32.PACK_AB_MERGE_C R6, R4, R5, RZ ;  /* 0x000000050406723e */ /* 0x000fe200048070ff */
[----:B------:R-:W-:Y:S01]  /*2dff0*/  STS.U8 [R93+UR4+0x4980], R20 ;  /* 0x004980145d007988 */ /* 0x000fe20008000004 */
[----:B------:R-:W-:-:S03]  /*2e000*/  F2FP.SATFINITE.E4M3.F32.PACK_AB_MERGE_C R23, R8, R9, RZ ;  /* 0x000000090817723e */ /* 0x000fc600048070ff */
        /* <DEDUP_REMOVED lines=16> */
[----:B---3--:R0:W-:Y:S04]  /*2e110*/  STS.U8 [R93+UR4+0x6d80], R63 ;  /* 0x006d803f5d007988 */ /* 0x0081e80008000004 */
[----:B------:R-:W3:Y:S04]  /*2e120*/  LDL.LU R14, [R1+0xec] ;  /* 0x0000ec00010e7983 */ /* 0x000ee80000300800 */
[----:B0-----:R-:W3:Y:S04]  /*2e130*/  LDL.LU R63, [R1+0xe4] ;  /* 0x0000e400013f7983 */ /* 0x001ee80000300800 */
[----:B------:R0:W-:Y:S04]  /*2e140*/  STS.U8 [R93+UR4+0x7180], R81 ;  /* 0x007180515d007988 */ /* 0x0001e80008000004 */
[----:B0-----:R-:W3:Y:S04]  /*2e150*/  LDL R81, [R1+0xdc] ;  /* 0x0000dc0001517983 */ /* 0x001ee80000100800 */
[----:B------:R0:W-:Y:S04]  /*2e160*/  STS.U8 [R93+UR4+0x7580], R80 ;  /* 0x007580505d007988 */ /* 0x0001e80008000004 */
[----:B0-----:R-:W3:Y:S04]  /*2e170*/  LDL.LU R80, [R1+0xd4] ;  /* 0x0000d40001507983 */ /* 0x001ee80000300800 */
[----:B------:R-:W3:Y:S04]  /*2e180*/  LDL R20, [R1+0xbc] ;  /* 0x0000bc0001147983 */ /* 0x000ee80000100800 */
[----:B--2---:R0:W-:Y:S04]  /*2e190*/  STS.U8 [R93+UR4+0x7980], R92 ;  /* 0x0079805c5d007988 */ /* 0x0041e80008000004 */
[----:B----4-:R1:W-:Y:S04]  /*2e1a0*/  STS.U8 [R93+UR4+0x7d80], R71 ;  /* 0x007d80475d007988 */ /* 0x0103e80008000004 */
[----:B0-----:R-:W2:Y:S04]  /*2e1b0*/  LDL R92, [R1+0xcc] ;  /* 0x0000cc00015c7983 */ /* 0x001ea80000100800 */
[----:B-1----:R-:W4:Y:S04]  /*2e1c0*/  LDL R71, [R1+0xc4] ;  /* 0x0000c40001477983 */ /* 0x002f280000100800 */
        /* <DEDUP_REMOVED lines=23> */
[----:B------:R0:W-:Y:S04]  /*2e340*/  STS.U8 [R93+UR4+0xb180], R63 ;  /* 0x00b1803f5d007988 */ /* 0x0001e80008000004 */
[----:B0-----:R-:W3:Y:S04]  /*2e350*/  LDL.LU R63, [R1+0x438] ;  /* 0x00043800013f7983 */ /* 0x001ee80000300800 */
[----:B------:R0:W-:Y:S04]  /*2e360*/  STS.U8 [R93+UR4+0xb580], R81 ;  /* 0x00b580515d007988 */ /* 0x0001e80008000004 */
[----:B0-----:R-:W3:Y:S04]  /*2e370*/  LDL.LU R81, [R1+0x23c] ;  /* 0x00023c0001517983 */ /* 0x001ee80000300800 */
[----:B------:R0:W-:Y:S01]  /*2e380*/  STS.U8 [R93+UR4+0xb980], R80 ;  /* 0x00b980505d007988 */ /* 0x0001e20008000004 */
[----:B------:R-:W-:-:S03]  /*2e390*/  F2FP.SATFINITE.E4M3.F32.PACK_AB_MERGE_C R7, R0, R3, RZ ;  /* 0x000000030007723e */ /* 0x000fc600048070ff */
[----:B0-----:R-:W3:Y:S01]  /*2e3a0*/  LDL.LU R80, [R1+0x234] ;  /* 0x0002340001507983 */ /* 0x001ee20000300800 */
[----:B------:R-:W-:-:S03]  /*2e3b0*/  LOP3.LUT R0, R88, 0x7f, RZ, 0xc0, !PT ;  /* 0x0000007f58007812 */ /* 0x000fc600078ec0ff */
[----:B--2---:R0:W-:Y:S04]  /*2e3c0*/  STS.U8 [R93+UR4+0xbd80], R92 ;  /* 0x00bd805c5d007988 */ /* 0x0041e80008000004 */
[----:B----4-:R1:W-:Y:S04]  /*2e3d0*/  STS.U8 [R93+UR4+0xc180], R71 ;  /* 0x00c180475d007988 */ /* 0x0103e80008000004 */
[----:B------:R-:W-:Y:S04]  /*2e3e0*/  STS.U8 [R93+UR4+0xc580], R20 ;  /* 0x00c580145d007988 */ /* 0x000fe80008000004 */
[----:B0-----:R-:W2:Y:S04]  /*2e3f0*/  LDL.LU R92, [R1+0x22c] ;  /* 0x00022c00015c7983 */ /* 0x001ea80000300800 */
[----:B------:R-:W-:Y:S04]  /*2e400*/  STS.U8 [R93+UR4+0xc980], R16 ;  /* 0x00c980105d007988 */ /* 0x000fe80008000004 */
[----:B------:R-:W-:Y:S04]  /*2e410*/  STS.U8 [R93+UR4+0xcd80], R17 ;  /* 0x00cd80115d007988 */ /* 0x000fe80008000004 */
[----:B------:R-:W-:Y:S04]  /*2e420*/  STS.U8 [R93+UR4+0xd180], R18 ;  /* 0x00d180125d007988 */ /* 0x000fe80008000004 */
[----:B------:R-:W-:Y:S04]  /*2e430*/  STS.U8 [R93+UR4+0xd580], R19 ;  /* 0x00d580135d007988 */ /* 0x000fe80008000004 */
[----:B------:R-:W-:Y:S04]  /*2e440*/  STS.U8 [R93+UR4+0xd980], R74 ;  /* 0x00d9804a5d007988 */ /* 0x000fe80008000004 */
[----:B------:R-:W-:Y:S04]  /*2e450*/  STS.U8 [R93+UR4+0xdd80], R76 ;  /* 0x00dd804c5d007988 */ /* 0x000fe80008000004 */
[----:B-1----:R-:W4:Y:S04]  /*2e460*/  LDL.LU R71, [R1+0x224] ;  /* 0x0002240001477983 */ /* 0x002f280000300800 */
[----:B------:R-:W-:Y:S04]  /*2e470*/  STS.U8 [R93+UR4+0xe180], R77 ;  /* 0x00e1804d5d007988 */ /* 0x000fe80008000004 */
[----:B------:R-:W-:Y:S04]  /*2e480*/  STS.U8 [R93+UR4+0xe580], R78 ;  /* 0x00e5804e5d007988 */ /* 0x000fe80008000004 */
[----:B------:R-:W4:Y:S04]  /*2e490*/  LDL.LU R88, [R1+0x21c] ;  /* 0x00021c0001587983 */ /* 0x000f280000300800 */
[----:B------:R-:W-:Y:S04]  /*2e4a0*/  STS.U8 [R93+UR4+0xe980], R79 ;  /* 0x00e9804f5d007988 */ /* 0x000fe80008000004 */
        /* <DEDUP_REMOVED lines=9> */
[----:B-1----:R-:W4:Y:S01]  /*2e540*/  LDL.LU R84, [R1+0x1e8] ;  /* 0x0001e80001547983 */ /* 0x002f220000300800 */
[----:B------:R-:W-:-:S03]  /*2e550*/  LOP3.LUT R0, R0, 0x40, RZ, 0x3c, !PT ;  /* 0x0000004000007812 */ /* 0x000fc600078e3cff */
[----:B------:R0:W-:Y:S04]  /*2e560*/  STS.U8 [R93+UR4+0xfd80], R70 ;  /* 0x00fd80465d007988 */ /* 0x0001e80008000004 */
[----:B0-----:R-:W4:Y:S04]  /*2e570*/  LDL.LU R70, [R1+0x28b8] ;  /* 0x0028b80001467983 */ /* 0x001f280000300800 */
[----:B---3--:R0:W-:Y:S04]  /*2e580*/  STS.U8 [R0+UR4+0x200], R63 ;  /* 0x0002003f00007988 */ /* 0x0081e80008000004 */
[----:B------:R-:W3:Y:S04]  /*2e590*/  LDL.LU R93, [R1+0x1e0] ;  /* 0x0001e000015d7983 */ /* 0x000ee80000300800 */
        /* <DEDUP_REMOVED lines=11> */
[----:B------:R0:W-:Y:S04]  /*2e650*/  STS.U8 [R0+UR4+0x600], R81 ;  /* 0x0006005100007988 */ /* 0x0001e80008000004 */
[----:B------:R-:W3:Y:S04]  /*2e660*/  LDL.LU R79, [R1+0x180] ;  /* 0x00018000014f7983 */ /* 0x000ee80000300800 */
[----:B0-----:R-:W3:Y:S04]  /*2e670*/  LDL.LU R81, [R1+0x178] ;  /* 0x0001780001517983 */ /* 0x001ee80000300800 */
[----:B------:R0:W-:Y:S04]  /*2e680*/  STS.U8 [R0+UR4+0xa00], R80 ;  /* 0x000a005000007988 */ /* 0x0001e80008000004 */
[----:B0-----:R-:W3:Y:S04]  /*2e690*/  LDL.LU R80, [R1+0x170] ;  /* 0x0001700001507983 */ /* 0x001ee80000300800 */
[----:B--2---:R0:W-:Y:S04]  /*2e6a0*/  STS.U8 [R0+UR4+0xe00], R92 ;  /* 0x000e005c00007988 */ /* 0x0041e80008000004 */
[----:B0-----:R-:W2:Y:S04]  /*2e6b0*/  LDL.LU R92, [R1+0x168] ;  /* 0x00016800015c7983 */ /* 0x001ea80000300800 */
[----:B----4-:R0:W-:Y:S04]  /*2e6c0*/  STS.U8 [R0+UR4+0x1200], R71 ;  /* 0x0012004700007988 */ /* 0x0101e80008000004 */
[----:B0-----:R-:W4:Y:S04]  /*2e6d0*/  LDL.LU R71, [R1+0x160] ;  /* 0x0001600001477983 */ /* 0x001f280000300800 */
[----:B------:R0:W-:Y:S04]  /*2e6e0*/  STS.U8 [R0+UR4+0x1600], R88 ;  /* 0x0016005800007988 */ /* 0x0001e80008000004 */
[----:B------:R-:W-:Y:S04]  /*2e6f0*/  STS.U8 [R0+UR4+0x1a00], R29 ;  /* 0x001a001d00007988 */ /* 0x000fe80008000004 */
[----:B0-----:R-:W4:Y:S04]  /*2e700*/  LDL.LU R88, [R1+0x158] ;  /* 0x0001580001587983 */ /* 0x001f280000300800 */
[----:B------:R-:W-:Y:S04]  /*2e710*/  STS.U8 [R0+UR4+0x1e00], R13 ;  /* 0x001e000d00007988 */ /* 0x000fe80008000004 */
[----:B------:R0:W-:Y:S04]  /*2e720*/  STS.U8 [R0+UR4+0x2200], R82 ;  /* 0x0022005200007988 */ /* 0x0001e80008000004 */
[----:B------:R-:W-:Y:S04]  /*2e730*/  STS.U8 [R0+UR4+0x2600], R83 ;  /* 0x0026005300007988 */ /* 0x000fe80008000004 */
[----:B0-----:R-:W4:Y:S04]  /*2e740*/  LDL.LU R82, [R1+0x150] ;  /* 0x0001500001527983 */ /* 0x001f280000300800 */
[----:B------:R0:W-:Y:S04]  /*2e750*/  STS.U8 [R0+UR4+0x2a00], R91 ;  /* 0x002a005b00007988 */ /* 0x0001e80008000004 */
[----:B------:R1:W-:Y:S04]  /*2e760*/  STS.U8 [R0+UR4+0x2e00], R84 ;  /* 0x002e005400007988 */ /* 0x0003e80008000004 */
[----:B0-----:R-:W4:Y:S04]  /*2e770*/  LDL.LU R91, [R1+0x148] ;  /* 0x00014800015b7983 */ /* 0x001f280000300800 */
[----:B-1----:R-:W4:Y:S04]  /*2e780*/  LDL.LU R84, [R1+0x140] ;  /* 0x0001400001547983 */ /* 0x002f280000300800 */
[----:B------:R-:W4:Y:S04]  /*2e790*/  LDL.LU R83, [R1+0x138] ;  /* 0x0001380001537983 */ /* 0x000f280000300800 */
[----:B---3--:R0:W-:Y:S04]  /*2e7a0*/  STS.U8 [R0+UR4+0x3200], R93 ;  /* 0x0032005d00007988 */ /* 0x0081e80008000004 */
        /* <DEDUP_REMOVED lines=13> */
[----:B-1----:R-:W3:Y:S04]  /*2e880*/  LDL.LU R63, [R1+0x128] ;  /* 0x00012800013f7983 */ /* 0x002ee80000300800 */
[----:B------:R0:W-:Y:S04]  /*2e890*/  STS.U8 [R0+UR4+0x6600], R81 ;  /* 0x0066005100007988 */ /* 0x0001e80008000004 */
[----:B0-----:R-:W3:Y:S04]  /*2e8a0*/  LDL.LU R81, [R1+0x120] ;  /* 0x0001200001517983 */ /* 0x001ee80000300800 */
[----:B------:R-:W3:Y:S04]  /*2e8b0*/  LDL.LU R29, [R1+0x118] ;  /* 0x00011800011d7983 */ /* 0x000ee80000300800 */
[----:B------:R0:W-:Y:S04]  /*2e8c0*/  STS.U8 [R0+UR4+0x6a00], R80 ;  /* 0x006a005000007988 */ /* 0x0001e80008000004 */
[----:B------:R-:W3:Y:S04]  /*2e8d0*/  LDL.LU R13, [R1+0x110] ;  /* 0x00011000010d7983 */ /* 0x000ee80000300800 */
[----:B0-----:R-:W3:Y:S04]  /*2e8e0*/  LDL.LU R80, [R1+0x108] ;  /* 0x0001080001507983 */ /* 0x001ee80000300800 */
[----:B--2---:R0:W-:Y:S04]  /*2e8f0*/  STS.U8 [R0+UR4+0x6e00], R92 ;  /* 0x006e005c00007988 */ /* 0x0041e80008000004 */
[----:B0-----:R-:W2:Y:S04]  /*2e900*/  LDL.LU R92, [R1+0x100] ;  /* 0x00010000015c7983 */ /* 0x001ea80000300800 */
[----:B----4-:R0:W-:Y:S04]  /*2e910*/  STS.U8 [R0+UR4+0x7200], R71 ;  /* 0x0072004700007988 */ /* 0x0101e80008000004 */
[----:B0-----:R-:W4:Y:S04]  /*2e920*/  LDL.LU R71, [R1+0xf8] ;  /* 0x0000f80001477983 */ /* 0x001f280000300800 */
[----:B------:R0:W-:Y:S04]  /*2e930*/  STS.U8 [R0+UR4+0x7600], R88 ;  /* 0x0076005800007988 */ /* 0x0001e80008000004 */
[----:B0-----:R-:W4:Y:S04]  /*2e940*/  LDL.LU R88, [R1+0xf0] ;  /* 0x0000f00001587983 */ /* 0x001f280000300800 */
[----:B------:R-:W-:Y:S04]  /*2e950*/  STS.U8 [R0+UR4+0x7a00], R82 ;  /* 0x007a005200007988 */ /* 0x000fe80008000004 */
[----:B------:R0:W-:Y:S04]  /*2e960*/  STS.U8 [R0+UR4+0x7e00], R91 ;  /* 0x007e005b00007988 */ /* 0x0001e80008000004 */
[----:B------:R1:W-:Y:S04]  /*2e970*/  STS.U8 [R0+UR4+0x8200], R84 ;  /* 0x0082005400007988 */ /* 0x0003e80008000004 */
[----:B0-----:R-:W4:Y:S04]  /*2e980*/  LDL.LU R91, [R1+0xe8] ;  /* 0x0000e800015b7983 */ /* 0x001f280000300800 */
[----:B-1----:R-:W4:Y:S04]  /*2e990*/  LDL.LU R84, [R1+0xe0] ;  /* 0x0000e00001547983 */ /* 0x002f280000300800 */
[----:B------:R-:W4:Y:S04]  /*2e9a0*/  LDL R14, [R1+0xd8] ;  /* 0x0000d800010e7983 */ /* 0x000f280000100800 */
[----:B------:R-:W4:Y:S04]  /*2e9b0*/  LDL.LU R20, [R1+0xd0] ;  /* 0x0000d00001147983 */ /* 0x000f280000300800 */
[----:B------:R-:W4:Y:S04]  /*2e9c0*/  LDL R16, [R1+0xc8] ;  /* 0x0000c80001107983 */ /* 0x000f280000100800 */
[----:B------:R-:W4:Y:S04]  /*2e9d0*/  LDL R17, [R1+0xc0] ;  /* 0x0000c00001117983 */ /* 0x000f280000100800 */
[----:B------:R-:W4:Y:S04]  /*2e9e0*/  LDL R18, [R1+0xb8] ;  /* 0x0000b80001127983 */ /* 0x000f280000100800 */
        /* <DEDUP_REMOVED lines=8> */
[----:B---3--:R1:W-:Y:S04]  /*2ea70*/  STS.U8 [R0+UR4+0x8a00], R93 ;  /* 0x008a005d00007988 */ /* 0x0083e80008000004 */
[----:B0-----:R-:W3:Y:S04]  /*2ea80*/  LDL.LU R83, [R1+0x78] ;  /* 0x0000780001537983 */ /* 0x001ee80000300800 */
[----:B------:R0:W-:Y:S04]  /*2ea90*/  STS.U8 [R0+UR4+0x8e00], R63 ;  /* 0x008e003f00007988 */ /* 0x0001e80008000004 */
[----:B-1----:R-:W3:Y:S04]  /*2eaa0*/  LDL.LU R93, [R1+0x70] ;  /* 0x00007000015d7983 */ /* 0x002ee80000300800 */
[----:B------:R1:W-:Y:S04]  /*2eab0*/  STS.U8 [R0+UR4+0x9200], R81 ;  /* 0x0092005100007988 */ /* 0x0003e80008000004 */
[----:B0-----:R-:W3:Y:S04]  /*2eac0*/  LDL.LU R63, [R1+0x68] ;  /* 0x00006800013f7983 */ /* 0x001ee80000300800 */
[----:B-1----:R-:W3:Y:S04]  /*2ead0*/  LDL.LU R81, [R1+0x60] ;  /* 0x0000600001517983 */ /* 0x002ee80000300800 */
[----:B------:R-:W-:Y:S04]  /*2eae0*/  STS.U8 [R0+UR4+0x9600], R29 ;  /* 0x0096001d00007988 */ /* 0x000fe80008000004 */
[----:B------:R-:W-:Y:S04]  /*2eaf0*/  STS.U8 [R0+UR4+0x9a00], R13 ;  /* 0x009a000d00007988 */ /* 0x000fe80008000004 */
[----:B------:R0:W-:Y:S04]  /*2eb00*/  STS.U8 [R0+UR4+0x9e00], R80 ;  /* 0x009e005000007988 */ /* 0x0001e80008000004 */
[----:B0-----:R-:W3:Y:S04]  /*2eb10*/  LDL.LU R80, [R1+0x240] ;  /* 0x0002400001507983 */ /* 0x001ee80000300800 */
[----:B--2---:R0:W-:Y:S04]  /*2eb20*/  STS.U8 [R0+UR4+0xa200], R92 ;  /* 0x00a2005c00007988 */ /* 0x0041e80008000004 */
[----:B0-----:R-:W2:Y:S04]  /*2eb30*/  LDL.LU R92, [R1+0x238] ;  /* 0x00023800015c7983 */ /* 0x001ea80000300800 */
[----:B----4-:R0:W-:Y:S04]  /*2eb40*/  STS.U8 [R0+UR4+0xa600], R71 ;  /* 0x00a6004700007988 */ /* 0x0101e80008000004 */
[----:B0-----:R-:W4:Y:S04]  /*2eb50*/  LDL.LU R71, [R1+0x230] ;  /* 0x0002300001477983 */ /* 0x001f280000300800 */
[----:B------:R0:W-:Y:S04]  /*2eb60*/  STS.U8 [R0+UR4+0xaa00], R88 ;  /* 0x00aa005800007988 */ /* 0x0001e80008000004 */
[----:B0-----:R-:W4:Y:S04]  /*2eb70*/  LDL.LU R88, [R1+0x228] ;  /* 0x0002280001587983 */ /* 0x001f280000300800 */
[----:B------:R0:W-:Y:S04]  /*2eb80*/  STS.U8 [R0+UR4+0xae00], R91 ;  /* 0x00ae005b00007988 */ /* 0x0001e80008000004 */
[----:B------:R1:W-:Y:S04]  /*2eb90*/  STS.U8 [R0+UR4+0xb200], R84 ;  /* 0x00b2005400007988 */ /* 0x0003e80008000004 */
[----:B0-----:R-:W4:Y:S04]  /*2eba0*/  LDL.LU R91, [R1+0x220] ;  /* 0x00022000015b7983 */ /* 0x001f280000300800 */
[----:B-1----:R-:W4:Y:S01]  /*2ebb0*/  LDL.LU R84, [R1+0x218] ;  /* 0x0002180001547983 */ /* 0x002f220000300800 */
[----:B------:R-:W0:Y:S03]  /*2ebc0*/  S2R R5, SR_TID.X ;  /* 0x0000000000057919 */ /* 0x000e260000002100 */
        /* <DEDUP_REMOVED lines=11> */
[----:B0-----:R-:W-:-:S03]  /*2ec80*/  LOP3.LUT R4, R5, 0x7f, RZ, 0xc0, !PT ;  /* 0x0000007f05047812 */ /* 0x001fc600078ec0ff */
[----:B------:R-:W-:Y:S04]  /*2ec90*/  STS.U8 [R0+UR4+0xe200], R82 ;  /* 0x00e2005200007988 */ /* 0x000fe80008000004 */
[----:B---3--:R-:W-:Y:S04]  /*2eca0*/  STS.U8 [R0+UR4+0xe600], R83 ;  /* 0x00e6005300007988 */ /* 0x008fe80008000004 */
[----:B------:R-:W-:Y:S01]  /*2ecb0*/  STS.U8 [R0+UR4+0xea00], R93 ;  /* 0x00ea005d00007988 */ /* 0x000fe20008000004 */
[----:B------:R-:W-:-:S03]  /*2ecc0*/  LOP3.LUT R4, R4, 0x50, RZ, 0x3c, !PT ;  /* 0x0000005004047812 */ /* 0x000fc600078e3cff */
[----:B------:R-:W-:Y:S04]  /*2ecd0*/  STS.U8 [R0+UR4+0xee00], R63 ;  /* 0x00ee003f00007988 */ /* 0x000fe80008000004 */
[----:B------:R-:W-:Y:S04]  /*2ece0*/  STS.U8 [R0+UR4+0xf200], R81 ;  /* 0x00f2005100007988 */ /* 0x000fe80008000004 */
[----:B------:R0:W-:Y:S04]  /*2ecf0*/  STS.U8 [R0+UR4+0xf600], R70 ;  /* 0x00f6004600007988 */ /* 0x0001e80008000004 */
[----:B------:R1:W-:Y:S04]  /*2ed00*/  STS.U8 [R0+UR4+0xfa00], R72 ;  /* 0x00fa004800007988 */ /* 0x0003e80008000004 */
[----:B------:R3:W-:Y:S04]  /*2ed10*/  STS.U8 [R0+UR4+0xfe00], R87 ;  /* 0x00fe005700007988 */ /* 0x0007e80008000004 */
[----:B0-----:R-:W4:Y:S04]  /*2ed20*/  LDL.LU R70, [R1+0x28b4] ;  /* 0x0028b40001467983 */ /* 0x001f280000300800 */
[----:B------:R-:W4:Y:S04]  /*2ed30*/  LDL.LU R13, [R1+0x210] ;  /* 0x00021000010d7983 */ /* 0x000f280000300800 */
[----:B-1----:R-:W4:Y:S04]  /*2ed40*/  LDL.LU R72, [R1+0x28b0] ;  /* 0x0028b00001487983 */ /* 0x002f280000300800 */
[----:B---3--:R-:W3:Y:S04]  /*2ed50*/  LDL.LU R87, [R1+0x28ac] ;  /* 0x0028ac0001577983 */ /* 0x008ee80000300800 */
[----:B------:R-:W3:Y:S04]  /*2ed60*/  LDL.LU R14, [R1+0x208] ;  /* 0x00020800010e7983 */ /* 0x000ee80000300800 */
[----:B------:R-:W3:Y:S04]  /*2ed70*/  LDL.LU R16, [R1+0x414] ;  /* 0x0004140001107983 */ /* 0x000ee80000300800 */
[----:B------:R-:W-:Y:S04]  /*2ed80*/  STS.U8 [R4+UR4+0x280], R80 ;  /* 0x0002805004007988 */ /* 0x000fe80008000004 */
[----:B------:R-:W3:Y:S04]  /*2ed90*/  LDL.LU R17, [R1+0x40c] ;  /* 0x00040c0001117983 */ /* 0x000ee80000300800 */
[----:B------:R-:W3:Y:S04]  /*2eda0*/  LDL.LU R18, [R1+0x404] ;  /* 0x0004040001127983 */ /* 0x000ee80000300800 */
        /* <DEDUP_REMOVED lines=12> */
[----:B----4-:R0:W-:Y:S04]  /*2ee70*/  STS.U8 [R4+UR4+0xa80], R71 ;  /* 0x000a804704007988 */ /* 0x0101e80008000004 */
[----:B------:R-:W4:Y:S04]  /*2ee80*/  LDL.LU R80, [R1+0x3a4] ;  /* 0x0003a40001507983 */ /* 0x000f280000300800 */
[----:B------:R1:W-:Y:S04]  /*2ee90*/  STS.U8 [R4+UR4+0xe80], R88 ;  /* 0x000e805804007988 */ /* 0x0003e80008000004 */
[----:B0-----:R-:W4:Y:S04]  /*2eea0*/  LDL.LU R71, [R1+0x39c] ;  /* 0x00039c0001477983 */ /* 0x001f280000300800 */
[----:B-1----:R-:W4:Y:S04]  /*2eeb0*/  LDL.LU R88, [R1+0x394] ;  /* 0x0003940001587983 */ /* 0x002f280000300800 */
[----:B------:R0:W-:Y:S04]  /*2eec0*/  STS.U8 [R4+UR4+0x1280], R91 ;  /* 0x0012805b04007988 */ /* 0x0001e80008000004 */
[----:B------:R1:W-:Y:S04]  /*2eed0*/  STS.U8 [R4+UR4+0x1680], R84 ;  /* 0x0016805404007988 */ /* 0x0003e80008000004 */
[----:B0-----:R-:W4:Y:S04]  /*2eee0*/  LDL.LU R91, [R1+0x38c] ;  /* 0x00038c00015b7983 */ /* 0x001f280000300800 */
[----:B-1----:R-:W4:Y:S01]  /*2eef0*/  LDL.LU R84, [R1+0x384] ;  /* 0x0003840001547983 */ /* 0x002f220000300800 */
[----:B------:R-:W0:Y:S02]  /*2ef00*/  S2R R93, SR_TID.X ;  /* 0x00000000005d7919 */ /* 0x000e240000002100 */
[C---:B0-----:R-:W-:Y:S01]  /*2ef10*/  IMAD.SHL.U32 R20, R93.reuse, 0x10, RZ ;  /* 0x000000105d147824 */ /* 0x041fe200078e00ff */
[----:B------:R-:W-:-:S02]  /*2ef20*/  LOP3.LUT R0, R93, 0x60, RZ, 0xc0, !PT ;  /* 0x000000605d007812 */ /* 0x000fc400078ec0ff */
[----:B------:R-:W-:Y:S02]  /*2ef30*/  LOP3.LUT R3, R93, 0x10, RZ, 0xc0, !PT ;  /* 0x000000105d037812 */ /* 0x000fe400078ec0ff */
[----:B------:R-:W-:-:S03]  /*2ef40*/  LOP3.LUT R20, R20, 0x70, RZ, 0xc0, !PT ;  /* 0x0000007014147812 */ /* 0x000fc600078ec0ff */
[----:B------:R-:W-:Y:S02]  /*2ef50*/  IMAD.SHL.U32 R8, R3, 0x4, RZ ;  /* 0x0000000403087824 */ /* 0x000fe400078e00ff */
[----:B------:R-:W-:Y:S01]  /*2ef60*/  IMAD R20, R0, 0x40, R20 ;  /* 0x0000004000147824 */ /* 0x000fe200078e0214 */
[----:B------:R-:W-:Y:S01]  /*2ef70*/  LOP3.LUT R0, R93, 0xf, RZ, 0xc0, !PT ;  /* 0x0000000f5d007812 */ /* 0x000fe200078ec0ff */
[----:B------:R-:W-:Y:S03]  /*2ef80*/  STL [R1+0x2668], R93 ;  /* 0x0026685d01007387 */ /* 0x000fe60000100800 */
[----:B------:R-:W-:-:S05]  /*2ef90*/  LOP3.LUT R20, R20, R8, RZ, 0x3c, !PT ;  /* 0x0000000814147212 */ /* 0x000fca00078e3cff */
[----:B------:R-:W-:Y:S01]  /*2efa0*/  IMAD R20, R0, 0x80, R20 ;  /* 0x0000008000147824 */ /* 0x000fe200078e0214 */
[----:B------:R-:W-:Y:S04]  /*2efb0*/  STS.U8 [R4+UR4+0x1a80], R13 ;  /* 0x001a800d04007988 */ /* 0x000fe80008000004 */
[----:B---3--:R-:W-:Y:S04]  /*2efc0*/  STS.U8 [R4+UR4+0x1e80], R14 ;  /* 0x001e800e04007988 */ /* 0x008fe80008000004 */
[----:B------:R-:W-:Y:S04]  /*2efd0*/  STS.U8 [R4+UR4+0x2280], R16 ;  /* 0x0022801004007988 */ /* 0x000fe80008000004 */
[----:B------:R-:W-:Y:S04]  /*2efe0*/  STS.U8 [R4+UR4+0x2680], R17 ;  /* 0x0026801104007988 */ /* 0x000fe80008000004 */
[----:B------:R-:W-:Y:S04]  /*2eff0*/  STS.U8 [R4+UR4+0x2a80], R18 ;  /* 0x002a801204007988 */ /* 0x000fe80008000004 */
        /* <DEDUP_REMOVED lines=12> */
[----:B----4-:R-:W-:Y:S04]  /*2f0c0*/  STS.U8 [R4+UR4+0x5a80], R80 ;  /* 0x005a805004007988 */ /* 0x010fe80008000004 */
[----:B------:R0:W-:Y:S04]  /*2f0d0*/  STS.U8 [R4+UR4+0x5e80], R71 ;  /* 0x005e804704007988 */ /* 0x0001e80008000004 */
[----:B------:R1:W-:Y:S04]  /*2f0e0*/  STS.U8 [R4+UR4+0x6280], R88 ;  /* 0x0062805804007988 */ /* 0x0003e80008000004 */
[----:B0-----:R-:W3:Y:S04]  /*2f0f0*/  LDL.LU R71, [R1+0x374] ;  /* 0x0003740001477983 */ /* 0x001ee80000300800 */
[----:B-1----:R-:W4:Y:S04]  /*2f100*/  LDL.LU R88, [R1+0x36c] ;  /* 0x00036c0001587983 */ /* 0x002f280000300800 */
[----:B------:R0:W-:Y:S04]  /*2f110*/  STS.U8 [R4+UR4+0x6680], R91 ;  /* 0x0066805b04007988 */ /* 0x0001e80008000004 */
        /* <DEDUP_REMOVED lines=29> */
[----:B0-----:R-:W2:Y:S04]  /*2f2f0*/  LDL.LU R92, [R1+0x270] ;  /* 0x00027000015c7983 */ /* 0x001ea80000300800 */
[----:B---3--:R0:W-:Y:S04]  /*2f300*/  STS.U8 [R4+UR4+0x7280], R71 ;  /* 0x0072804704007988 */ /* 0x0081e80008000004 */
[----:B----4-:R1:W-:Y:S04]  /*2f310*/  STS.U8 [R4+UR4+0x7680], R88 ;  /* 0x0076805804007988 */ /* 0x0103e80008000004 */
[----:B0-----:R-:W3:Y:S04]  /*2f320*/  LDL.LU R71, [R1+0x28a8] ;  /* 0x0028a80001477983 */ /* 0x001ee80000300800 */
[----:B-1----:R-:W4:Y:S04]  /*2f330*/  LDL.LU R88, [R1+0x28a4] ;  /* 0x0028a40001587983 */ /* 0x002f280000300800 */
        /* <DEDUP_REMOVED lines=16> */
[----:B------:R0:W-:Y:S04]  /*2f440*/  STS.U8 [R4+UR4+0xae80], R14 ;  /* 0x00ae800e04007988 */ /* 0x0001e80008000004 */
        /* <DEDUP_REMOVED lines=12> */
[----:B------:R-:W-:Y:S04]  /*2f510*/  STS.U8 [R4+UR4+0xca80], R77 ;  /* 0x00ca804d04007988 */ /* 0x000fe80008000004 */
[----:B0-----:R-:W4:Y:S04]  /*2f520*/  LDL.LU R14, [R1+0x41c] ;  /* 0x00041c00010e7983 */ /* 0x001f280000300800 */
[----:B------:R-:W-:Y:S04]  /*2f530*/  STS.U8 [R4+UR4+0xce80], R78 ;  /* 0x00ce804e04007988 */ /* 0x000fe80008000004 */
[----:B-1----:R-:W4:Y:S04]  /*2f540*/  LDL.LU R16, [R1+0x418] ;  /* 0x0004180001107983 */ /* 0x002f280000300800 */
        /* <DEDUP_REMOVED lines=22> */
[----:B-1----:R-:W3:Y:S01]  /*2f6b0*/  LDL.LU R91, [R1+0x3a0] ;  /* 0x0003a000015b7983 */ /* 0x002ee20000300800 */
[----:B------:R-:W-:-:S03]  /*2f6c0*/  LOP3.LUT R0, R5, 0x7f, RZ, 0xc0, !PT ;  /* 0x0000007f05007812 */ /* 0x000fc600078ec0ff */
[----:B------:R0:W-:Y:S01]  /*2f6d0*/  STS.U8 [R4+UR4+0xf280], R87 ;  /* 0x00f2805704007988 */ /* 0x0001e20008000004 */
[----:B------:R-:W-:-:S03]  /*2f6e0*/  LOP3.LUT R0, R0, 0x60, RZ, 0x3c, !PT ;  /* 0x0000006000007812 */ /* 0x000fc600078e3cff */
[----:B------:R1:W-:Y:S04]  /*2f6f0*/  STS.U8 [R4+UR4+0xf680], R85 ;  /* 0x00f6805504007988 */ /* 0x0003e80008000004 */
[----:B------:R0:W-:Y:S04]  /*2f700*/  STS.U8 [R4+UR4+0xfa80], R86 ;  /* 0x00fa805604007988 */ /* 0x0001e80008000004 */
[----:B------:R-:W-:Y:S04]  /*2f710*/  STS.U8 [R4+UR4+0xfe80], R26 ;  /* 0x00fe801a04007988 */ /* 0x000fe80008000004 */
[----:B----4-:R-:W-:Y:S04]  /*2f720*/  STS.U8 [R0+UR4+0x300], R8 ;  /* 0x0003000800007988 */ /* 0x010fe80008000004 */
[----:B------:R-:W-:Y:S04]  /*2f730*/  STS.U8 [R0+UR4+0x700], R9 ;  /* 0x0007000900007988 */ /* 0x000fe80008000004 */
[----:B------:R-:W-:Y:S04]  /*2f740*/  STS.U8 [R0+UR4+0xb00], R12 ;  /* 0x000b000c00007988 */ /* 0x000fe80008000004 */
[----:B------:R-:W-:Y:S04]  /*2f750*/  STS.U8 [R0+UR4+0xf00], R25 ;  /* 0x000f001900007988 */ /* 0x000fe80008000004 */
[----:B------:R-:W-:Y:S04]  /*2f760*/  STS.U8 [R0+UR4+0x1300], R29 ;  /* 0x0013001d00007988 */ /* 0x000fe80008000004 */
[----:B------:R-:W-:Y:S04]  /*2f770*/  STS.U8 [R0+UR4+0x1700], R13 ;  /* 0x0017000d00007988 */ /* 0x000fe80008000004 */
[----:B0-----:R-:W4:Y:S04]  /*2f780*/  LDL.LU R87, [R1+0x2898] ;  /* 0x0028980001577983 */ /* 0x001f280000300800 */
[----:B------:R-:W-:Y:S04]  /*2f790*/  STS.U8 [R0+UR4+0x1b00], R14 ;  /* 0x001b000e00007988 */ /* 0x000fe80008000004 */
[----:B-1----:R-:W4:Y:S04]  /*2f7a0*/  LDL.LU R85, [R1+0x2894] ;  /* 0x0028940001557983 */ /* 0x002f280000300800 */
[----:B------:R-:W-:Y:S04]  /*2f7b0*/  STS.U8 [R0+UR4+0x1f00], R16 ;  /* 0x001f001000007988 */ /* 0x000fe80008000004 */
[----:B------:R-:W4:Y:S04]  /*2f7c0*/  LDL.LU R86, [R1+0x2890] ;  /* 0x0028900001567983 */ /* 0x000f280000300800 */
[----:B------:R-:W-:Y:S04]  /*2f7d0*/  STS.U8 [R0+UR4+0x2300], R17 ;  /* 0x0023001100007988 */ /* 0x000fe80008000004 */
[----:B------:R-:W-:Y:S04]  /*2f7e0*/  STS.U8 [R0+UR4+0x2700], R18 ;  /* 0x0027001200007988 */ /* 0x000fe80008000004 */
[----:B------:R-:W-:Y:S04]  /*2f7f0*/  STS.U8 [R0+UR4+0x2b00], R19 ;  /* 0x002b001300007988 */ /* 0x000fe80008000004 */
[----:B------:R-:W-:Y:S04]  /*2f800*/  STS.U8 [R0+UR4+0x2f00], R74 ;  /* 0x002f004a00007988 */ /* 0x000fe80008000004 */
[----:B------:R-:W-:Y:S04]  /*2f810*/  STS.U8 [R0+UR4+0x3300], R76 ;  /* 0x0033004c00007988 */ /* 0x000fe80008000004 */
[----:B------:R0:W-:Y:S04]  /*2f820*/  STS.U8 [R0+UR4+0x3700], R80 ;  /* 0x0037005000007988 */ /* 0x0001e80008000004 */
        /* <DEDUP_REMOVED lines=40> */
[----:B--2---:R0:W-:Y:S04]  /*2fab0*/  STS.U8 [R0+UR4+0x6300], R92 ;  /* 0x0063005c00007988 */ /* 0x0041e80008000004 */
[----:B0-----:R-:W2:Y:S04]  /*2fac0*/  LDL.LU R92, [R1+0x28c] ;  /* 0x00028c00015c7983 */ /* 0x001ea80000300800 */
[----:B---3--:R0:W-:Y:S04]  /*2fad0*/  STS.U8 [R0+UR4+0x6700], R91 ;  /* 0x0067005b00007988 */ /* 0x0081e80008000004 */
[----:B0-----:R-:W3:Y:S04]  /*2fae0*/  LDL.LU R91, [R1+0x288c] ;  /* 0x00288c00015b7983 */ /* 0x001ee80000300800 */
        /* <DEDUP_REMOVED lines=9> */
[----:B0-----:R-:W3:Y:S04]  /*2fb80*/  LDL.LU R9, [R1+0x27c] ;  /* 0x00027c0001097983 */ /* 0x001ee80000300800 */
[----:B-1----:R-:W3:Y:S04]  /*2fb90*/  LDL.LU R12, [R1+0x274] ;  /* 0x00027400010c7983 */ /* 0x002ee80000300800 */
[----:B------:R0:W-:Y:S04]  /*2fba0*/  STS.U8 [R0+UR4+0x8f00], R25 ;  /* 0x008f001900007988 */ /* 0x0001e80008000004 */
[----:B------:R1:W-:Y:S04]  /*2fbb0*/  STS.U8 [R0+UR4+0x9300], R29 ;  /* 0x0093001d00007988 */ /* 0x0003e80008000004 */
[----:B------:R1:W-:Y:S04]  /*2fbc0*/  STS.U8 [R0+UR4+0x9700], R13 ;  /* 0x0097000d00007988 */ /* 0x0003e80008000004 */
[----:B0-----:R-:W3:Y:S04]  /*2fbd0*/  LDL.LU R25, [R1+0x2510] ;  /* 0x0025100001197983 */ /* 0x001ee80000300800 */
[----:B-1----:R-:W3:Y:S04]  /*2fbe0*/  LDL.LU R29, [R1+0x250c] ;  /* 0x00250c00011d7983 */ /* 0x002ee80000300800 */
[----:B------:R0:W-:Y:S04]  /*2fbf0*/  STS.U8 [R0+UR4+0x9b00], R14 ;  /* 0x009b000e00007988 */ /* 0x0001e80008000004 */
[----:B------:R-:W3:Y:S04]  /*2fc00*/  LDL.LU R13, [R1+0x2508] ;  /* 0x00250800010d7983 */ /* 0x000ee80000300800 */
        /* <DEDUP_REMOVED lines=24> */
[----:B----4-:R1:W-:Y:S04]  /*2fd90*/  STS.U8 [R0+UR4+0xcf00], R81 ;  /* 0x00cf005100007988 */ /* 0x0103e80008000004 */
[----:B0-----:R-:W4:Y:S04]  /*2fda0*/  LDL.LU R63, [R1+0x24d4] ;  /* 0x0024d400013f7983 */ /* 0x001f280000300800 */
[----:B------:R0:W-:Y:S04]  /*2fdb0*/  STS.U8 [R0+UR4+0xd300], R80 ;  /* 0x00d3005000007988 */ /* 0x0001e80008000004 */
[----:B-1----:R-:W4:Y:S04]  /*2fdc0*/  LDL.LU R81, [R1+0x24d0] ;  /* 0x0024d00001517983 */ /* 0x002f280000300800 */
[----:B0-----:R-:W4:Y:S04]  /*2fdd0*/  LDL.LU R80, [R1+0x24cc] ;  /* 0x0024cc0001507983 */ /* 0x001f280000300800 */
[----:B--2---:R0:W-:Y:S04]  /*2fde0*/  STS.U8 [R0+UR4+0xd700], R92 ;  /* 0x00d7005c00007988 */ /* 0x0041e80008000004 */
[----:B0-----:R-:W2:Y:S04]  /*2fdf0*/  LDL.LU R92, [R1+0x24c8] ;  /* 0x0024c800015c7983 */ /* 0x001ea80000300800 */
[----:B---3--:R0:W-:Y:S04]  /*2fe00*/  STS.U8 [R0+UR4+0xdb00], R91 ;  /* 0x00db005b00007988 */ /* 0x0081e80008000004 */
[----:B0-----:R-:W3:Y:S04]  /*2fe10*/  LDL.LU R91, [R1+0x24c4] ;  /* 0x0024c400015b7983 */ /* 0x001ee80000300800 */
[----:B------:R-:W-:Y:S04]  /*2fe20*/  STS.U8 [R0+UR4+0xdf00], R9 ;  /* 0x00df000900007988 */ /* 0x000fe80008000004 */
[----:B------:R-:W-:Y:S04]  /*2fe30*/  STS.U8 [R0+UR4+0xe300], R12 ;  /* 0x00e3000c00007988 */ /* 0x000fe80008000004 */
[----:B------:R0:W-:Y:S04]  /*2fe40*/  STS.U8 [R0+UR4+0xe700], R86 ;  /* 0x00e7005600007988 */ /* 0x0001e80008000004 */
[----:B------:R-:W-:Y:S04]  /*2fe50*/  STS.U8 [R0+UR4+0xeb00], R87 ;  /* 0x00eb005700007988 */ /* 0x000fe80008000004 */
[----:B------:R-:W-:Y:S04]  /*2fe60*/  STS.U8 [R0+UR4+0xef00], R88 ;  /* 0x00ef005800007988 */ /* 0x000fe80008000004 */
[----:B------:R1:W-:Y:S04]  /*2fe70*/  STS.U8 [R0+UR4+0xf300], R72 ;  /* 0x00f3004800007988 */ /* 0x0003e80008000004 */
[----:B0-----:R-:W2:Y:S01]  /*2fe80*/  LDL.LU R86, [R1+0x2888] ;  /* 0x0028880001567983 */ /* 0x001ea20000300800 */
[----:B-1----:R-:W0:Y:S03]  /*2fe90*/  S2R R72, SR_TID.X ;  /* 0x0000000000487919 */ /* 0x002e260000002100 */
[----:B------:R1:W-:Y:S04]  /*2fea0*/  STS.U8 [R0+UR4+0xf700], R89 ;  /* 0x00f7005900007988 */ /* 0x0003e80008000004 */
[----:B------:R1:W-:Y:S04]  /*2feb0*/  STS.U8 [R0+UR4+0xfb00], R90 ;  /* 0x00fb005a00007988 */ /* 0x0003e80008000004 */
[----:B------:R-:W-:Y:S04]  /*2fec0*/  STS.U8 [R0+UR4+0xff00], R30 ;  /* 0x00ff001e00007988 */ /* 0x000fe80008000004 */
[----:B------:R-:W2:Y:S04]  /*2fed0*/  LDL.LU R87, [R1+0x2884] ;  /* 0x0028840001577983 */ /* 0x000ea80000300800 */
[----:B------:R-:W2:Y:S04]  /*2fee0*/  LDL.LU R88, [R1+0x2880] ;  /* 0x0028800001587983 */ /* 0x000ea80000300800 */
[----:B-1----:R-:W2:Y:S04]  /*2fef0*/  LDL.LU R89, [R1+0x287c] ;  /* 0x00287c0001597983 */ /* 0x002ea80000300800 */
[----:B------:R-:W2:Y:S01]  /*2ff00*/  LDL.LU R90, [R1+0x2878] ;  /* 0x00287800015a7983 */ /* 0x000ea20000300800 */
[----:B0-----:R-:W-:-:S04]  /*2ff10*/  LOP3.LUT R72, R72, 0x7f, RZ, 0xc0, !PT ;  /* 0x0000007f48487812 */ /* 0x001fc800078ec0ff */
[C---:B------:R-:W-:Y:S02]  /*2ff20*/  LOP3.LUT R3, R72.reuse, 0x70, RZ, 0x3c, !PT ;  /* 0x0000007048037812 */ /* 0x040fe400078e3cff */
[----:B------:R-:W-:-:S03]  /*2ff30*/  LOP3.LUT R72, R72, 0x70, RZ, 0x3c, !PT ;  /* 0x0000007048487812 */ /* 0x000fc600078e3cff */
[----:B------:R-:W-:Y:S04]  /*2ff40*/  STS.U8 [R3+UR4+0x380], R25 ;  /* 0x0003801903007988 */ /* 0x000fe80008000004 */
[----:B------:R-:W-:Y:S04]  /*2ff50*/  STS.U8 [R72+UR4+0x780], R29 ;  /* 0x0007801d48007988 */ /* 0x000fe80008000004 */
[----:B------:R-:W-:Y:S04]  /*2ff60*/  STS.U8 [R3+UR4+0xb80], R13 ;  /* 0x000b800d03007988 */ /* 0x000fe80008000004 */
[----:B------:R-:W-:Y:S04]  /*2ff70*/  STS.U8 [R72+UR4+0xf80], R14 ;  /* 0x000f800e48007988 */ /* 0x000fe80008000004 */
        /* <DEDUP_REMOVED lines=40> */
[----:B-1----:R-:W4:Y:S04]  /*30200*/  LDL.LU R63, [R1+0x478] ;  /* 0x00047800013f7983 */ /* 0x002f280000300800 */
[----:B------:R0:W-:Y:S04]  /*30210*/  STS.U8 [R3+UR4+0x4380], R81 ;  /* 0x0043805103007988 */ /* 0x0001e80008000004 */
[----:B------:R1:W-:Y:S04]  /*30220*/  STS.U8 [R3+UR4+0x4780], R80 ;  /* 0x0047805003007988 */ /* 0x0003e80008000004 */
[----:B--2---:R2:W-:Y:S04]  /*30230*/  STS.U8 [R3+UR4+0x4b80], R92 ;  /* 0x004b805c03007988 */ /* 0x0045e80008000004 */
[----:B0-----:R-:W4:Y:S04]  /*30240*/  LDL.LU R81, [R1+0x474] ;  /* 0x0004740001517983 */ /* 0x001f280000300800 */
[----:B-1----:R-:W4:Y:S04]  /*30250*/  LDL.LU R80, [R1+0x470] ;  /* 0x0004700001507983 */ /* 0x002f280000300800 */
[----:B--2---:R-:W2:Y:S04]  /*30260*/  LDL.LU R92, [R1+0x46c] ;  /* 0x00046c00015c7983 */ /* 0x004ea80000300800 */
[----:B---3--:R0:W-:Y:S04]  /*30270*/  STS.U8 [R3+UR4+0x5380], R91 ;  /* 0x0053805b03007988 */ /* 0x0081e80008000004 */
[----:B0-----:R-:W3:Y:S04]  /*30280*/  LDL.LU R91, [R1+0x2874] ;  /* 0x00287400015b7983 */ /* 0x001ee80000300800 */
        /* <DEDUP_REMOVED lines=13> */
[----:B------:R0:W-:Y:S04]  /*30360*/  STS.U8 [R3+UR4+0x8b80], R13 ;  /* 0x008b800d03007988 */ /* 0x0001e80008000004 */
[----:B------:R-:W-:Y:S04]  /*30370*/  STL [R1+0x2814], R33 ;  /* 0x0028142101007387 */ /* 0x000fe80000100800 */
[----:B------:R1:W-:Y:S01]  /*30380*/  STS.U8 [R3+UR4+0x9380], R16 ;  /* 0x0093801003007988 */ /* 0x0003e20008000004 */
[----:B0-----:R-:W-:-:S03]  /*30390*/  F2FP.SATFINITE.E4M3.F32.PACK_AB_MERGE_C R13, R42, R43, R15 ;  /* 0x0000002b2a0d723e */ /* 0x001fc6000480700f */
[----:B------:R-:W-:Y:S04]  /*303a0*/  STL [R1+0x2810], R24 ;  /* 0x0028101801007387 */ /* 0x000fe80000100800 */
[----:B------:R0:W-:Y:S01]  /*303b0*/  STS.U8 [R3+UR4+0x9780], R17 ;  /* 0x0097801103007988 */ /* 0x0001e20008000004 */
[----:B-1----:R-:W-:-:S03]  /*303c0*/  F2FP.SATFINITE.E4M3.F32.PACK_AB_MERGE_C R16, R31, R32, R67 ;  /* 0x000000201f10723e */ /* 0x002fc60004807043 */
[----:B------:R1:W-:Y:S01]  /*303d0*/  STS.U8 [R3+UR4+0x9b80], R18 ;  /* 0x009b801203007988 */ /* 0x0003e20008000004 */
[----:B0-----:R-:W-:-:S03]  /*303e0*/  F2FP.SATFINITE.E4M3.F32.PACK_AB_MERGE_C R17, R27, R28, R66 ;  /* 0x0000001c1b11723e */ /* 0x001fc60004807042 */
[----:B------:R0:W-:Y:S01]  /*303f0*/  STS.U8 [R3+UR4+0x9f80], R19 ;  /* 0x009f801303007988 */ /* 0x0001e20008000004 */
[----:B-1----:R-:W-:-:S03]  /*30400*/  F2FP.SATFINITE.E4M3.F32.PACK_AB_MERGE_C R18, R34, R35, R65 ;  /* 0x000000232212723e */ /* 0x002fc60004807041 */
[----:B------:R-:W-:Y:S01]  /*30410*/  STL.64 [R1+0x2808], R22 ;  /* 0x0028081601007387 */ /* 0x000fe20000100a00 */
[----:B0-----:R-:W-:-:S03]  /*30420*/  F2FP.SATFINITE.E4M3.F32.PACK_AB_MERGE_C R19, R39, R40, R64 ;  /* 0x000000282713723e */ /* 0x001fc60004807040 */
[----:B------:R-:W-:Y:S04]  /*30430*/  STL.64 [R1+0x2800], R20 ;  /* 0x0028001401007387 */ /* 0x000fe80000100a00 */
[----:B------:R-:W-:Y:S04]  /*30440*/  STL.64 [R1+0x27f8], R18 ;  /* 0x0027f81201007387 */ /* 0x000fe80000100a00 */
[----:B------:R-:W-:Y:S04]  /*30450*/  STL.64 [R1+0x27f0], R16 ;  /* 0x0027f01001007387 */ /* 0x000fe80000100a00 */
[----:B------:R-:W-:Y:S04]  /*30460*/  STL [R1+0x27e8], R13 ;  /* 0x0027e80d01007387 */ /* 0x000fe80000100800 */
        /* <DEDUP_REMOVED lines=9> */
[----:B----4-:R-:W-:Y:S04]  /*30500*/  STS.U8 [R3+UR4+0xbf80], R63 ;  /* 0x00bf803f03007988 */ /* 0x010fe80008000004 */
[----:B------:R-:W-:Y:S04]  /*30510*/  STS.U8 [R3+UR4+0xf380], R70 ;  /* 0x00f3804603007988 */ /* 0x000fe80008000004 */
[----:B------:R-:W-:Y:S04]  /*30520*/  STS.U8 [R3+UR4+0xf780], R69 ;  /* 0x00f7804503007988 */ /* 0x000fe80008000004 */
[----:B------:R-:W-:Y:S04]  /*30530*/  STS.U8 [R3+UR4+0xfb80], R68 ;  /* 0x00fb804403007988 */ /* 0x000fe80008000004 */
[----:B------:R0:W-:Y:S02]  /*30540*/  STL.64 [R1+0x27e0], R10 ;  /* 0x0027e00a01007387 */ /* 0x0001e40000100a00 */
[----:B0-----:R-:W0:Y:S02]  /*30550*/  LDTM.x64 R8, tmem[UR6] ;  /* 0x00000006000879ee */ /* 0x001e240008340000 */
[----:B------:R-:W-:Y:S04]  /*30560*/  STL [R1+0x266c], R2 ;  /* 0x00266c0201007387 */ /* 0x000fe80000100800 */
[----:B0-----:R-:W-:Y:S04]  /*30570*/  STL [R1+0x4], R9 ;  /* 0x0000040901007387 */ /* 0x001fe80000100800 */
        /* <DEDUP_REMOVED lines=19> */
[----:B------:R0:W-:Y:S04]  /*306b0*/  STS.U8 [R3+UR4+0xb780], R82 ;  /* 0x00b7805203007988 */ /* 0x0001e80008000004 */
[----:B------:R-:W-:Y:S04]  /*306c0*/  STL.64 [R1+0xf0], R68 ;  /* 0x0000f04401007387 */ /* 0x000fe80000100a00 */
[----:B------:R1:W-:Y:S01]  /*306d0*/  STS.U8 [R3+UR4+0xdb80], R88 ;  /* 0x00db805803007988 */ /* 0x0003e20008000004 */
[----:B0-----:R-:W-:-:S03]  /*306e0*/  IMAD.MOV.U32 R82, RZ, RZ, R62 ;  /* 0x000000ffff527224 */ /* 0x001fc600078e003e */
[----:B------:R0:W-:Y:S04]  /*306f0*/  STS.U8 [R3+UR4+0xdf80], R87 ;  /* 0x00df805703007988 */ /* 0x0001e80008000004 */
[----:B------:R-:W-:Y:S01]  /*30700*/  STL.64 [R1+0xf8], R70 ;  /* 0x0000f84601007387 */ /* 0x000fe20000100a00 */
[----:B-1----:R-:W-:-:S03]  /*30710*/  IMAD.MOV.U32 R88, RZ, RZ, R60 ;  /* 0x000000ffff587224 */ /* 0x002fc600078e003c */
[----:B------:R1:W-:Y:S01]  /*30720*/  STS.U8 [R3+UR4+0xaf80], R78 ;  /* 0x00af804e03007988 */ /* 0x0003e20008000004 */
[----:B0-----:R-:W-:-:S03]  /*30730*/  IMAD.MOV.U32 R87, RZ, RZ, R61 ;  /* 0x000000ffff577224 */ /* 0x001fc600078e003d */
[----:B------:R0:W-:Y:S04]  /*30740*/  STS.U8 [R3+UR4+0xb380], R79 ;  /* 0x00b3804f03007988 */ /* 0x0001e80008000004 */
[----:B------:R-:W4:Y:S01]  /*30750*/  LDL.LU R62, [R1+0x2870] ;  /* 0x00287000013e7983 */ /* 0x000f220000300800 */
[----:B-1----:R-:W-:-:S03]  /*30760*/  IMAD.MOV.U32 R78, RZ, RZ, R58 ;  /* 0x000000ffff4e7224 */ /* 0x002fc600078e003a */
[----:B------:R1:W-:Y:S01]  /*30770*/  STS.U8 [R3+UR4+0xa780], R76 ;  /* 0x00a7804c03007988 */ /* 0x0003e20008000004 */
[----:B0-----:R-:W-:-:S03]  /*30780*/  IMAD.MOV.U32 R79, RZ, RZ, R59 ;  /* 0x000000ffff4f7224 */ /* 0x001fc600078e003b */
[----:B------:R0:W-:Y:S04]  /*30790*/  STS.U8 [R3+UR4+0xab80], R77 ;  /* 0x00ab804d03007988 */ /* 0x0001e80008000004 */
[----:B------:R-:W4:Y:S01]  /*307a0*/  LDL.LU.64 R60, [R1+0x2868] ;  /* 0x00286800013c7983 */ /* 0x000f220000300a00 */
[----:B-1----:R-:W-:-:S03]  /*307b0*/  IMAD.MOV.U32 R76, RZ, RZ, R56 ;  /* 0x000000ffff4c7224 */ /* 0x002fc600078e0038 */
[----:B------:R1:W-:Y:S01]  /*307c0*/  STS.U8 [R3+UR4+0xa380], R74 ;  /* 0x00a3804a03007988 */ /* 0x0003e20008000004 */
[----:B0-----:R-:W-:-:S03]  /*307d0*/  IMAD.MOV.U32 R77, RZ, RZ, R57 ;  /* 0x000000ffff4d7224 */ /* 0x001fc600078e0039 */
[----:B------:R0:W-:Y:S04]  /*307e0*/  STS.U8 [R3+UR4+0xd780], R89 ;  /* 0x00d7805903007988 */ /* 0x0001e80008000004 */
[----:B------:R-:W4:Y:S01]  /*307f0*/  LDL.LU.64 R58, [R1+0x2860] ;  /* 0x00286000013a7983 */ /* 0x000f220000300a00 */
[----:B-1----:R-:W-:-:S03]  /*30800*/  IMAD.MOV.U32 R74, RZ, RZ, R54 ;  /* 0x000000ffff4a7224 */ /* 0x002fc600078e0036 */
[----:B---3--:R1:W-:Y:S01]  /*30810*/  STS.U8 [R3+UR4+0xcf80], R91 ;  /* 0x00cf805b03007988 */ /* 0x0083e20008000004 */
[----:B0-----:R-:W-:-:S03]  /*30820*/  IMAD.MOV.U32 R89, RZ, RZ, R55 ;  /* 0x000000ffff597224 */ /* 0x001fc600078e0037 */
[----:B------:R0:W-:Y:S04]  /*30830*/  STS.U8 [R3+UR4+0xd380], R90 ;  /* 0x00d3805a03007988 */ /* 0x0001e80008000004 */
[----:B------:R-:W3:Y:S01]  /*30840*/  LDL.LU.64 R56, [R1+0x2858] ;  /* 0x0028580001387983 */ /* 0x000ee20000300a00 */
[----:B-1----:R-:W-:-:S03]  /*30850*/  IMAD.MOV.U32 R91, RZ, RZ, R52 ;  /* 0x000000ffff5b7224 */ /* 0x002fc600078e0034 */
[----:B------:R1:W-:Y:S01]  /*30860*/  STS.U8 [R3+UR4+0xc380], R81 ;  /* 0x00c3805103007988 */ /* 0x0003e20008000004 */
[----:B0-----:R-:W-:-:S03]  /*30870*/  IMAD.MOV.U32 R90, RZ, RZ, R53 ;  /* 0x000000ffff5a7224 */ /* 0x001fc600078e0035 */
[----:B--2---:R0:W-:Y:S04]  /*30880*/  STS.U8 [R3+UR4+0xcb80], R92 ;  /* 0x00cb805c03007988 */ /* 0x0041e80008000004 */
[----:B------:R-:W2:Y:S01]  /*30890*/  LDL.LU.64 R54, [R1+0x2850] ;  /* 0x0028500001367983 */ /* 0x000ea20000300a00 */
[----:B-1----:R-:W-:-:S03]  /*308a0*/  IMAD.MOV.U32 R81, RZ, RZ, R50 ;  /* 0x000000ffff517224 */ /* 0x002fc600078e0032 */
[----:B------:R1:W-:Y:S01]  /*308b0*/  STS.U8 [R3+UR4+0x6b80], R73 ;  /* 0x006b804903007988 */ /* 0x0003e20008000004 */
[----:B0-----:R-:W-:-:S03]  /*308c0*/  IMAD.MOV.U32 R92, RZ, RZ, R51 ;  /* 0x000000ffff5c7224 */ /* 0x001fc600078e0033 */
[----:B------:R0:W-:Y:S04]  /*308d0*/  STS.U8 [R3+UR4+0xc780], R80 ;  /* 0x00c7805003007988 */ /* 0x0001e80008000004 */
[----:B------:R-:W2:Y:S01]  /*308e0*/  LDL.LU.64 R52, [R1+0x2848] ;  /* 0x0028480001347983 */ /* 0x000ea20000300a00 */
[----:B-1----:R-:W-:-:S03]  /*308f0*/  IMAD.MOV.U32 R73, RZ, RZ, R48 ;  /* 0x000000ffff497224 */ /* 0x002fc600078e0030 */
[----:B------:R1:W-:Y:S01]  /*30900*/  STS.U8 [R3+UR4+0x6380], R0 ;  /* 0x0063800003007988 */ /* 0x0003e20008000004 */
[----:B0-----:R-:W-:-:S03]  /*30910*/  IMAD.MOV.U32 R80, RZ, RZ, R49 ;  /* 0x000000ffff507224 */ /* 0x001fc600078e0031 */
[----:B------:R0:W-:Y:S04]  /*30920*/  STS.U8 [R3+UR4+0x6780], R93 ;  /* 0x0067805d03007988 */ /* 0x0001e80008000004 */
[----:B------:R-:W2:Y:S01]  /*30930*/  LDL.LU.64 R50, [R1+0x2840] ;  /* 0x0028400001327983 */ /* 0x000ea20000300a00 */
[----:B-1----:R-:W-:Y:S01]  /*30940*/  FADD R0, -R2, -INF ;  /* 0xff80000002007421 */ /* 0x002fe20000000100 */
[----:B------:R-:W-:Y:S02]  /*30950*/  IMAD.MOV.U32 R2, RZ, RZ, R44 ;  /* 0x000000ffff027224 */ /* 0x000fe400078e002c */
[----:B------:R-:W3:Y:S01]  /*30960*/  LDL.LU.64 R48, [R1+0x2838] ;  /* 0x0028380001307983 */ /* 0x000ee20000300a00 */
[----:B0-----:R-:W-:-:S03]  /*30970*/  IMAD.MOV.U32 R93, RZ, RZ, R47 ;  /* 0x000000ffff5d7224 */ /* 0x001fc600078e002f */
[----:B------:R-:W3:Y:S04]  /*30980*/  LDL.LU.64 R46, [R1+0x2830] ;  /* 0x00283000012e7983 */ /* 0x000ee80000300a00 */
[----:B------:R-:W3:Y:S04]  /*30990*/  LDL.LU.64 R44, [R1+0x2828] ;  /* 0x00282800012c7983 */ /* 0x000ee80000300a00 */
[----:B------:R-:W3:Y:S04]  /*309a0*/  LDL.LU R41, [R1+0x2824] ;  /* 0x0028240001297983 */ /* 0x000ee80000300800 */
[----:B------:R-:W3:Y:S04]  /*309b0*/  LDL.LU R38, [R1+0x2820] ;  /* 0x0028200001267983 */ /* 0x000ee80000300800 */
[----:B------:R-:W3:Y:S04]  /*309c0*/  LDL.LU.64 R36, [R1+0x2818] ;  /* 0x0028180001247983 */ /* 0x000ee80000300a00 */
[----:B------:R-:W3:Y:S04]  /*309d0*/  LDL.LU R33, [R1+0x2814] ;  /* 0x0028140001217983 */ /* 0x000ee80000300800 */
[----:B------:R-:W3:Y:S04]  /*309e0*/  LDL.LU R24, [R1+0x2810] ;  /* 0x0028100001187983 */ /* 0x000ee80000300800 */
[----:B------:R-:W3:Y:S04]  /*309f0*/  LDL.LU.64 R22, [R1+0x2808] ;  /* 0x0028080001167983 */ /* 0x000ee80000300a00 */
[----:B------:R-:W3:Y:S04]  /*30a00*/  LDL.LU.64 R20, [R1+0x2800] ;  /* 0x0028000001147983 */ /* 0x000ee80000300a00 */
[----:B------:R-:W3:Y:S04]  /*30a10*/  LDL.LU.64 R18, [R1+0x27f8] ;  /* 0x0027f80001127983 */ /* 0x000ee80000300a00 */
[----:B------:R-:W3:Y:S04]  /*30a20*/  LDL.LU.64 R16, [R1+0x27f0] ;  /* 0x0027f00001107983 */ /* 0x000ee80000300a00 */
[----:B------:R-:W3:Y:S04]  /*30a30*/  LDL.LU R13, [R1+0x27e8] ;  /* 0x0027e800010d7983 */ /* 0x000ee80000300800 */
[----:B------:R-:W3:Y:S04]  /*30a40*/  LDL.LU.64 R10, [R1+0x27e0] ;  /* 0x0027e000010a7983 */ /* 0x000ee80000300a00 */
[----:B------:R-:W3:Y:S04]  /*30a50*/  LDL.LU R70, [R1+0xf0] ;  /* 0x0000f00001467983 */ /* 0x000ee80000300800 */
[----:B------:R0:W-:Y:S04]  /*30a60*/  STS.U8 [R3+UR4+0xbb80], R83 ;  /* 0x00bb805303007988 */ /* 0x0001e80008000004 */
[----:B------:R-:W3:Y:S04]  /*30a70*/  LDL.LU R69, [R1+0xf4] ;  /* 0x0000f40001457983 */ /* 0x000ee80000300800 */
[----:B------:R-:W3:Y:S01]  /*30a80*/  LDL.LU R68, [R1+0xf8] ;  /* 0x0000f80001447983 */ /* 0x000ee20000300800 */
[----:B0-----:R-:W-:-:S03]  /*30a90*/  IMAD.MOV.U32 R83, RZ, RZ, R63 ;  /* 0x000000ffff537224 */ /* 0x001fc600078e003f */
[----:B------:R0:W-:Y:S04]  /*30aa0*/  STS.U8 [R3+UR4+0x5780], R72 ;  /* 0x0057804803007988 */ /* 0x0001e80008000004 */
[----:B------:R-:W3:Y:S04]  /*30ab0*/  LDL.LU R63, [R1+0x27d8] ;  /* 0x0027d800013f7983 */ /* 0x000ee80000300800 */
[----:B0-----:R-:W3:Y:S04]  /*30ac0*/  LDL R72, [R1+0xfc] ;  /* 0x0000fc0001487983 */ /* 0x001ee80000100800 */
[----:B------:R-:W-:Y:S04]  /*30ad0*/  STS.U8 [R3+UR4+0x6f80], R4 ;  /* 0x006f800403007988 */ /* 0x000fe80008000004 */
[----:B------:R-:W-:Y:S04]  /*30ae0*/  STS.U8 [R3+UR4+0x7380], R5 ;  /* 0x0073800503007988 */ /* 0x000fe80008000004 */
[----:B------:R-:W-:Y:S04]  /*30af0*/  STS.U8 [R3+UR4+0xe380], R86 ;  /* 0x00e3805603007988 */ /* 0x000fe80008000004 */
[----:B------:R-:W-:Y:S04]  /*30b00*/  STS.U8 [R3+UR4+0xe780], R85 ;  /* 0x00e7805503007988 */ /* 0x000fe80008000004 */
[----:B------:R0:W-:Y:S02]  /*30b10*/  STS.U8 [R3+UR4+0xeb80], R84 ;  /* 0x00eb805403007988 */ /* 0x0001e40008000004 */
[----:B0-----:R-:W0:Y:S01]  /*30b20*/  S2R R3, SR_TID.X ;  /* 0x0000000000037919 */ /* 0x001e220000002100 */
[----:B------:R-:W-:-:S02]  /*30b30*/  IMAD.MOV.U32 R4, RZ, RZ, R8 ;  /* 0x000000ffff047224 */ /* 0x000fc400078e0008 */
[----:B------:R-:W-:Y:S02]  /*30b40*/  IMAD.MOV.U32 R71, RZ, RZ, R67 ;  /* 0x000000ffff477224 */ /* 0x000fe400078e0043 */
[----:B------:R-:W-:Y:S02]  /*30b50*/  IMAD.MOV.U32 R84, RZ, RZ, R66 ;  /* 0x000000ffff547224 */ /* 0x000fe400078e0042 */
[----:B------:R-:W-:Y:S02]  /*30b60*/  IMAD.MOV.U32 R86, RZ, RZ, R64 ;  /* 0x000000ffff567224 */ /* 0x000fe400078e0040 */
[----:B------:R-:W-:Y:S01]  /*30b70*/  IMAD.MOV.U32 R85, RZ, RZ, R65 ;  /* 0x000000ffff557224 */ /* 0x000fe200078e0041 */
[----:B0-----:R-:W-:-:S04]  /*30b80*/  LOP3.LUT R3, R3, 0x7f, RZ, 0xc0, !PT ;  /* 0x0000007f03037812 */ /* 0x001fc800078ec0ff */
[----:B------:R-:W-:Y:S02]  /*30b90*/  LOP3.LUT R3, R3, 0x70, RZ, 0x3c, !PT ;  /* 0x0000007003037812 */ /* 0x000fe400078e3cff */
[----:B----4-:R-:W-:Y:S02]  /*30ba0*/  F2FP.SATFINITE.E4M3.F32.PACK_AB_MERGE_C R12, R61, R62, R75 ;  /* 0x0000003e3d0c723e */ /* 0x010fe4000480704b */
[----:B--2---:R-:W-:Y:S02]  /*30bb0*/  F2FP.SATFINITE.E4M3.F32.PACK_AB_MERGE_C R14, R59, R60, R50 ;  /* 0x0000003c3b0e723e */ /* 0x004fe40004807032 */
[----:B---3--:R-:W-:Y:S02]  /*30bc0*/  F2FP.SATFINITE.E4M3.F32.PACK_AB_MERGE_C R15, R57, R58, R49 ;  /* 0x0000003a390f723e */ /* 0x008fe40004807031 */
[----:B------:R-:W-:Y:S02]  /*30bd0*/  F2FP.SATFINITE.E4M3.F32.PACK_AB_MERGE_C R8, R55, R56, R46 ;  /* 0x000000383708723e */ /* 0x000fe4000480702e */
[----:B------:R-:W-:-:S02]  /*30be0*/  F2FP.SATFINITE.E4M3.F32.PACK_AB_MERGE_C R9, R53, R54, R45 ;  /* 0x000000363509723e */ /* 0x000fc4000480702d */
[----:B------:R-:W-:Y:S02]  /*30bf0*/  F2FP.SATFINITE.E4M3.F32.PACK_AB_MERGE_C R6, R33, R36, R6 ;  /* 0x000000242106723e */ /* 0x000fe40004807006 */
[----:B------:R-:W-:Y:S02]  /*30c00*/  F2FP.SATFINITE.E4M3.F32.PACK_AB_MERGE_C R5, R41, R44, R22 ;  /* 0x0000002c2905723e */ /* 0x000fe40004807016 */
[----:B------:R-:W-:Y:S02]  /*30c10*/  F2FP.SATFINITE.E4M3.F32.PACK_AB_MERGE_C R7, R21, R24, R7 ;  /* 0x000000181507723e */ /* 0x000fe40004807007 */
[C---:B------:R-:W-:Y:S02]  /*30c20*/  LOP3.LUT R22, R20.reuse, 0x20, RZ, 0x3c, !PT ;  /* 0x0000002014167812 */ /* 0x040fe400078e3cff */
[----:B------:R-:W-:Y:S02]  /*30c30*/  LOP3.LUT R21, R20, 0x30, RZ, 0x3c, !PT ;  /* 0x0000003014157812 */ /* 0x000fe400078e3cff */
[----:B------:R-:W-:-:S02]  /*30c40*/  F2FP.SATFINITE.E4M3.F32.PACK_AB_MERGE_C R10, R10, R52, R38 ;  /* 0x000000340a0a723e */ /* 0x000fc40004807026 */
[----:B------:R-:W-:Y:S01]  /*30c50*/  F2FP.SATFINITE.E4M3.F32.PACK_AB_MERGE_C R11, R11, R51, R37 ;  /* 0x000000330b0b723e */ /* 0x000fe20004807025 */
[----:B------:R-:W-:Y:S04]  /*30c60*/  STS.U8 [R3+UR4+0xff80], R63 ;  /* 0x00ff803f03007988 */ /* 0x000fe80008000004 */
[----:B------:R0:W-:Y:S04]  /*30c70*/  STL [R1+0x26d4], R72 ;  /* 0x0026d44801007387 */ /* 0x0001e80000100800 */
[----:B------:R-:W-:Y:S01]  /*30c80*/  STS.128 [R20+UR4+0x38000], R16 ;  /* 0x0380001014007988 */ /* 0x000fe20008000c04 */
[----:B0-----:R-:W-:Y:S01]  /*30c90*/  IMAD.MOV.U32 R72, RZ, RZ, R4 ;  /* 0x000000ffff487224 */ /* 0x001fe200078e0004 */
[----:B------:R-:W-:-:S02]  /*30ca0*/  F2FP.SATFINITE.E4M3.F32.PACK_AB_MERGE_C R4, R47, R48, R23 ;  /* 0x000000302f04723e */ /* 0x000fc40004807017 */
[----:B------:R-:W-:Y:S01]  /*30cb0*/  LOP3.LUT R23, R20, 0x10, RZ, 0x3c, !PT ;  /* 0x0000001014177812 */ /* 0x000fe200078e3cff */
[----:B------:R-:W-:Y:S04]  /*30cc0*/  STL [R1+0x26d0], R68 ;  /* 0x0026d04401007387 */ /* 0x000fe80000100800 */
[----:B------:R-:W-:Y:S04]  /*30cd0*/  STS.128 [R23+UR4+0x38000], R12 ;  /* 0x0380000c17007988 */ /* 0x000fe80008000c04 */
[----:B------:R-:W-:Y:S04]  /*30ce0*/  STS.128 [R22+UR4+0x38000], R8 ;  /* 0x0380000816007988 */ /* 0x000fe80008000c04 */
[----:B------:R0:W-:Y:S04]  /*30cf0*/  STS.128 [R21+UR4+0x38000], R4 ;  /* 0x0380000415007988 */ /* 0x0001e80008000c04 */
[----:B------:R-:W-:Y:S04]  /*30d00*/  STL [R1+0x26cc], R69 ;  /* 0x0026cc4501007387 */ /* 0x000fe80000100800 */
[----:B------:R-:W-:Y:S04]  /*30d10*/  STL [R1+0x26c8], R70 ;  /* 0x0026c84601007387 */ /* 0x000fe80000100800 */
[----:B------:R-:W-:Y:S01]  /*30d20*/  STL [R1+0x26c4], R71 ;  /* 0x0026c44701007387 */ /* 0x000fe20000100800 */
[----:B0-----:R-:W0:Y:S03]  /*30d30*/  LDTM.x64 R4, tmem[UR6+0x40] ;  /* 0x00004006000479ee */ /* 0x001e260008340000 */
        /* <DEDUP_REMOVED lines=21> */
[----:B0-----:R-:W-:Y:S04]  /*30e90*/  STL [R1+0x26fc], R58 ;  /* 0x0026fc3a01007387 */ /* 0x001fe80000100800 */
        /* <DEDUP_REMOVED lines=35> */
[----:B------:R0:W-:Y:S02]  /*310d0*/  STL.64 [R1+0x2700], R4 ;  /* 0x0027000401007387 */ /* 0x0001e40000100a00 */
[----:B0-----:R-:W0:Y:S02]  /*310e0*/  LDTM.x64 R4, tmem[UR6+0x80] ;  /* 0x00008006000479ee */ /* 0x001e240008340000 */
[----:B0-----:R-:W-:Y:S04]  /*310f0*/  STL.64 [R1+0x200], R4 ;  /* 0x0002000401007387 */ /* 0x001fe80000100a00 */
        /* <DEDUP_REMOVED lines=25> */
[----:B------:R0:W-:Y:S04]  /*31290*/  STL.64 [R1+0x2d0], R56 ;  /* 0x0002d03801007387 */ /* 0x0001e80000100a00 */
[----:B------:R1:W-:Y:S04]  /*312a0*/  STL.64 [R1+0x2d8], R58 ;  /* 0x0002d83a01007387 */ /* 0x0003e80000100a00 */
[----:B------:R2:W-:Y:S04]  /*312b0*/  STL.64 [R1+0x2e0], R60 ;  /* 0x0002e03c01007387 */ /* 0x0005e80000100a00 */
[----:B------:R3:W-:Y:S04]  /*312c0*/  STL.64 [R1+0x2e8], R62 ;  /* 0x0002e83e01007387 */ /* 0x0007e80000100a00 */
[----:B------:R4:W-:Y:S04]  /*312d0*/  STL.64 [R1+0x2f0], R64 ;  /* 0x0002f04001007387 */ /* 0x0009e80000100a00 */
[----:B------:R1:W-:Y:S04]  /*312e0*/  STL.64 [R1+0x2f8], R66 ;  /* 0x0002f84201007387 */ /* 0x0003e80000100a00 */
[----:B0-----:R-:W4:Y:S04]  /*312f0*/  LDL.LU.64 R56, [R1+0x27d0] ;  /* 0x0027d00001387983 */ /* 0x001f280000300a00 */
[----:B------:R-:W4:Y:S04]  /*31300*/  LDL.LU.64 R54, [R1+0x27c8] ;  /* 0x0027c80001367983 */ /* 0x000f280000300a00 */
        /* <DEDUP_REMOVED lines=25> */
[----:B-1----:R-:W4:Y:S04]  /*314a0*/  LDL.LU R59, [R1+0x4] ;  /* 0x00000400013b7983 */ /* 0x002f280000300800 */
[----:B--2---:R-:W2:Y:S04]  /*314b0*/  LDL.LU R60, [R1+0x8] ;  /* 0x00000800013c7983 */ /* 0x004ea80000300800 */
[----:B------:R-:W2:Y:S04]  /*314c0*/  LDL.LU R61, [R1+0xc] ;  /* 0x00000c00013d7983 */ /* 0x000ea80000300800 */
[----:B---3--:R-:W3:Y:S04]  /*314d0*/  LDL.LU R62, [R1+0x10] ;  /* 0x00001000013e7983 */ /* 0x008ee80000300800 */
[----:B------:R-:W3:Y:S04]  /*314e0*/  LDL.LU R63, [R1+0x14] ;  /* 0x00001400013f7983 */ /* 0x000ee80000300800 */
[----:B----4-:R-:W4:Y:S04]  /*314f0*/  LDL.LU R64, [R1+0x18] ;  /* 0x0000180001407983 */ /* 0x010f280000300800 */
[----:B------:R-:W4:Y:S01]  /*31500*/  LDL.LU R65, [R1+0x1c] ;  /* 0x00001c0001417983 */ /* 0x000f220000300800 */
[----:B------:R-:W-:-:S03]  /*31510*/  IMAD.MOV.U32 R58, RZ, RZ, R72 ;  /* 0x000000ffff3a7224 */ /* 0x000fc600078e0048 */
        /* <DEDUP_REMOVED lines=28> */
[----:B------:R-:W-:-:S03]  /*316e0*/  FMUL R0, R0, 1.4426950216293334961 ;  /* 0x3fb8aa3b00007820 */ /* 0x000fc60000400000 */
[----:B------:R-:W4:Y:S03]  /*316f0*/  LDL.LU R3, [R1+0x94] ;  /* 0x0000940001037983 */ /* 0x000f260000300800 */
[----:B------:R-:W0:Y:S01]  /*31700*/  MUFU.EX2 R0, R0 ;  /* 0x0000000000007308 */ /* 0x000e220000000800 */
[----:B------:R-:W4:Y:S01]  /*31710*/  LDL.LU R75, [R1+0x98] ;  /* 0x00009800014b7983 */ /* 0x000f220000300800 */
[----:B0-----:R-:W-:-:S05]  /*31720*/  FMUL R58, R0, R58 ;  /* 0x0000003a003a7220 */ /* 0x001fca0000400000 */
[----:B------:R0:W-:Y:S04]  /*31730*/  STL [R1], R58 ;  /* 0x0000003a01007387 */ /* 0x0001e80000100800 */
[----:B0-----:R-:W4:Y:S01]  /*31740*/  LDL.LU R58, [R1+0x26fc] ;  /* 0x0026fc00013a7983 */ /* 0x001f220000300800 */
[C---:B------:R-:W-:Y:S01]  /*31750*/  FMUL R59, R0.reuse, R59 ;  /* 0x0000003b003b7220 */ /* 0x040fe20000400000 */
[----:B--2---:R-:W-:-:S04]  /*31760*/  FMUL R60, R0, R60 ;  /* 0x0000003c003c7220 */ /* 0x004fc80000400000 */
[----:B------:R0:W-:Y:S01]  /*31770*/  STL [R1+0x4], R59 ;  /* 0x0000043b01007387 */ /* 0x0001e20000100800 */
[C---:B------:R-:W-:Y:S01]  /*31780*/  FMUL R61, R0.reuse, R61 ;  /* 0x0000003d003d7220 */ /* 0x040fe20000400000 */
[C---:B---3--:R-:W-:Y:S02]  /*31790*/  FMUL R62, R0.reuse, R62 ;  /* 0x0000003e003e7220 */ /* 0x048fe40000400000 */
[----:B0-----:R-:W2:Y:S01]  /*317a0*/  LDL.LU R59, [R1+0x26f8] ;  /* 0x0026f800013b7983 */ /* 0x001ea20000300800 */
[----:B------:R-:W-:-:S03]  /*317b0*/  FMUL R63, R0, R63 ;  /* 0x0000003f003f7220 */ /* 0x000fc60000400000 */
[----:B------:R0:W-:Y:S01]  /*317c0*/  STL [R1+0x8], R60 ;  /* 0x0000083c01007387 */ /* 0x0001e20000100800 */
[C---:B----4-:R-:W-:Y:S01]  /*317d0*/  FMUL R64, R0.reuse, R64 ;  /* 0x0000004000407220 */ /* 0x050fe20000400000 */
[C---:B------:R-:W-:Y:S02]  /*317e0*/  FMUL R65, R0.reuse, R65 ;  /* 0x0000004100417220 */ /* 0x040fe40000400000 */
[----:B0-----:R-:W3:Y:S04]  /*317f0*/  LDL.LU R60, [R1+0x26f4] ;  /* 0x0026f400013c7983 */ /* 0x001ee80000300800 */
[----:B------:R0:W-:Y:S01]  /*31800*/  STL [R1+0xc], R61 ;  /* 0x00000c3d01007387 */ /* 0x0001e20000100800 */
[C---:B------:R-:W-:Y:S01]  /*31810*/  FMUL R66, R0.reuse, R66 ;  /* 0x0000004200427220 */ /* 0x040fe20000400000 */
[----:B------:R-:W-:-:S02]  /*31820*/  FMUL R67, R0, R67 ;  /* 0x0000004300437220 */ /* 0x000fc40000400000 */
[----:B0-----:R-:W4:Y:S04]  /*31830*/  LDL.LU R61, [R1+0x26f0] ;  /* 0x0026f000013d7983 */ /* 0x001f280000300800 */
[----:B------:R0:W-:Y:S01]  /*31840*/  STL [R1+0x10], R62 ;  /* 0x0000103e01007387 */ /* 0x0001e20000100800 */
[C---:B------:R-:W-:Y:S01]  /*31850*/  FMUL R72, R0.reuse, R72 ;  /* 0x0000004800487220 */ /* 0x040fe20000400000 */
[C---:B------:R-:W-:Y:S02]  /*31860*/  FMUL R68, R0.reuse, R68 ;  /* 0x0000004400447220 */ /* 0x040fe40000400000 */
[----:B0-----:R-:W2:Y:S04]  /*31870*/  LDL.LU R62, [R1+0x26ec] ;  /* 0x0026ec00013e7983 */ /* 0x001ea80000300800 */
[----:B------:R0:W-:Y:S01]  /*31880*/  STL [R1+0x14], R63 ;  /* 0x0000143f01007387 */ /* 0x0001e20000100800 */
[----:B------:R-:W-:-:S03]  /*31890*/  FMUL R69, R0, R69 ;  /* 0x0000004500457220 */ /* 0x000fc60000400000 */
        /* <DEDUP_REMOVED lines=27> */
[----:B0-----:R-:W3:Y:S04]  /*31a50*/  LDL.LU R71, [R1+0x26c4] ;  /* 0x0026c40001477983 */ /* 0x001ee80000300800 */
[----:B------:R0:W-:Y:S01]  /*31a60*/  STL [R1+0x3c], R84 ;  /* 0x00003c5401007387 */ /* 0x0001e20000100800 */
[----:B------:R-:W-:-:S03]  /*31a70*/  FMUL R79, R0, R79 ;  /* 0x0000004f004f7220 */ /* 0x000fc60000400000 */
[----:B0-----:R-:W4:Y:S04]  /*31a80*/  LDL.LU R84, [R1+0x26c0] ;  /* 0x0026c00001547983 */ /* 0x001f280000300800 */
        /* <DEDUP_REMOVED lines=39> */
[----:B------:R0:W-:Y:S04]  /*31d00*/  STL [R1+0x74], R91 ;  /* 0x0000745b01007387 */ /* 0x0001e80000100800 */
        /* <DEDUP_REMOVED lines=12> */
[----:B0-----:R-:W4:Y:S01]  /*31dd0*/  LDL.LU R2, [R1+0x2670] ;  /* 0x0026700001027983 */ /* 0x001f220000300800 */
[C---:B------:R-:W-:Y:S01]  /*31de0*/  FMUL R3, R0.reuse, R3 ;  /* 0x0000000300037220 */ /* 0x040fe20000400000 */
[C---:B------:R-:W-:Y:S01]  /*31df0*/  FMUL R75, R0.reuse, R75 ;  /* 0x0000004b004b7220 */ /* 0x040fe20000400000 */
[C---:B--2---:R-:W-:Y:S01]  /*31e00*/  FMUL R66, R0.reuse, R66 ;  /* 0x0000004200427220 */ /* 0x044fe20000400000 */
[C---:B------:R-:W-:Y:S01]  /*31e10*/  FMUL R67, R0.reuse, R67 ;  /* 0x0000004300437220 */ /* 0x040fe20000400000 */
[C---:B------:R-:W-:Y:S01]  /*31e20*/  FMUL R64, R0.reuse, R64 ;  /* 0x0000004000407220 */ /* 0x040fe20000400000 */
[C---:B------:R-:W-:Y:S01]  /*31e30*/  FMUL R65, R0.reuse, R65 ;  /* 0x0000004100417220 */ /* 0x040fe20000400000 */
[C---:B------:R-:W-:Y:S01]  /*31e40*/  FMUL R62, R0.reuse, R62 ;  /* 0x0000003e003e7220 */ /* 0x040fe20000400000 */
[C---:B------:R-:W-:Y:S01]  /*31e50*/  FMUL R63, R0.reuse, R63 ;  /* 0x0000003f003f7220 */ /* 0x040fe20000400000 */
[C---:B---3--:R-:W-:Y:S01]  /*31e60*/  FMUL R60, R0.reuse, R60 ;  /* 0x0000003c003c7220 */ /* 0x048fe20000400000 */
[C---:B----4-:R-:W-:Y:S01]  /*31e70*/  FMUL R61, R0.reuse, R61 ;  /* 0x0000003d003d7220 */ /* 0x050fe20000400000 */
[C---:B------:R-:W-:Y:S01]  /*31e80*/  FMUL R58, R0.reuse, R58 ;  /* 0x0000003a003a7220 */ /* 0x040fe20000400000 */
        /* <DEDUP_REMOVED lines=55> */
[----:B------:R-:W-:-:S05]  /*32200*/  FMUL R2, R0, R2 ;  /* 0x0000000200027220 */ /* 0x000fca0000400000 */
[----:B------:R0:W-:Y:S04]  /*32210*/  STL [R1+0x90], R2 ;  /* 0x0000900201007387 */ /* 0x0001e80000100800 */
[----:B0-----:R0:W5:Y:S04]  /*32220*/  LDL.LU R2, [R1+0x266c] ;  /* 0x00266c0001027983 */ /* 0x0011680000300800 */
[----:B------:R1:W-:Y:S02]  /*32230*/  STL [R1+0x94], R3 ;  /* 0x0000940301007387 */ /* 0x0003e40000100800 */
[----:B-1----:R-:W-:-:S02]  /*32240*/  FMUL R3, R0, R93 ;  /* 0x0000005d00037220 */ /* 0x002fc40000400000 */
[----:B------:R0:W5:Y:S04]  /*32250*/  LDL.LU R93, [R1+0x2668] ;  /* 0x00266800015d7983 */ /* 0x0001680000300800 */
[----:B------:R1:W-:Y:S02]  /*32260*/  STL [R1+0x98], R75 ;  /* 0x0000984b01007387 */ /* 0x0003e40000100800 */
[C---:B-1----:R-:W-:Y:S02]  /*32270*/  FMUL R75, R0.reuse, R73 ;  /* 0x00000049004b7220 */ /* 0x042fe40000400000 */
[----:B------:R-:W2:Y:S04]  /*32280*/  LDL.LU R73, [R1+0x2664] ;  /* 0x0026640001497983 */ /* 0x000ea80000300800 */
[----:B------:R1:W-:Y:S02]  /*32290*/  STL [R1+0x9c], R3 ;  /* 0x00009c0301007387 */ /* 0x0003e40000100800 */
[----:B-1----:R-:W-:-:S02]  /*322a0*/  FMUL R3, R0, R80 ;  /* 0x0000005000037220 */ /* 0x002fc40000400000 */
[----:B------:R0:W5:Y:S04]  /*322b0*/  LDL.LU R80, [R1+0x2660] ;  /* 0x0026600001507983 */ /* 0x0001680000300800 */
[----:B------:R1:W-:Y:S02]  /*322c0*/  STL [R1+0xa0], R75 ;  /* 0x0000a04b01007387 */ /* 0x0003e40000100800 */
[C---:B-1----:R-:W-:Y:S02]  /*322d0*/  FMUL R75, R0.reuse, R81 ;  /* 0x00000051004b7220 */ /* 0x042fe40000400000 */
[----:B------:R0:W5:Y:S04]  /*322e0*/  LDL.LU R81, [R1+0x265c] ;  /* 0x00265c0001517983 */ /* 0x0001680000300800 */
        /* <DEDUP_REMOVED lines=9> */
[----:B------:R1:W-:Y:S04]  /*32380*/  STL [R1+0xb0], R75 ;  /* 0x0000b04b01007387 */ /* 0x0003e80000100800 */
[----:B------:R3:W-:Y:S01]  /*32390*/  STL [R1+0xb4], R3 ;  /* 0x0000b40301007387 */ /* 0x0007e20000100800 */
[----:B-1----:R-:W-:-:S03]  /*323a0*/  FMUL R75, R0, R89 ;  /* 0x00000059004b7220 */ /* 0x002fc60000400000 */
[----:B------:R0:W5:Y:S01]  /*323b0*/  LDL.LU R89, [R1+0x264c] ;  /* 0x00264c0001597983 */ /* 0x0001620000300800 */
[----:B---3--:R-:W-:-:S03]  /*323c0*/  FMUL R3, R0, R88 ;  /* 0x0000005800037220 */ /* 0x008fc60000400000 */
        /* <DEDUP_REMOVED lines=58> */
[----:B-1----:R-:W1:Y:S01]  /*32770*/  LDTM.x64 R4, tmem[UR6+0xc0] ;  /* 0x0000c006000479ee */ /* 0x002e620008340000 */
[C---:B------:R-:W-:Y:S01]  /*32780*/  FMUL R3, R0.reuse, R72 ;  /* 0x0000004800037220 */ /* 0x040fe20000400000 */
[----:B------:R-:W-:Y:S01]  /*32790*/  NOP ;  /* 0x0000000000007918 */ /* 0x000fe20000000000 */
[----:B-1----:R-:W-:Y:S04]  /*327a0*/  STL.64 [R1+0x100], R4 ;  /* 0x0001000401007387 */ /* 0x002fe80000100a00 */
        /* <DEDUP_REMOVED lines=31> */
[----:B-1----:R0:W5:Y:S04]  /*329a0*/  LDL.LU.64 R66, [R1+0x2620] ;  /* 0x0026200001427983 */ /* 0x0021680000300a00 */
[----:B------:R0:W5:Y:S04]  /*329b0*/  LDL.LU.64 R64, [R1+0x2618] ;  /* 0x0026180001407983 */ /* 0x0001680000300a00 */
        /* <DEDUP_REMOVED lines=29> */
[----:B------:R0:W5:Y:S01]  /*32b90*/  LDL.LU.64 R4, [R1+0x2528] ;  /* 0x0025280001047983 */ /* 0x0001620000300a00 */
[----:B------:R-:W-:-:S03]  /*32ba0*/  FMUL R74, R0, R74 ;  /* 0x0000004a004a7220 */ /* 0x000fc60000400000 */
[----:B--2---:R0:W1:Y:S01]  /*32bb0*/  SHFL.BFLY PT, R72, R73, 0x10, 0x1f ;  /* 0x0e001f0049487f89 */ /* 0x00406200000e0000 */
[C---:B------:R-:W-:Y:S01]  /*32bc0*/  FMUL R76, R0.reuse, R76 ;  /* 0x0000004c004c7220 */ /* 0x040fe20000400000 */
[C---:B------:R-:W-:Y:S01]  /*32bd0*/  FMUL R77, R0.reuse, R77 ;  /* 0x0000004d004d7220 */ /* 0x040fe20000400000 */
[C---:B------:R-:W-:Y:S01]  /*32be0*/  FMUL R78, R0.reuse, R78 ;  /* 0x0000004e004e7220 */ /* 0x040fe20000400000 */
[C---:B------:R-:W-:Y:S01]  /*32bf0*/  FMUL R79, R0.reuse, R79 ;  /* 0x0000004f004f7220 */ /* 0x040fe20000400000 */
[C---:B------:R-:W-:Y:S01]  /*32c00*/  FMUL R82, R0.reuse, R82 ;  /* 0x0000005200527220 */ /* 0x040fe20000400000 */
[----:B------:R-:W-:Y:S01]  /*32c10*/  FMUL R83, R0, R83 ;  /* 0x0000005300537220 */ /* 0x000fe20000400000 */
[----:B------:R-:W-:Y:S06]  /*32c20*/  @!P2 BRA `(.L_x_9) ;  /* 0x0000000400c8a947 */ /* 0x000fec0003800000 */
[----:B-----5:R-:W-:Y:S04]  /*32c30*/  STL.64 [R1+0x2600], R90 ;  /* 0x0026005a01007387 */ /* 0x020fe80000100a00 */
[----:B------:R-:W-:Y:S04]  /*32c40*/  STL.64 [R1+0x25f8], R88 ;  /* 0x0025f85801007387 */ /* 0x000fe80000100a00 */
[----:B------:R-:W-:Y:S04]  /*32c50*/  STL.64 [R1+0x25f0], R86 ;  /* 0x0025f05601007387 */ /* 0x000fe80000100a00 */
[----:B------:R-:W-:Y:S04]  /*32c60*/  STL.64 [R1+0x25e8], R84 ;  /* 0x0025e85401007387 */ /* 0x000fe80000100a00 */
[----:B------:R-:W-:Y:S04]  /*32c70*/  STL.64 [R1+0x25e0], R80 ;  /* 0x0025e05001007387 */ /* 0x000fe80000100a00 */
        /* <DEDUP_REMOVED lines=23> */
[----:B-1----:R-:W2:Y:S04]  /*32df0*/  LDL.LU R28, [R1] ;  /* 0x00000000011c7983 */ /* 0x002ea80000300800 */
        /* <DEDUP_REMOVED lines=53> */
[----:B------:R-:W2:Y:S01]  /*33150*/  LDL.LU R90, [R1+0xf8] ;  /* 0x0000f800015a7983 */ /* 0x000ea20000300800 */
[----:B------:R-:W-:-:S04]  /*33160*/  IMAD.MOV.U32 R91, RZ, RZ, R3 ;  /* 0x000000ffff5b7224 */ /* 0x000fc800078e0003 */
[----:B--2---:R0:W-:Y:S02]  /*33170*/  STTM.x64 tmem[UR6], R28 ;  /* 0x0000001c000079ed */ /* 0x0041e40008340006 */
[----:B0-----:R2:W5:Y:S04]  /*33180*/  LDL.LU.64 R90, [R1+0x2600] ;  /* 0x00260000015a7983 */ /* 0x0015680000300a00 */
[----:B------:R2:W5:Y:S04]  /*33190*/  LDL.LU.64 R88, [R1+0x25f8] ;  /* 0x0025f80001587983 */ /* 0x0005680000300a00 */
[----:B------:R2:W5:Y:S04]  /*331a0*/  LDL.LU.64 R86, [R1+0x25f0] ;  /* 0x0025f00001567983 */ /* 0x0005680000300a00 */
[----:B------:R2:W5:Y:S04]  /*331b0*/  LDL.LU.64 R84, [R1+0x25e8] ;  /* 0x0025e80001547983 */ /* 0x0005680000300a00 */
[----:B------:R2:W5:Y:S04]  /*331c0*/  LDL.LU.64 R80, [R1+0x25e0] ;  /* 0x0025e00001507983 */ /* 0x0005680000300a00 */
[----:B------:R2:W5:Y:S04]  /*331d0*/  LDL.LU.64 R72, [R1+0x25d8] ;  /* 0x0025d80001487983 */ /* 0x0005680000300a00 */
[----:B------:R2:W5:Y:S04]  /*331e0*/  LDL.LU.64 R70, [R1+0x25d0] ;  /* 0x0025d00001467983 */ /* 0x0005680000300a00 */
[----:B------:R2:W5:Y:S04]  /*331f0*/  LDL.LU.64 R68, [R1+0x25c8] ;  /* 0x0025c80001447983 */ /* 0x0005680000300a00 */
[----:B------:R-:W3:Y:S04]  /*33200*/  LDL.LU.64 R66, [R1+0x25c0] ;  /* 0x0025c00001427983 */ /* 0x000ee80000300a00 */
        /* <DEDUP_REMOVED lines=18> */
[----:B------:R-:W3:Y:S02]  /*33330*/  LDL.LU.64 R28, [R1+0x2528] ;  /* 0x00252800011c7983 */ /* 0x000ee40000300a00 */
[----:B---3--:R2:W-:Y:S02]  /*33340*/  STTM.x64 tmem[UR6+0x40], R4 ;  /* 0x00004004000079ed */ /* 0x0085e40008340006 */
.L_x_9:
[----:B--2--5:R-:W2:Y:S01]  /*33350*/  LDL.LU R67, [R1+0x200] ;  /* 0x0002000001437983 */ /* 0x024ea20000300800 */
[----:B------:R-:W-:-:S03]  /*33360*/  FADD R3, -R2, -INF ;  /* 0xff80000002037421 */ /* 0x000fc60000000100 */
[----:B------:R-:W3:Y:S01]  /*33370*/  LDL.LU R66, [R1+0x204] ;  /* 0x0002040001427983 */ /* 0x000ee20000300800 */
[----:B------:R-:W-:-:S03]  /*33380*/  FMUL R3, R3, 1.4426950216293334961 ;  /* 0x3fb8aa3b03037820 */ /* 0x000fc60000400000 */
        /* <DEDUP_REMOVED lines=23> */
[----:B------:R-:W0:Y:S03]  /*33500*/  S2R R4, SR_CTAID.X ;  /* 0x0000000000047919 */ /* 0x000e260000002500 */
        /* <DEDUP_REMOVED lines=8> */
[----:B0-----:R-:W-:-:S03]  /*33590*/  IMAD.SHL.U32 R4, R4, 0x40, RZ ;  /* 0x0000004004047824 */ /* 0x001fc600078e00ff */
[----:B------:R-:W4:Y:S01]  /*335a0*/  LDL.LU R34, [R1+0x284] ;  /* 0x0002840001227983 */ /* 0x000f220000300800 */
[----:B------:R-:W-:-:S03]  /*335b0*/  VIADD R74, R4, 0xffffffc0 ;  /* 0xffffffc0044a7836 */ /* 0x000fc60000000000 */
        /* <DEDUP_REMOVED lines=30> */
[C---:B--2---:R-:W-:Y:S01]  /*337a0*/  FMUL R67, R0.reuse, R67 ;  /* 0x0000004300437220 */ /* 0x044fe20000400000 */
[----:B---3--:R-:W-:-:S04]  /*337b0*/  FMUL R66, R0, R66 ;  /* 0x0000004200427220 */ /* 0x008fc80000400000 */
[----:B------:R-:W-:Y:S01]  /*337c0*/  STL [R1], R67 ;  /* 0x0000004301007387 */ /* 0x000fe20000100800 */
[----:B----4-:R-:W-:-:S03]  /*337d0*/  FMUL R65, R0, R65 ;  /* 0x0000004100417220 */ /* 0x010fc60000400000 */
[----:B------:R-:W-:Y:S01]  /*337e0*/  STL [R1+0x4], R66 ;  /* 0x0000044201007387 */ /* 0x000fe20000100800 */
[----:B------:R-:W-:-:S03]  /*337f0*/  FMUL R64, R0, R64 ;  /* 0x0000004000407220 */ /* 0x000fc60000400000 */
        /* <DEDUP_REMOVED lines=106> */
[----:B------:R-:W-:Y:S04]  /*33ea0*/  STL [R1+0xdc], R12 ;  /* 0x0000dc0c01007387 */ /* 0x000fe80000100800 */
[----:B------:R0:W-:Y:S01]  /*33eb0*/  STL [R1+0xe0], R11 ;  /* 0x0000e00b01007387 */ /* 0x0001e20000100800 */
[C---:B------:R-:W-:Y:S01]  /*33ec0*/  FMUL R83, R0.reuse, R10 ;  /* 0x0000000a00537220 */ /* 0x040fe20000400000 */
[C---:B------:R-:W-:Y:S01]  /*33ed0*/  FMUL R82, R0.reuse, R9 ;  /* 0x0000000900527220 */ /* 0x040fe20000400000 */
[C---:B------:R-:W-:Y:S01]  /*33ee0*/  FMUL R79, R0.reuse, R8 ;  /* 0x00000008004f7220 */ /* 0x040fe20000400000 */
[C---:B------:R-:W-:Y:S01]  /*33ef0*/  FMUL R78, R0.reuse, R7 ;  /* 0x00000007004e7220 */ /* 0x040fe20000400000 */
[C---:B------:R-:W-:Y:S01]  /*33f00*/  FMUL R77, R0.reuse, R6 ;  /* 0x00000006004d7220 */ /* 0x040fe20000400000 */
[C---:B------:R-:W-:Y:S01]  /*33f10*/  FMUL R76, R0.reuse, R5 ;  /* 0x00000005004c7220 */ /* 0x040fe20000400000 */
[----:B------:R-:W-:-:S02]  /*33f20*/  FMUL R75, R0, R4 ;  /* 0x00000004004b7220 */ /* 0x000fc40000400000 */
[----:B------:R-:W2:Y:S04]  /*33f30*/  LDL.LU R4, [R1+0x100] ;  /* 0x0001000001047983 */ /* 0x000ea80000300800 */
[----:B------:R-:W3:Y:S04]  /*33f40*/  LDL.LU R5, [R1+0x104] ;  /* 0x0001040001057983 */ /* 0x000ee80000300800 */
[----:B------:R-:W4:Y:S04]  /*33f50*/  LDL.LU R6, [R1+0x108] ;  /* 0x0001080001067983 */ /* 0x000f280000300800 */
[----:B------:R-:W4:Y:S04]  /*33f60*/  LDL.LU R7, [R1+0x10c] ;  /* 0x00010c0001077983 */ /* 0x000f280000300800 */
[----:B------:R-:W4:Y:S04]  /*33f70*/  LDL.LU R8, [R1+0x110] ;  /* 0x0001100001087983 */ /* 0x000f280000300800 */
[----:B------:R-:W4:Y:S04]  /*33f80*/  LDL.LU R9, [R1+0x114] ;  /* 0x0001140001097983 */ /* 0x000f280000300800 */
        /* <DEDUP_REMOVED lines=58> */
[----:B------:R-:W0:Y:S01]  /*34330*/  MUFU.EX2 R3, R3 ;  /* 0x0000000300037308 */ /* 0x000e220000000800 */
[C---:B--2---:R-:W-:Y:S01]  /*34340*/  FMUL R4, R0.reuse, R4 ;  /* 0x0000000400047220 */ /* 0x044fe20000400000 */
        /* <DEDUP_REMOVED lines=62> */
[----:B------:R-:W-:Y:S01]  /*34730*/  FMUL R67, R0, R67 ;  /* 0x0000004300437220 */ /* 0x000fe20000400000 */
[----:B0-----:R-:W-:Y:S06]  /*34740*/  @!P2 BRA `(.L_x_10) ;  /* 0x00000008000ca947 */ /* 0x001fec0003800000 */
        /* <DEDUP_REMOVED lines=32> */
[----:B0-----:R-:W2:Y:S04]  /*34950*/  LDL.LU R4, [R1] ;  /* 0x0000000001047983 */ /* 0x001ea80000300800 */
        /* <DEDUP_REMOVED lines=56> */
[----:B------:R-:W-:-:S02]  /*34ce0*/  IMAD.MOV.U32 R66, RZ, RZ, R76 ;  /* 0x000000ffff427224 */ /* 0x000fc400078e004c */
[----:B------:R-:W-:Y:S02]  /*34cf0*/  IMAD.MOV.U32 R67, RZ, RZ, R75 ;  /* 0x000000ffff437224 */ /* 0x000fe400078e004b */
[----:B------:R-:W-:Y:S02]  /*34d00*/  IMAD.MOV.U32 R61, RZ, RZ, R83 ;  /* 0x000000ffff3d7224 */ /* 0x000fe400078e0053 */
[----:B------:R-:W-:Y:S02]  /*34d10*/  IMAD.MOV.U32 R62, RZ, RZ, R82 ;  /* 0x000000ffff3e7224 */ /* 0x000fe400078e0052 */
[----:B------:R-:W-:Y:S02]  /*34d20*/  IMAD.MOV.U32 R63, RZ, RZ, R79 ;  /* 0x000000ffff3f7224 */ /* 0x000fe400078e004f */
[----:B------:R-:W-:Y:S02]  /*34d30*/  IMAD.MOV.U32 R64, RZ, RZ, R78 ;  /* 0x000000ffff407224 */ /* 0x000fe400078e004e */
[----:B------:R-:W-:-:S04]  /*34d40*/  IMAD.MOV.U32 R65, RZ, RZ, R77 ;  /* 0x000000ffff417224 */ /* 0x000fc800078e004d */
[----:B--2---:R0:W-:Y:S02]  /*34d50*/  STTM.x64 tmem[UR6+0x80], R4 ;  /* 0x00008004000079ed */ /* 0x0041e40008340006 */
        /* <DEDUP_REMOVED lines=32> */
[----:B------:R-:W-:Y:S05]  /*34f60*/  @!P2 BRA `(.L_x_10) ;  /* 0x000000000004a947 */ /* 0x000fea0003800000 */
[----:B-----5:R2:W-:Y:S02]  /*34f70*/  STTM.x64 tmem[UR6+0xc0], R4 ;  /* 0x0000c004000079ed */ /* 0x0205e40008340006 */
.L_x_10:
[----:B--2--5:R2:W5:Y:S01]  /*34f80*/  LDL R15, [R1+0x2518] ;  /* 0x00251800010f7983 */ /* 0x0245620000100800 */
[----:B-1----:R-:W-:Y:S01]  /*34f90*/  FADD R73, R73, R72 ;  /* 0x0000004849497221 */ /* 0x002fe20000000000 */
[----:B------:R-:W-:Y:S01]  /*34fa0*/  ISETP.GE.AND P4, PT, R74, 0x1, PT ;  /* 0x000000014a00780c */ /* 0x000fe20003f86270 */
[----:B------:R-:W-:Y:S01]  /*34fb0*/  IMAD.MOV.U32 R6, RZ, RZ, RZ ;  /* 0x000000ffff067224 */ /* 0x000fe200078e00ff */
[----:B------:R-:W1:Y:S02]  /*34fc0*/  FENCE.VIEW.ASYNC.T ;  /* 0x00000000000073c6 */ /* 0x000e640000000200 */
[----:B-1----:R-:W-:Y:S01]  /*34fd0*/  BAR.SYNC.DEFER_BLOCKING 0x0 ;  /* 0x0000000000007b1d */ /* 0x002fe20000010000 */
[----:B------:R-:W-:-:S05]  /*34fe0*/  FADD R73, R3, R73 ;  /* 0x0000004903497221 */ /* 0x000fca0000000000 */
[----:B------:R1:W-:Y:S06]  /*34ff0*/  MEMBAR.ALL.CTA ;  /* 0x0000000000007992 */ /* 0x0003ec0000008000 */
[----:B-1----:R-:W1:Y:S02]  /*35000*/  FENCE.VIEW.ASYNC.S ;  /* 0x00000000000073c6 */ /* 0x002e640000000000 */
[----:B-1----:R-:W-:Y:S06]  /*35010*/  BAR.SYNC.DEFER_BLOCKING 0x0 ;  /* 0x0000000000007b1d */ /* 0x002fec0000010000 */
[----:B--2---:R-:W-:Y:S05]  /*35020*/  @!P3 BRA `(.L_x_11) ;  /* 0x00000004004cb947 */ /* 0x004fea0003800000 */
[----:B------:R-:W-:Y:S01]  /*35030*/  IMAD.U32 R3, RZ, RZ, UR4 ;  /* 0x00000004ff037e24 */ /* 0x000fe2000f8e00ff */
[----:B------:R-:W-:Y:S01]  /*35040*/  ELECT P3, URZ, PT ;  /* 0x0000000000ff782f */ /* 0x000fe20003860000 */
[----:B-----5:R-:W-:Y:S01]  /*35050*/  VIADD R0, R15, 0x38000 ;  /* 0x000380000f007836 */ /* 0x020fe20000000000 */
[----:B------:R-:W-:Y:S01]  /*35060*/  UIADD3 UR16, UPT, UPT, UR5, 0x100000, URZ ;  /* 0x0010000005107890 */ /* 0x000fe2000fffe0ff */
[----:B------:R-:W-:Y:S01]  /*35070*/  IMAD.MOV.U32 R69, RZ, RZ, RZ ;  /* 0x000000ffff457224 */ /* 0x000fe200078e00ff */
[----:B------:R-:W-:Y:S01]  /*35080*/  SHF.R.U32.HI R3, RZ, 0x4, R3 ;  /* 0x00000004ff037819 */ /* 0x000fe20000011603 */
[----:B------:R-:W-:Y:S01]  /*35090*/  UIADD3 UR42, UPT, UPT, UR5, 0x100000, URZ ;  /* 0x00100000052a7890 */ /* 0x000fe2000fffe0ff */
[----:B------:R-:W-:Y:S01]  /*350a0*/  SHF.R.U32.HI R0, RZ, 0x4, R0 ;  /* 0x00000004ff007819 */ /* 0x000fe20000011600 */
[----:B------:R-:W-:Y:S01]  /*350b0*/  UIADD3 UR43, UPT, UPT, UR5, 0x100000, URZ ;  /* 0x00100000052b7890 */ /* 0x000fe2000fffe0ff */
[----:B------:R-:W-:Y:S01]  /*350c0*/  SGXT.U32 R3, R3, 0xe ;  /* 0x0000000e0303781a */ /* 0x000fe20000000000 */
[----:B------:R-:W-:Y:S01]  /*350d0*/  UMOV UR20, 0x0 ;  /* 0x0000000000147882 */ /* 0x000fe20000000000 */
[----:B------:R-:W-:Y:S01]  /*350e0*/  SGXT.U32 R0, R0, 0xe ;  /* 0x0000000e0000781a */ /* 0x000fe20000000000 */
[----:B------:R-:W-:Y:S01]  /*350f0*/  UMOV UR21, 0x4400010 ;  /* 0x0440001000157882 */ /* 0x000fe20000000000 */
[----:B------:R-:W-:Y:S01]  /*35100*/  R2UR UR10, R3 ;  /* 0x00000000030a72ca */ /* 0x000fe200000e0000 */
[----:B------:R-:W-:Y:S01]  /*35110*/  @P3 IMAD.MOV.U32 R5, RZ, RZ, 0x40004040 ;  /* 0x40004040ff053424 */ /* 0x000fe200078e00ff */
[----:B------:R-:W-:Y:S01]  /*35120*/  UIADD3 UR52, UPT, UPT, UR5, 0x100000, URZ ;  /* 0x0010000005347890 */ /* 0x000fe2000fffe0ff */
[----:B------:R-:W-:Y:S01]  /*35130*/  UMOV UR11, 0x40004040 ;  /* 0x40004040000b7882 */ /* 0x000fe20000000000 */
[----:B------:R-:W-:-:S02]  /*35140*/  UMOV UR26, 0x0 ;  /* 0x00000000001a7882 */ /* 0x000fc40000000000 */
[----:B------:R-:W-:Y:S01]  /*35150*/  @P3 R2UR UR23, R5 ;  /* 0x00000000051732ca */ /* 0x000fe200000e0000 */
[----:B------:R-:W-:Y:S01]  /*35160*/  UMOV UR27, 0x4400010 ;  /* 0x04400010001b7882 */ /* 0x000fe20000000000 */
[----:B------:R-:W-:Y:S01]  /*35170*/  UMOV UR30, 0x0 ;  /* 0x00000000001e7882 */ /* 0x000fe20000000000 */
[----:B------:R-:W-:Y:S01]  /*35180*/  UMOV UR31, 0x4400010 ;  /* 0x04400010001f7882 */ /* 0x000fe20000000000 */
[----:B------:R-:W-:Y:S01]  /*35190*/  UMOV UR34, 0x0 ;  /* 0x0000000000227882 */ /* 0x000fe20000000000 */
[----:B------:R-:W-:Y:S01]  /*351a0*/  UMOV UR35, 0x4400010 ;  /* 0x0440001000237882 */ /* 0x000fe20000000000 */
[----:B------:R-:W-:Y:S01]  /*351b0*/  UMOV UR38, 0x0 ;  /* 0x0000000000267882 */ /* 0x000fe20000000000 */
[----:B------:R-:W-:Y:S01]  /*351c0*/  IMAD.U32 R4, RZ, RZ, UR10 ;  /* 0x0000000aff047e24 */ /* 0x000fe2000f8e00ff */
[----:B------:R-:W-:Y:S01]  /*351d0*/  R2UR UR10, R0 ;  /* 0x00000000000a72ca */ /* 0x000fe200000e0000 */
[----:B------:R-:W-:Y:S01]  /*351e0*/  UMOV UR39, 0x4400010 ;  /* 0x0440001000277882 */ /* 0x000fe20000000000 */
[----:B------:R-:W-:Y:S01]  /*351f0*/  UMOV UR44, 0x0 ;  /* 0x00000000002c7882 */ /* 0x000fe20000000000 */
[----:B------:R-:W-:Y:S01]  /*35200*/  UMOV UR45, 0x4400010 ;  /* 0x04400010002d7882 */ /* 0x000fe20000000000 */
[----:B------:R-:W-:Y:S01]  /*35210*/  @P3 R2UR UR22, R4 ;  /* 0x00000000041632ca */ /* 0x000fe200000e0000 */
[----:B------:R-:W-:Y:S01]  /*35220*/  UMOV UR48, 0x0 ;  /* 0x0000000000307882 */ /* 0x000fe20000000000 */
[----:B------:R-:W-:Y:S01]  /*35230*/  @P3 MOV R4, R68 ;  /* 0x0000004400043202 */ /* 0x000fe20000000f00 */
[----:B------:R-:W-:Y:S01]  /*35240*/  UMOV UR49, 0x4400010 ;  /* 0x0440001000317882 */ /* 0x000fe20000000000 */
[----:B------:R-:W-:Y:S01]  /*35250*/  UMOV UR54, 0x0 ;  /* 0x0000000000367882 */ /* 0x000fe20000000000 */
[----:B------:R-:W-:Y:S01]  /*35260*/  UMOV UR55, 0x4400010 ;  /* 0x0440001000377882 */ /* 0x000fe20000000000 */
[----:B------:R-:W-:-:S02]  /*35270*/  @P3 R2UR UR17, R4 ;  /* 0x00000000041132ca */ /* 0x000fc400000e0000 */
[----:B------:R-:W-:Y:S01]  /*35280*/  IADD3 R4, P3, PT, R0, 0x2, RZ ;  /* 0x0000000200047810 */ /* 0x000fe20007f7e0ff */
[----:B------:R-:W-:-:S03]  /*35290*/  IMAD.MOV.U32 R0, RZ, RZ, RZ ;  /* 0x000000ffff007224 */ /* 0x000fc600078e00ff */
[----:B------:R-:W-:Y:S01]  /*352a0*/  R2UR UR18, R4 ;  /* 0x00000000041272ca */ /* 0x000fe200000e0000 */
[----:B------:R1:W-:Y:S01]  /*352b0*/  UTCQMMA gdesc[UR10], gdesc[UR22], tmem[UR5], tmem[UR20], idesc[UR21], UPT ;  /* 0x00ff14160a0075ea */ /* 0x0003e2000b800305 */
[----:B------:R-:W-:Y:S02]  /*352c0*/  IADD3.X R0, PT, PT, R0, 0x40004040, RZ, P3, !PT ;  /* 0x4000404000007810 */ /* 0x000fe40001ffe4ff */
[----:B------:R-:W-:Y:S02]  /*352d0*/  IADD3 R3, P3, PT, R3, 0x2, RZ ;  /* 0x0000000203037810 */ /* 0x000fe40007f7e0ff */
[----:B------:R-:W-:Y:S02]  /*352e0*/  R2UR UR19, R0 ;  /* 0x00000000001372ca */ /* 0x000fe400000e0000 */
[C---:B------:R-:W-:Y:S02]  /*352f0*/  IADD3 R0, P5, PT, R3.reuse, 0x2, RZ ;  /* 0x0000000203007810 */ /* 0x040fe40007fbe0ff */
[----:B------:R-:W-:-:S02]  /*35300*/  R2UR UR24, R3 ;  /* 0x00000000031872ca */ /* 0x000fc400000e0000 */
[----:B------:R-:W-:Y:S01]  /*35310*/  R2UR UR28, R0 ;  /* 0x00000000001c72ca */ /* 0x000fe200000e0000 */
[----:B------:R-:W-:-:S05]  /*35320*/  IMAD.MOV.U32 R0, RZ, RZ, RZ ;  /* 0x000000ffff007224 */ /* 0x000fca00078e00ff */
[----:B------:R-:W-:Y:S01]  /*35330*/  IADD3.X R0, PT, PT, R0, 0x40004040, RZ, P3, !PT ;  /* 0x4000404000007810 */ /* 0x000fe20001ffe4ff */
[----:B------:R-:W-:Y:S01]  /*35340*/  UIADD3.64 UR12, UPT, UPT, UR18, 0x2, URZ ;  /* 0x00000002120c7897 */ /* 0x000fe2000fffe0ff */
[C---:B------:R-:W-:Y:S01]  /*35350*/  IADD3 R4, P3, PT, R3.reuse, 0x4, RZ ;  /* 0x0000000403047810 */ /* 0x040fe20007f7e0ff */
[----:B------:R-:W-:Y:S01]  /*35360*/  UIADD3.64 UR14, UPT, UPT, UR18, 0x4, URZ ;  /* 0x00000004120e7897 */ /* 0x000fe2000fffe0ff */
[----:B------:R-:W-:Y:S01]  /*35370*/  R2UR UR25, R0 ;  /* 0x00000000001972ca */ /* 0x000fe200000e0000 */
[--C-:B------:R-:W-:Y:S01]  /*35380*/  IMAD.X R9, RZ, RZ, R0.reuse, P5 ;  /* 0x000000ffff097224 */ /* 0x100fe200028e0600 */
[----:B------:R-:W-:Y:S01]  /*35390*/  R2UR UR32, R4 ;  /* 0x00000000042072ca */ /* 0x000fe200000e0000 */
[----:B------:R-:W-:Y:S01]  /*353a0*/  IMAD.X R8, RZ, RZ, R0, P3 ;  /* 0x000000ffff087224 */ /* 0x000fe200018e0600 */
[----:B------:R-:W-:Y:S02]  /*353b0*/  IADD3 R4, P5, PT, R3, 0x7fe, RZ ;  /* 0x000007fe03047810 */ /* 0x000fe40007fbe0ff */
[----:B------:R-:W-:-:S02]  /*353c0*/  R2UR UR29, R9 ;  /* 0x00000000091d72ca */ /* 0x000fc400000e0000 */
[----:B------:R-:W-:Y:S01]  /*353d0*/  R2UR UR36, R4 ;  /* 0x00000000042472ca */ /* 0x000fe200000e0000 */
[--C-:B------:R-:W-:Y:S01]  /*353e0*/  IMAD.X R7, RZ, RZ, R0.reuse, P5 ;  /* 0x000000ffff077224 */ /* 0x100fe200028e0600 */
[C---:B------:R-:W-:Y:S02]  /*353f0*/  IADD3 R4, P3, PT, R3.reuse, 0x800, RZ ;  /* 0x0000080003047810 */ /* 0x040fe40007f7e0ff */
[----:B------:R-:W-:Y:S01]  /*35400*/  R2UR UR33, R8 ;  /* 0x00000000082172ca */ /* 0x000fe200000e0000 */
[----:B------:R1:W-:Y:S01]  /*35410*/  UTCQMMA gdesc[UR18], gdesc[UR24], tmem[UR5], tmem[UR26], idesc[UR27], UPT ;  /* 0x00ff1a18120075ea */ /* 0x0003e2000b800305 */
[----:B------:R-:W-:Y:S01]  /*35420*/  R2UR UR40, R4 ;  /* 0x00000000042872ca */ /* 0x000fe200000e0000 */
[----:B------:R-:W-:Y:S01]  /*35430*/  IMAD.X R5, RZ, RZ, R0, P3 ;  /* 0x000000ffff057224 */ /* 0x000fe200018e0600 */
[C---:B------:R-:W-:Y:S02]  /*35440*/  IADD3 R4, P5, PT, R3.reuse, 0x802, RZ ;  /* 0x0000080203047810 */ /* 0x040fe40007fbe0ff */
[----:B------:R-:W-:Y:S01]  /*35450*/  IADD3 R3, P3, PT, R3, 0x804, RZ ;  /* 0x0000080403037810 */ /* 0x000fe20007f7e0ff */
[----:B------:R1:W-:Y:S01]  /*35460*/  UTCQMMA gdesc[UR12], gdesc[UR28], tmem[UR5], tmem[UR30], idesc[UR31], UPT ;  /* 0x00ff1e1c0c0075ea */ /* 0x0003e2000b800305 */
[----:B------:R-:W-:-:S02]  /*35470*/  R2UR UR37, R7 ;  /* 0x00000000072572ca */ /* 0x000fc400000e0000 */
[----:B------:R-:W-:Y:S01]  /*35480*/  R2UR UR50, R3 ;  /* 0x00000000033272ca */ /* 0x000fe200000e0000 */
[--C-:B------:R-:W-:Y:S01]  /*35490*/  IMAD.X R3, RZ, RZ, R0.reuse, P5 ;  /* 0x000000ffff037224 */ /* 0x100fe200028e0600 */
[----:B------:R-:W-:Y:S01]  /*354a0*/  R2UR UR41, R5 ;  /* 0x00000000052972ca */ /* 0x000fe200000e0000 */
[----:B------:R-:W-:Y:S01]  /*354b0*/  IMAD.X R0, RZ, RZ, R0, P3 ;  /* 0x000000ffff007224 */ /* 0x000fe200018e0600 */
[----:B------:R-:W-:Y:S01]  /*354c0*/  R2UR UR46, R4 ;  /* 0x00000000042e72ca */ /* 0x000fe200000e0000 */
[----:B------:R1:W-:Y:S01]  /*354d0*/  UTCQMMA gdesc[UR14], gdesc[UR32], tmem[UR5], tmem[UR34], idesc[UR35], UPT ;  /* 0x00ff22200e0075ea */ /* 0x0003e2000b800305 */
[----:B------:R-:W-:Y:S02]  /*354e0*/  R2UR UR47, R3 ;  /* 0x00000000032f72ca */ /* 0x000fe400000e0000 */
[----:B------:R-:W-:-:S03]  /*354f0*/  R2UR UR51, R0 ;  /* 0x00000000003372ca */ /* 0x000fc600000e0000 */
[----:B------:R1:W-:Y:S04]  /*35500*/  UTCQMMA gdesc[UR10], gdesc[UR36], tmem[UR16], tmem[UR38], idesc[UR39], UPT ;  /* 0x00ff26240a0075ea */ /* 0x0003e8000b800310 */
[----:B------:R1:W-:Y:S04]  /*35510*/  UTCQMMA gdesc[UR18], gdesc[UR40], tmem[UR42], tmem[UR44], idesc[UR45], UPT ;  /* 0x00ff2c28120075ea */ /* 0x0003e8000b80032a */
[----:B------:R1:W-:Y:S02]  /*35520*/  UTCQMMA gdesc[UR12], gdesc[UR46], tmem[UR43], tmem[UR48], idesc[UR49], UPT ;  /* 0x00ff302e0c0075ea */ /* 0x0003e4000b80032b */
[----:B------:R1:W-:Y:S01]  /*35530*/  UTCQMMA gdesc[UR14], gdesc[UR50], tmem[UR52], tmem[UR54], idesc[UR55], UPT ;  /* 0x00ff36320e0075ea */ /* 0x0003e2000b800334 */
[----:B------:R1:W-:Y:S01]  /*35540*/  UTCBAR [UR17], URZ ;  /* 0x000000ff110073e9 */ /* 0x0003e200080000ff */
[----:B------:R-:W-:Y:S01]  /*35550*/  NOP ;  /* 0x0000000000007918 */ /* 0x000fe20000000000 */
.L_x_11:
[----:B------:R-:W-:Y:S02]  /*35560*/  FSEL R0, R73, 1, P2 ;  /* 0x3f80000049007808 */ /* 0x000fe40001000000 */
[----:B------:R-:W-:-:S03]  /*35570*/  FSEL R82, R2, -INF , P2 ;  /* 0xff80000002527808 */ /* 0x000fc60001000000 */
[----:B------:R2:W-:Y:S01]  /*35580*/  STL [R1+0x21e4], R0 ;  /* 0x0021e40001007387 */ /* 0x0005e20000100800 */
[----:B------:R-:W-:Y:S05]  /*35590*/  @!P4 BRA `(.L_x_12) ;  /* 0x000002400050c947 */ /* 0x000fea0003800000 */
[----:B--2---:R-:W-:Y:S01]  /*355a0*/  SHF.R.U32.HI R0, RZ, 0x5, R93 ;  /* 0x00000005ff007819 */ /* 0x004fe2000001165d */
[----:B------:R-:W-:Y:S01]  /*355b0*/  IMAD.MOV.U32 R2, RZ, RZ, RZ ;  /* 0x000000ffff027224 */ /* 0x000fe200078e00ff */
[----:B------:R-:W-:Y:S01]  /*355c0*/  SHF.R.U32.HI R70, RZ, 0x4, R70 ;  /* 0x00000004ff467819 */ /* 0x000fe20000011646 */
[----:B-1----:R-:W-:Y:S01]  /*355d0*/  UMOV UR45, 0x40004040 ;  /* 0x40004040002d7882 */ /* 0x002fe20000000000 */
[----:B------:R-:W-:Y:S02]  /*355e0*/  ISETP.NE.U32.AND P2, PT, R0, RZ, PT ;  /* 0x000000ff0000720c */ /* 0x000fe40003f45070 */
[----:B------:R-:W-:Y:S02]  /*355f0*/  SGXT.U32 R0, R70, 0xe ;  /* 0x0000000e4600781a */ /* 0x000fe40000000000 */
[----:B------:R-:W-:-:S03]  /*35600*/  R2UR UR7, R68 ;  /* 0x00000000440772ca */ /* 0x000fc600000e0000 */
[----:B------:R1:W-:Y:S02]  /*35610*/  STL [R1+0x24ec], R0 ;  /* 0x0024ec0001007387 */ /* 0x0003e40000100800 */
[----:B-1----:R-:W-:-:S04]  /*35620*/  IADD3 R0, P3, PT, R0, 0x2, RZ ;  /* 0x0000000200007810 */ /* 0x002fc80007f7e0ff */
[----:B------:R-:W-:Y:S01]  /*35630*/  R2UR UR10, R0 ;  /* 0x00000000000a72ca */ /* 0x000fe200000e0000 */
[----:B-----5:R-:W-:Y:S01]  /*35640*/  VIADD R0, R15, 0x30000 ;  /* 0x000300000f007836 */ /* 0x020fe20000000000 */
[----:B------:R-:W-:-:S04]  /*35650*/  IADD3.X R2, PT, PT, R2, 0x40004040, RZ, P3, !PT ;  /* 0x4000404002027810 */ /* 0x000fc80001ffe4ff */
[----:B------:R-:W-:Y:S02]  /*35660*/  SHF.R.U32.HI R0, RZ, 0x4, R0 ;  /* 0x00000004ff007819 */ /* 0x000fe40000011600 */
[----:B------:R-:W-:Y:S02]  /*35670*/  R2UR UR11, R2 ;  /* 0x00000000020b72ca */ /* 0x000fe400000e0000 */
[----:B------:R-:W-:-:S04]  /*35680*/  SGXT.U32 R3, R0, 0xe ;  /* 0x0000000e0003781a */ /* 0x000fc80000000000 */
[----:B------:R-:W-:Y:S01]  /*35690*/  IADD3 R0, P4, PT, R3, 0x80, RZ ;  /* 0x0000008003007810 */ /* 0x000fe20007f9e0ff */
[----:B------:R1:W-:Y:S03]  /*356a0*/  STL [R1+0x21ec], R3 ;  /* 0x0021ec0301007387 */ /* 0x0003e60000100800 */
[C---:B------:R-:W-:Y:S02]  /*356b0*/  IADD3 R2, P5, PT, R0.reuse, 0x80, RZ ;  /* 0x0000008000027810 */ /* 0x040fe40007fbe0ff */
[----:B------:R-:W-:Y:S01]  /*356c0*/  R2UR UR38, R0 ;  /* 0x00000000002672ca */ /* 0x000fe200000e0000 */
[----:B------:R-:W-:Y:S01]  /*356d0*/  UIADD3.64 UR54, UPT, UPT, UR10, 0x2, URZ ;  /* 0x000000020a367897 */ /* 0x000fe2000fffe0ff */
[----:B------:R-:W-:Y:S01]  /*356e0*/  R2UR UR12, R2 ;  /* 0x00000000020c72ca */ /* 0x000fe200000e0000 */
[----:B------:R-:W-:Y:S01]  /*356f0*/  UIADD3.64 UR56, UPT, UPT, UR10, 0x4, URZ ;  /* 0x000000040a387897 */ /* 0x000fe2000fffe0ff */
[----:B------:R-:W-:Y:S01]  /*35700*/  IADD3 R2, P6, PT, R0, 0x100, RZ ;  /* 0x0000010000027810 */ /* 0x000fe20007fde0ff */
[----:B------:R-:W-:-:S02]  /*35710*/  UIADD3.64 UR52, UPT, UPT, UR10, 0x3fe, URZ ;  /* 0x000003fe0a347897 */ /* 0x000fc4000fffe0ff */
[----:B------:R-:W-:Y:S01]  /*35720*/  UIADD3.64 UR76, UPT, UPT, UR10, 0x402, URZ ;  /* 0x000004020a4c7897 */ /* 0x000fe2000fffe0ff */
[----:B------:R-:W-:Y:S01]  /*35730*/  R2UR UR14, R2 ;  /* 0x00000000020e72ca */ /* 0x000fe200000e0000 */
[----:B------:R-:W-:Y:S01]  /*35740*/  UIADD3.64 UR58, UPT, UPT, UR10, 0x802, URZ ;  /* 0x000008020a3a7897 */ /* 0x000fe2000fffe0ff */
[----:B------:R-:W-:Y:S01]  /*35750*/  IADD3 R2, P3, PT, R0, 0x180, RZ ;  /* 0x0000018000027810 */ /* 0x000fe20007f7e0ff */
[----:B------:R-:W-:Y:S02]  /*35760*/  UIADD3.64 UR60, UPT, UPT, UR10, 0x804, URZ ;  /* 0x000008040a3c7897 */ /* 0x000fe4000fffe0ff */
[----:B------:R-:W-:Y:S01]  /*35770*/  UIADD3.64 UR62, UPT, UPT, UR10, 0xbfe, URZ ;  /* 0x00000bfe0a3e7897 */ /* 0x000fe2000fffe0ff */
[----:B------:R-:W-:Y:S01]  /*35780*/  R2UR UR16, R2 ;  /* 0x00000000021072ca */ /* 0x000fe200000e0000 */
[----:B------:R-:W-:Y:S01]  /*35790*/  IMAD.MOV.U32 R2, RZ, RZ, RZ ;  /* 0x000000ffff027224 */ /* 0x000fe200078e00ff */
[----:B------:R-:W-:Y:S02]  /*357a0*/  UIADD3.64 UR64, UPT, UPT, UR10, 0xc00, URZ ;  /* 0x00000c000a407897 */ /* 0x000fe4000fffe0ff */
[----:B------:R-:W-:-:S02]  /*357b0*/  UIADD3.64 UR66, UPT, UPT, UR10, 0xc02, URZ ;  /* 0x00000c020a427897 */ /* 0x000fc4000fffe0ff */
[----:B------:R-:W-:Y:S01]  /*357c0*/  IADD3.X R2, PT, PT, R2, -0x7fffbfe0, RZ, P4, !PT ;  /* 0x8000402002027810 */ /* 0x000fe200027fe4ff */
[----:B------:R-:W-:Y:S01]  /*357d0*/  UIADD3.64 UR68, UPT, UPT, UR10, 0xc04, URZ ;  /* 0x00000c040a447897 */ /* 0x000fe2000fffe0ff */
[----:B-1----:R-:W-:Y:S02]  /*357e0*/  IADD3 R3, P4, PT, R0, 0x200, RZ ;  /* 0x0000020000037810 */ /* 0x002fe40007f9e0ff */
[----:B------:R-:W-:Y:S01]  /*357f0*/  R2UR UR39, R2 ;  /* 0x00000000022772ca */ /* 0x000fe200000e0000 */
[--C-:B------:R-:W-:Y:S01]  /*35800*/  IMAD.X R6, RZ, RZ, R2.reuse, P5 ;  /* 0x000000ffff067224 */ /* 0x100fe200028e0602 */
[----:B------:R-:W-:Y:S01]  /*35810*/  R2UR UR18, R3 ;  /* 0x00000000031272ca */ /* 0x000fe200000e0000 */
[--C-:B------:R-:W-:Y:S01]  /*35820*/  IMAD.X R12, RZ, RZ, R2.reuse, P6 ;  /* 0x000000ffff0c7224 */ /* 0x100fe200030e0602 */
[----:B------:R-:W-:Y:S01]  /*35830*/  IADD3 R3, P5, PT, R0, 0x280, RZ ;  /* 0x0000028000037810 */ /* 0x000fe20007fbe0ff */
[--C-:B------:R-:W-:Y:S01]  /*35840*/  IMAD.X R5, RZ, RZ, R2.reuse, P3 ;  /* 0x000000ffff057224 */ /* 0x100fe200018e0602 */
[----:B------:R-:W-:Y:S01]  /*35850*/  R2UR UR13, R6 ;  /* 0x00000000060d72ca */ /* 0x000fe200000e0000 */
[--C-:B------:R-:W-:Y:S01]  /*35860*/  IMAD.X R14, RZ, RZ, R2.reuse, P4 ;  /* 0x000000ffff0e7224 */ /* 0x100fe200020e0602 */
[----:B------:R-:W-:Y:S01]  /*35870*/  R2UR UR20, R3 ;  /* 0x00000000031472ca */ /* 0x000fe200000e0000 */
[----:B------:R-:W-:Y:S01]  /*35880*/  IMAD.X R13, RZ, RZ, R2, P5 ;  /* 0x000000ffff0d7224 */ /* 0x000fe200028e0602 */
[----:B------:R-:W-:-:S02]  /*35890*/  IADD3 R3, P6, PT, R0, 0x300, RZ ;  /* 0x0000030000037810 */ /* 0x000fc40007fde0ff */
[----:B------:R-:W-:Y:S02]  /*358a0*/  R2UR UR17, R5 ;  /* 0x00000000051172ca */ /* 0x000fe400000e0000 */
[----:B------:R-:W-:Y:S01]  /*358b0*/  R2UR UR22, R3 ;  /* 0x00000000031672ca */ /* 0x000fe200000e0000 */
[--C-:B------:R-:W-:Y:S01]  /*358c0*/  IMAD.X R11, RZ, RZ, R2.reuse, P6 ;  /* 0x000000ffff0b7224 */ /* 0x100fe200030e0602 */
[----:B------:R-:W-:Y:S02]  /*358d0*/  IADD3 R3, P3, PT, R0, 0x380, RZ ;  /* 0x0000038000037810 */ /* 0x000fe40007f7e0ff */
[----:B------:R-:W-:Y:S02]  /*358e0*/  R2UR UR15, R12 ;  /* 0x000000000c0f72ca */ /* 0x000fe400000e0000 */
[----:B------:R-:W-:Y:S01]  /*358f0*/  R2UR UR24, R3 ;  /* 0x00000000031872ca */ /* 0x000fe200000e0000 */
[----:B------:R-:W-:Y:S01]  /*35900*/  IMAD.X R10, RZ, RZ, R2, P3 ;  /* 0x000000ffff0a7224 */ /* 0x000fe200018e0602 */
[----:B------:R-:W-:-:S02]  /*35910*/  IADD3 R3, P4, PT, R0, 0x400, RZ ;  /* 0x0000040000037810 */ /* 0x000fc40007f9e0ff */
[----:B------:R-:W-:Y:S02]  /*35920*/  R2UR UR19, R14 ;  /* 0x000000000e1372ca */ /* 0x000fe400000e0000 */
[----:B------:R-:W-:Y:S01]  /*35930*/  R2UR UR26, R3 ;  /* 0x00000000031a72ca */ /* 0x000fe200000e0000 */
[--C-:B------:R-:W-:Y:S01]  /*35940*/  IMAD.X R9, RZ, RZ, R2.reuse, P4 ;  /* 0x000000ffff097224 */ /* 0x100fe200020e0602 */
[C---:B------:R-:W-:Y:S02]  /*35950*/  IADD3 R3, P5, PT, R0.reuse, 0x480, RZ ;  /* 0x0000048000037810 */ /* 0x040fe40007fbe0ff */
[----:B------:R-:W-:Y:S02]  /*35960*/  R2UR UR21, R13 ;  /* 0x000000000d1572ca */ /* 0x000fe400000e0000 */
[----:B------:R-:W-:Y:S01]  /*35970*/  R2UR UR28, R3 ;  /* 0x00000000031c72ca */ /* 0x000fe200000e0000 */
[----:B------:R-:W-:Y:S01]  /*35980*/  IMAD.X R8, RZ, RZ, R2, P5 ;  /* 0x000000ffff087224 */ /* 0x000fe200028e0602 */
[----:B------:R-:W-:-:S02]  /*35990*/  IADD3 R3, P6, PT, R0, 0x500, RZ ;  /* 0x0000050000037810 */ /* 0x000fc40007fde0ff */
[C---:B------:R-:W-:Y:S02]  /*359a0*/  IADD3 R4, P5, PT, R0.reuse, 0x680, RZ ;  /* 0x0000068000047810 */ /* 0x040fe40007fbe0ff */
[----:B------:R-:W-:Y:S01]  /*359b0*/  R2UR UR30, R3 ;  /* 0x00000000031e72ca */ /* 0x000fe200000e0000 */
[--C-:B------:R-:W-:Y:S01]  /*359c0*/  IMAD.X R7, RZ, RZ, R2.reuse, P6 ;  /* 0x000000ffff077224 */ /* 0x100fe200030e0602 */
[----:B------:R-:W-:Y:S02]  /*359d0*/  IADD3 R3, P3, PT, R0, 0x580, RZ ;  /* 0x0000058000037810 */ /* 0x000fe40007f7e0ff */
[----:B------:R-:W-:Y:S01]  /*359e0*/  R2UR UR36, R4 ;  /* 0x00000000042472ca */ /* 0x000fe200000e0000 */
[----:B------:R-:W-:Y:S01]  /*359f0*/  IMAD.MOV.U32 R4, RZ, RZ, RZ ;  /* 0x000000ffff047224 */ /* 0x000fe200078e00ff */
[----:B------:R-:W-:Y:S01]  /*35a00*/  R2UR UR32, R3 ;  /* 0x00000000032072ca */ /* 0x000fe200000e0000 */
[----:B------:R-:W-:Y:S01]  /*35a10*/  IMAD.X R6, RZ, RZ, R2, P3 ;  /* 0x000000ffff067224 */ /* 0x000fe200018e0602 */
[----:B------:R-:W-:-:S02]  /*35a20*/  IADD3 R3, P4, PT, R0, 0x600, RZ ;  /* 0x0000060000037810 */ /* 0x000fc40007f9e0ff */
[----:B------:R-:W-:Y:S01]  /*35a30*/  R2UR UR31, R7 ;  /* 0x00000000071f72ca */ /* 0x000fe200000e0000 */
[----:B------:R-:W-:Y:S01]  /*35a40*/  IMAD.U32 R7, RZ, RZ, UR55 ;  /* 0x00000037ff077e24 */ /* 0x000fe2000f8e00ff */
[----:B------:R-:W-:Y:S01]  /*35a50*/  R2UR UR34, R3 ;  /* 0x00000000032272ca */ /* 0x000fe200000e0000 */
[----:B------:R-:W-:Y:S01]  /*35a60*/  VIADD R3, R15, 0x20000 ;  /* 0x000200000f037836 */ /* 0x000fe20000000000 */
[----:B------:R-:W-:Y:S01]  /*35a70*/  R2UR UR33, R6 ;  /* 0x00000000062172ca */ /* 0x000fe200000e0000 */
[----:B------:R-:W-:Y:S01]  /*35a80*/  IMAD.X R5, RZ, RZ, R2, P4 ;  /* 0x000000ffff057224 */ /* 0x000fe200020e0602 */
[----:B------:R-:W-:Y:S01]  /*35a90*/  R2UR UR23, R11 ;  /* 0x000000000b1772ca */ /* 0x000fe200000e0000 */
[----:B------:R-:W-:Y:S01]  /*35aa0*/  IMAD.U32 R6, RZ, RZ, UR54 ;  /* 0x00000036ff067e24 */ /* 0x000fe2000f8e00ff */
[----:B------:R-:W-:Y:S01]  /*35ab0*/  SHF.R.U32.HI R3, RZ, 0x4, R3 ;  /* 0x00000004ff037819 */ /* 0x000fe20000011603 */
[----:B------:R-:W-:Y:S01]  /*35ac0*/  UIADD3.64 UR54, UPT, UPT, UR10, 0x400, URZ ;  /* 0x000004000a367897 */ /* 0x000fe2000fffe0ff */
[----:B------:R-:W-:-:S02]  /*35ad0*/  R2UR UR35, R5 ;  /* 0x00000000052372ca */ /* 0x000fc400000e0000 */
[----:B------:R-:W-:Y:S02]  /*35ae0*/  SGXT.U32 R16, R3, 0xe ;  /* 0x0000000e0310781a */ /* 0x000fe40000000000 */
[----:B------:R-:W-:Y:S02]  /*35af0*/  R2UR UR25, R10 ;  /* 0x000000000a1972ca */ /* 0x000fe400000e0000 */
[----:B------:R-:W-:Y:S01]  /*35b00*/  IADD3 R3, P6, PT, R16, 0x2, RZ ;  /* 0x0000000210037810 */ /* 0x000fe20007fde0ff */
[----:B------:R-:W-:Y:S01]  /*35b10*/  STL [R1+0x24e8], R16 ;  /* 0x0024e81001007387 */ /* 0x000fe20000100800 */
[----:B------:R-:W-:Y:S02]  /*35b20*/  R2UR UR27, R9 ;  /* 0x00000000091b72ca */ /* 0x000fe400000e0000 */
[----:B------:R-:W-:Y:S01]  /*35b30*/  IADD3.X R4, PT, PT, R4, 0x40004040, RZ, P6, !PT ;  /* 0x4000404004047810 */ /* 0x000fe200037fe4ff */
[----:B------:R1:W-:Y:S01]  /*35b40*/  STL.64 [R1+0x24e0], R6 ;  /* 0x0024e00601007387 */ /* 0x0003e20000100a00 */
[----:B------:R-:W-:-:S02]  /*35b50*/  IADD3 R0, P6, PT, R0, 0x700, RZ ;  /* 0x0000070000007810 */ /* 0x000fc40007fde0ff */
[----:B------:R-:W-:Y:S02]  /*35b60*/  R2UR UR40, R3 ;  /* 0x00000000032872ca */ /* 0x000fe400000e0000 */
[----:B------:R-:W-:Y:S01]  /*35b70*/  R2UR UR42, R0 ;  /* 0x00000000002a72ca */ /* 0x000fe200000e0000 */
[----:B------:R-:W-:Y:S01]  /*35b80*/  VIADD R0, R15, 0x38000 ;  /* 0x000380000f007836 */ /* 0x000fe20000000000 */
[----:B------:R-:W-:Y:S01]  /*35b90*/  R2UR UR41, R4 ;  /* 0x00000000042972ca */ /* 0x000fe200000e0000 */
[----:B------:R-:W-:Y:S01]  /*35ba0*/  IMAD.X R4, RZ, RZ, R2, P5 ;  /* 0x000000ffff047224 */ /* 0x000fe200028e0602 */
[----:B------:R-:W-:Y:S02]  /*35bb0*/  R2UR UR29, R8 ;  /* 0x00000000081d72ca */ /* 0x000fe400000e0000 */
[----:B------:R-:W-:Y:S01]  /*35bc0*/  SHF.R.U32.HI R0, RZ, 0x4, R0 ;  /* 0x00000004ff007819 */ /* 0x000fe20000011600 */
[----:B-1----:R-:W-:Y:S01]  /*35bd0*/  IMAD.U32 R6, RZ, RZ, UR52 ;  /* 0x00000034ff067e24 */ /* 0x002fe2000f8e00ff */
[----:B------:R-:W-:Y:S01]  /*35be0*/  R2UR UR37, R4 ;  /* 0x00000000042572ca */ /* 0x000fe200000e0000 */
[----:B------:R-:W-:Y:S01]  /*35bf0*/  IMAD.U32 R7, RZ, RZ, UR53 ;  /* 0x00000035ff077e24 */ /* 0x000fe2000f8e00ff */
[----:B------:R-:W-:Y:S01]  /*35c00*/  SGXT.U32 R0, R0, 0xe ;  /* 0x0000000e0000781a */ /* 0x000fe20000000000 */
[----:B------:R-:W1:Y:S01]  /*35c10*/  LDC R4, c[0x0][0x3d4] ;  /* 0x0000f500ff047b82 */ /* 0x000e620000000800 */
[----:B------:R-:W-:-:S02]  /*35c20*/  UIADD3.64 UR52, UPT, UPT, UR10, 0x404, URZ ;  /* 0x000004040a347897 */ /* 0x000fc4000fffe0ff */
[C---:B------:R-:W-:Y:S01]  /*35c30*/  R2UR UR44, R0.reuse ;  /* 0x00000000002c72ca */ /* 0x040fe200000e0000 */
[----:B------:R-:W-:Y:S01]  /*35c40*/  UIADD3.64 UR72, UPT, UPT, UR40, 0x2, URZ ;  /* 0x0000000228487897 */ /* 0x000fe2000fffe0ff */
[----:B------:R-:W-:Y:S01]  /*35c50*/  IADD3 R0, P3, PT, R0, 0x2, RZ ;  /* 0x0000000200007810 */ /* 0x000fe20007f7e0ff */
[----:B------:R-:W-:-:S03]  /*35c60*/  UIADD3.64 UR70, UPT, UPT, UR40, 0x4, URZ ;  /* 0x0000000428467897 */ /* 0x000fc6000fffe0ff */
[C---:B------:R-:W-:Y:S02]  /*35c70*/  R2UR UR46, R0.reuse ;  /* 0x00000000002e72ca */ /* 0x040fe400000e0000 */
[C---:B------:R-:W-:Y:S01]  /*35c80*/  IADD3 R3, P4, PT, R0.reuse, 0x2, RZ ;  /* 0x0000000200037810 */ /* 0x040fe20007f9e0ff */
[----:B------:R-:W-:Y:S01]  /*35c90*/  IMAD.U32 R5, RZ, RZ, UR71 ;  /* 0x00000047ff057e24 */ /* 0x000fe2000f8e00ff */
[----:B------:R-:W-:Y:S02]  /*35ca0*/  IADD3 R0, P5, PT, R0, 0x4, RZ ;  /* 0x0000000400007810 */ /* 0x000fe40007fbe0ff */
[----:B------:R-:W-:Y:S01]  /*35cb0*/  R2UR UR48, R3 ;  /* 0x00000000033072ca */ /* 0x000fe200000e0000 */
[----:B------:R-:W-:Y:S01]  /*35cc0*/  IMAD.X R3, RZ, RZ, R2, P6 ;  /* 0x000000ffff037224 */ /* 0x000fe200030e0602 */
[----:B------:R-:W-:Y:S01]  /*35cd0*/  R2UR UR50, R0 ;  /* 0x00000000003272ca */ /* 0x000fe200000e0000 */
[----:B------:R-:W-:-:S03]  /*35ce0*/  IMAD.MOV.U32 R0, RZ, RZ, RZ ;  /* 0x000000ffff007224 */ /* 0x000fc600078e00ff */
[----:B------:R-:W-:Y:S01]  /*35cf0*/  R2UR UR43, R3 ;  /* 0x00000000032b72ca */ /* 0x000fe200000e0000 */
[----:B------:R-:W-:Y:S01]  /*35d00*/  IMAD.U32 R3, RZ, RZ, UR57 ;  /* 0x00000039ff037e24 */ /* 0x000fe2000f8e00ff */
[----:B------:R-:W-:-:S04]  /*35d10*/  IADD3.X R0, PT, PT, R0, 0x40004040, RZ, P3, !PT ;  /* 0x4000404000007810 */ /* 0x000fc80001ffe4ff */
[----:B------:R-:W-:Y:S01]  /*35d20*/  R2UR UR47, R0 ;  /* 0x00000000002f72ca */ /* 0x000fe200000e0000 */
[--C-:B------:R-:W-:Y:S02]  /*35d30*/  IMAD.X R2, RZ, RZ, R0.reuse, P4 ;  /* 0x000000ffff027224 */ /* 0x100fe400020e0600 */
[----:B------:R-:W-:-:S03]  /*35d40*/  IMAD.X R0, RZ, RZ, R0, P5 ;  /* 0x000000ffff007224 */ /* 0x000fc600028e0600 */
[----:B------:R-:W-:Y:S01]  /*35d50*/  R2UR UR49, R2 ;  /* 0x00000000023172ca */ /* 0x000fe200000e0000 */
[----:B------:R-:W-:Y:S01]  /*35d60*/  IMAD.U32 R2, RZ, RZ, UR56 ;  /* 0x00000038ff027e24 */ /* 0x000fe2000f8e00ff */
[----:B------:R-:W-:Y:S01]  /*35d70*/  R2UR UR51, R0 ;  /* 0x00000000003372ca */ /* 0x000fe200000e0000 */
[----:B-1----:R-:W-:Y:S01]  /*35d80*/  IMAD.SHL.U32 R0, R4, 0x80, RZ ;  /* 0x0000008004007824 */ /* 0x002fe200078e00ff */
[----:B------:R-:W-:Y:S01]  /*35d90*/  UIADD3.64 UR56, UPT, UPT, UR10, 0x800, URZ ;  /* 0x000008000a387897 */ /* 0x000fe2000fffe0ff */
[----:B------:R-:W-:Y:S01]  /*35da0*/  IMAD.U32 R4, RZ, RZ, UR70 ;  /* 0x00000046ff047e24 */ /* 0x000fe2000f8e00ff */
[----:B------:R1:W-:Y:S01]  /*35db0*/  STL.64 [R1+0x24d8], R2 ;  /* 0x0024d80201007387 */ /* 0x0003e20000100a00 */
[----:B------:R-:W-:-:S03]  /*35dc0*/  UIADD3.64 UR70, UPT, UPT, UR40, 0x800, URZ ;  /* 0x0000080028467897 */ /* 0x000fc6000fffe0ff */
[----:B------:R2:W-:Y:S01]  /*35dd0*/  STL.64 [R1+0x24d0], R6 ;  /* 0x0024d00601007387 */ /* 0x0005e20000100a00 */
[----:B-1----:R-:W-:Y:S02]  /*35de0*/  IMAD.U32 R2, RZ, RZ, UR54 ;  /* 0x00000036ff027e24 */ /* 0x002fe4000f8e00ff */
[----:B------:R-:W-:Y:S01]  /*35df0*/  IMAD.U32 R3, RZ, RZ, UR55 ;  /* 0x00000037ff037e24 */ /* 0x000fe2000f8e00ff */
[----:B------:R-:W-:Y:S01]  /*35e00*/  UIADD3.64 UR54, UPT, UPT, UR10, 0x7fe, URZ ;  /* 0x000007fe0a367897 */ /* 0x000fe2000fffe0ff */
[----:B--2---:R-:W-:Y:S02]  /*35e10*/  IMAD.U32 R6, RZ, RZ, UR72 ;  /* 0x00000048ff067e24 */ /* 0x004fe4000f8e00ff */
[----:B------:R-:W-:Y:S01]  /*35e20*/  IMAD.U32 R7, RZ, RZ, UR73 ;  /* 0x00000049ff077e24 */ /* 0x000fe2000f8e00ff */
[----:B------:R1:W-:Y:S01]  /*35e30*/  STL.64 [R1+0x24c8], R2 ;  /* 0x0024c80201007387 */ /* 0x0003e20000100a00 */
[----:B------:R-:W-:-:S03]  /*35e40*/  UIADD3.64 UR72, UPT, UPT, UR40, 0x7fe, URZ ;  /* 0x000007fe28487897 */ /* 0x000fc6000fffe0ff */
[----:B------:R-:W-:Y:S04]  /*35e50*/  STL [R1+0x568], R82 ;  /* 0x0005685201007387 */ /* 0x000fe80000100800 */
[----:B------:R-:W-:Y:S01]  /*35e60*/  STL [R1+0x3cc], RZ ;  /* 0x0003ccff01007387 */ /* 0x000fe20000100800 */
[----:B-1----:R-:W-:Y:S01]  /*35e70*/  IMAD.MOV.U32 R3, RZ, RZ, 0x1 ;  /* 0x00000001ff037424 */ /* 0x002fe200078e00ff */
[----:B------:R-:W1:Y:S04]  /*35e80*/  LDC R2, c[0x0][0x3c4] ;  /* 0x0000f100ff027b82 */ /* 0x000e680000000800 */
[----:B------:R-:W-:Y:S04]  /*35e90*/  STL [R1+0x56c], R3 ;  /* 0x00056c0301007387 */ /* 0x000fe80000100800 */
[----:B------:R-:W-:Y:S04]  /*35ea0*/  STL [R1+0x21e8], RZ ;  /* 0x0021e8ff01007387 */ /* 0x000fe80000100800 */
[----:B------:R-:W-:Y:S04]  /*35eb0*/  STL [R1+0x3c8], RZ ;  /* 0x0003c8ff01007387 */ /* 0x000fe80000100800 */
[----:B------:R2:W-:Y:S04]  /*35ec0*/  STL.64 [R1+0x24c0], R6 ;  /* 0x0024c00601007387 */ /* 0x0005e80000100a00 */
[----:B------:R3:W-:Y:S01]  /*35ed0*/  STL.64 [R1+0x24b8], R4 ;  /* 0x0024b80401007387 */ /* 0x0007e20000100a00 */
[----:B-1----:R-:W-:-:S02]  /*35ee0*/  IMAD.SHL.U32 R2, R2, 0x80, RZ ;  /* 0x0000008002027824 */ /* 0x002fc400078e00ff */
[----:B--2---:R-:W-:Y:S02]  /*35ef0*/  IMAD.U32 R6, RZ, RZ, UR72 ;  /* 0x00000048ff067e24 */ /* 0x004fe4000f8e00ff */
[----:B------:R-:W-:Y:S01]  /*35f00*/  IMAD.U32 R7, RZ, RZ, UR73 ;  /* 0x00000049ff077e24 */ /* 0x000fe2000f8e00ff */
[----:B------:R-:W-:Y:S01]  /*35f10*/  UIADD3.64 UR72, UPT, UPT, UR40, 0x802, URZ ;  /* 0x0000080228487897 */ /* 0x000fe2000fffe0ff */
[----:B---3--:R-:W-:Y:S02]  /*35f20*/  IMAD.U32 R4, RZ, RZ, UR70 ;  /* 0x00000046ff047e24 */ /* 0x008fe4000f8e00ff */
[----:B------:R-:W-:Y:S01]  /*35f30*/  IMAD.U32 R5, RZ, RZ, UR71 ;  /* 0x00000047ff057e24 */ /* 0x000fe2000f8e00ff */
[----:B------:R-:W-:Y:S01]  /*35f40*/  UIADD3.64 UR70, UPT, UPT, UR40, 0x804, URZ ;  /* 0x0000080428467897 */ /* 0x000fe2000fffe0ff */
[----:B------:R1:W-:Y:S04]  /*35f50*/  STL.64 [R1+0x24b0], R6 ;  /* 0x0024b00601007387 */ /* 0x0003e80000100a00 */
[----:B------:R2:W-:Y:S01]  /*35f60*/  STL.64 [R1+0x24a8], R4 ;  /* 0x0024a80401007387 */ /* 0x0005e20000100a00 */
[----:B-1----:R-:W-:-:S02]  /*35f70*/  IMAD.U32 R6, RZ, RZ, UR70 ;  /* 0x00000046ff067e24 */ /* 0x002fc4000f8e00ff */
[----:B------:R-:W-:Y:S02]  /*35f80*/  IMAD.U32 R7, RZ, RZ, UR71 ;  /* 0x00000047ff077e24 */ /* 0x000fe4000f8e00ff */
[----:B--2---:R-:W-:Y:S02]  /*35f90*/  IMAD.U32 R4, RZ, RZ, UR72 ;  /* 0x00000048ff047e24 */ /* 0x004fe4000f8e00ff */
[----:B------:R-:W-:-:S05]  /*35fa0*/  IMAD.U32 R5, RZ, RZ, UR73 ;  /* 0x00000049ff057e24 */ /* 0x000fca000f8e00ff */
[----:B------:R1:W-:Y:S04]  /*35fb0*/  STL.64 [R1+0x24a0], R4 ;  /* 0x0024a00401007387 */ /* 0x0003e80000100a00 */
[----:B------:R1:W-:Y:S02]  /*35fc0*/  STL.64 [R1+0x2498], R6 ;  /* 0x0024980601007387 */ /* 0x0003e40000100a00 */
.L_x_17:
[----:B-1----:R-:W2:Y:S04]  /*35fd0*/  LDL.64 R6, [R1+0x1580] ;  /* 0x0015800001067983 */ /* 0x002ea80000100a00 */
[----:B------:R-:W3:Y:S04]  /*35fe0*/  LDL.64 R12, [R1+0x2198] ;  /* 0x00219800010c7983 */ /* 0x000ee80000100a00 */
[----:B------:R-:W4:Y:S04]  /*35ff0*/  LDL.64 R10, [R1+0x2190] ;  /* 0x00219000010a7983 */ /* 0x000f280000100a00 */
[----:B------:R-:W3:Y:S04]  /*36000*/  LDL.64 R24, [R1+0x2188] ;  /* 0x0021880001187983 */ /* 0x000ee80000100a00 */
[----:B------:R-:W3:Y:S01]  /*36010*/  LDL.64 R16, [R1+0x2180] ;  /* 0x0021800001107983 */ /* 0x000ee20000100a00 */
[----:B------:R-:W-:Y:S01]  /*36020*/  SHF.R.S32.HI R3, RZ, 0x1f, R2 ;  /* 0x0000001fff037819 */ /* 0x000fe20000011402 */
[----:B------:R-:W1:Y:S01]  /*36030*/  LDC R68, c[0x0][0x3c4] ;  /* 0x0000f100ff447b82 */ /* 0x000e620000000800 */
[C---:B------:R-:W-:Y:S01]  /*36040*/  IADD3 R4, P3, PT, R2.reuse, R90, RZ ;  /* 0x0000005a02047210 */ /* 0x040fe20007f7e0ff */
[----:B------:R-:W3:Y:S04]  /*36050*/  LDL.64 R22, [R1+0x2098] ;  /* 0x0020980001167983 */ /* 0x000ee80000100a00 */
[----:B------:R-:W-:Y:S01]  /*36060*/  IMAD.X R5, R3, 0x1, R91, P3 ;  /* 0x0000000103057824 */ /* 0x000fe200018e065b */
[----:B------:R-:W-:Y:S01]  /*36070*/  STL [R1+0x2534], R92 ;  /* 0x0025345c01007387 */ /* 0x000fe20000100800 */
[----:B------:R-:W0:Y:S03]  /*36080*/  LDC R70, c[0x0][0x3c4] ;  /* 0x0000f100ff467b82 */ /* 0x000e260000000800 */
[----:B------:R0:W3:Y:S04]  /*36090*/  LDG.E.U8 R33, desc[UR8][R4.64] ;  /* 0x0000000804217981 */ /* 0x0000e8000c1e1100 */
[----:B------:R-:W-:Y:S01]  /*360a0*/  STL [R1+0x2530], R81 ;  /* 0x0025305101007387 */ /* 0x000fe20000100800 */
[----:B------:R-:W0:Y:S03]  /*360b0*/  LDC R54, c[0x0][0x3c4] ;  /* 0x0000f100ff367b82 */ /* 0x000e260000000800 */
[----:B------:R-:W-:Y:S04]  /*360c0*/  STL [R1+0x252c], R80 ;  /* 0x00252c5001007387 */ /* 0x000fe80000100800 */
[----:B------:R0:W-:Y:S01]  /*360d0*/  STL [R1+0x2528], R0 ;  /* 0x0025280001007387 */ /* 0x0001e20000100800 */
[----:B------:R-:W0:Y:S03]  /*360e0*/  LDC R58, c[0x0][0x3c4] ;  /* 0x0000f100ff3a7b82 */ /* 0x000e260000000800 */
[----:B------:R-:W3:Y:S04]  /*360f0*/  LDL.64 R20, [R1+0x2090] ;  /* 0x0020900001147983 */ /* 0x000ee80000100a00 */
[----:B------:R-:W3:Y:S01]  /*36100*/  LDL.64 R26, [R1+0x2088] ;  /* 0x00208800011a7983 */ /* 0x000ee20000100a00 */
[----:B------:R-:W0:Y:S03]  /*36110*/  LDC R60, c[0x0][0x3c4] ;  /* 0x0000f100ff3c7b82 */ /* 0x000e260000000800 */
[----:B------:R-:W3:Y:S04]  /*36120*/  LDL.64 R18, [R1+0x2080] ;  /* 0x0020800001127983 */ /* 0x000ee80000100a00 */
[----:B------:R-:W3:Y:S01]  /*36130*/  LDL.64 R14, [R1+0x1f98] ;  /* 0x001f9800010e7983 */ /* 0x000ee20000100a00 */
[----:B------:R-:W0:Y:S01]  /*36140*/  LDC R56, c[0x0][0x3c4] ;  /* 0x0000f100ff387b82 */ /* 0x000e220000000800 */
[----:B--2---:R-:W-:-:S02]  /*36150*/  IADD3 R46, P4, PT, R2, R6, RZ ;  /* 0x00000006022e7210 */ /* 0x004fc40007f9e0ff */
[----:B------:R-:W-:-:S03]  /*36160*/  IADD3 R6, P3, PT, R2, R86, RZ ;  /* 0x0000005602067210 */ /* 0x000fc60007f7e0ff */
[C---:B------:R-:W-:Y:S01]  /*36170*/  IMAD.X R47, R3.reuse, 0x1, R7, P4 ;  /* 0x00000001032f7824 */ /* 0x040fe200020e0607 */
[----:B------:R-:W-:Y:S01]  /*36180*/  IADD3 R8, P4, PT, R2, R88, RZ ;  /* 0x0000005802087210 */ /* 0x000fe20007f9e0ff */
[C---:B------:R-:W-:Y:S02]  /*36190*/  IMAD.X R7, R3.reuse, 0x1, R87, P3 ;  /* 0x0000000103077824 */ /* 0x040fe400018e0657 */
[----:B-1----:R-:W-:Y:S01]  /*361a0*/  IMAD.SHL.U32 R68, R68, 0x10, RZ ;  /* 0x0000001044447824 */ /* 0x002fe200078e00ff */
[----:B------:R-:W2:Y:S01]  /*361b0*/  LDG.E.U8 R46, desc[UR8][R46.64] ;  /* 0x000000082e2e7981 */ /* 0x000ea2000c1e1100 */
[C---:B------:R-:W-:Y:S01]  /*361c0*/  IMAD.X R9, R3.reuse, 0x1, R89, P4 ;  /* 0x0000000103097824 */ /* 0x040fe200020e0659 */
[C---:B0-----:R-:W-:Y:S02]  /*361d0*/  IADD3 R4, P4, PT, R2.reuse, R84, RZ ;  /* 0x0000005402047210 */ /* 0x041fe40007f9e0ff */
[----:B------:R4:W2:Y:S04]  /*361e0*/  LDG.E.U8 R0, desc[UR8][R6.64] ;  /* 0x0000000806007981 */ /* 0x0008a8000c1e1100 */
[----:B------:R3:W2:Y:S01]  /*361f0*/  LDG.E.U8 R29, desc[UR8][R8.64] ;  /* 0x00000008081d7981 */ /* 0x0006a2000c1e1100 */
[----:B------:R-:W-:Y:S01]  /*36200*/  IMAD.X R5, R3, 0x1, R85, P4 ;  /* 0x0000000103057824 */ /* 0x000fe200020e0655 */
[----:B----4-:R-:W-:-:S04]  /*36210*/  IADD3 R6, P4, PT, R2, R10, RZ ;  /* 0x0000000a02067210 */ /* 0x010fc80007f9e0ff */
[----:B------:R0:W4:Y:S01]  /*36220*/  LDG.E.U8 R28, desc[UR8][R4.64] ;  /* 0x00000008041c7981 */ /* 0x000122000c1e1100 */
[C---:B---3--:R-:W-:Y:S01]  /*36230*/  IADD3 R8, P3, PT, R2.reuse, R12, RZ ;  /* 0x0000000c02087210 */ /* 0x048fe20007f7e0ff */
[C---:B------:R-:W-:Y:S02]  /*36240*/  IMAD.X R7, R3.reuse, 0x1, R11, P4 ;  /* 0x0000000103077824 */ /* 0x040fe400020e060b */
[----:B------:R-:W3:Y:S02]  /*36250*/  LDL.64 R10, [R1+0x1f88] ;  /* 0x001f8800010a7983 */ /* 0x000ee40000100a00 */
[----:B------:R-:W-:Y:S02]  /*36260*/  IMAD.X R9, R3, 0x1, R13, P3 ;  /* 0x0000000103097824 */ /* 0x000fe400018e060d */
[----:B------:R-:W3:Y:S01]  /*36270*/  LDL.64 R12, [R1+0x1f90] ;  /* 0x001f9000010c7983 */ /* 0x000ee20000100a00 */
[----:B0-----:R-:W-:-:S03]  /*36280*/  IADD3 R4, P3, PT, R2, R24, RZ ;  /* 0x0000001802047210 */ /* 0x001fc60007f7e0ff */
[----:B------:R0:W3:Y:S02]  /*36290*/  LDG.E.U8 R32, desc[UR8][R8.64] ;  /* 0x0000000808207981 */ /* 0x0000e4000c1e1100 */
[----:B------:R-:W-:Y:S02]  /*362a0*/  IMAD.X R5, R3, 0x1, R25, P3 ;  /* 0x0000000103057824 */ /* 0x000fe400018e0619 */
[----:B------:R-:W3:Y:S04]  /*362b0*/  LDL.64 R24, [R1+0x1f80] ;  /* 0x001f800001187983 */ /* 0x000ee80000100a00 */
[----:B------:R1:W3:Y:S01]  /*362c0*/  LDG.E.U8 R31, desc[UR8][R6.64] ;  /* 0x00000008061f7981 */ /* 0x0002e2000c1e1100 */
[----:B0-----:R-:W-:-:S03]  /*362d0*/  IADD3 R8, P4, PT, R2, R16, RZ ;  /* 0x0000001002087210 */ /* 0x001fc60007f9e0ff */
[----:B------:R0:W3:Y:S02]  /*362e0*/  LDG.E.U8 R30, desc[UR8][R4.64] ;  /* 0x00000008041e7981 */ /* 0x0000e4000c1e1100 */
[----:B------:R-:W-:Y:S02]  /*362f0*/  IMAD.X R9, R3, 0x1, R17, P4 ;  /* 0x0000000103097824 */ /* 0x000fe400020e0611 */
[----:B------:R-:W3:Y:S01]  /*36300*/  LDL.64 R16, [R1+0x1e98] ;  /* 0x001e980001107983 */ /* 0x000ee20000100a00 */
[----:B-1----:R-:W-:-:S03]  /*36310*/  IADD3 R6, P3, PT, R2, R22, RZ ;  /* 0x0000001602067210 */ /* 0x002fc60007f7e0ff */
[----:B------:R1:W3:Y:S02]  /*36320*/  LDG.E.U8 R34, desc[UR8][R8.64] ;  /* 0x0000000808227981 */ /* 0x0002e4000c1e1100 */
[----:B------:R-:W-:Y:S02]  /*36330*/  IMAD.X R7, R3, 0x1, R23, P3 ;  /* 0x0000000103077824 */ /* 0x000fe400018e0617 */
[----:B------:R-:W3:Y:S04]  /*36340*/  LDL.64 R22, [R1+0x1e90] ;  /* 0x001e900001167983 */ /* 0x000ee80000100a00 */
[----:B------:R0:W-:Y:S04]  /*36350*/  STL [R1+0x1f0], R33 ;  /* 0x0001f02101007387 */ /* 0x0001e80000100800 */
[----:B0-----:R0:W3:Y:S01]  /*36360*/  LDG.E.U8 R33, desc[UR8][R6.64] ;  /* 0x0000000806217981 */ /* 0x0010e2000c1e1100 */
[----:B------:R-:W-:-:S02]  /*36370*/  IADD3 R4, P4, PT, R2, R20, RZ ;  /* 0x0000001402047210 */ /* 0x000fc40007f9e0ff */
[----:B-1----:R-:W-:-:S03]  /*36380*/  IADD3 R8, P3, PT, R2, R26, RZ ;  /* 0x0000001a02087210 */ /* 0x002fc60007f7e0ff */
[C---:B------:R-:W-:Y:S02]  /*36390*/  IMAD.X R5, R3.reuse, 0x1, R21, P4 ;  /* 0x0000000103057824 */ /* 0x040fe400020e0615 */
[----:B------:R-:W3:Y:S01]  /*363a0*/  LDL.64 R20, [R1+0x1e88] ;  /* 0x001e880001147983 */ /* 0x000ee20000100a00 */
[----:B0-----:R-:W-:Y:S01]  /*363b0*/  IADD3 R6, P4, PT, R2, R18, RZ ;  /* 0x0000001202067210 */ /* 0x001fe20007f9e0ff */
[----:B------:R-:W-:-:S04]  /*363c0*/  IMAD.X R9, R3, 0x1, R27, P3 ;  /* 0x0000000103097824 */ /* 0x000fc800018e061b */
[----:B------:R-:W-:Y:S01]  /*363d0*/  IMAD.X R7, R3, 0x1, R19, P4 ;  /* 0x0000000103077824 */ /* 0x000fe200020e0613 */
[----:B--2---:R0:W-:Y:S04]  /*363e0*/  STL [R1+0x1ec], R29 ;  /* 0x0001ec1d01007387 */ /* 0x0041e80000100800 */
[----:B------:R-:W2:Y:S04]  /*363f0*/  LDL.64 R26, [R1+0x1e80] ;  /* 0x001e8000011a7983 */ /* 0x000ea80000100a00 */
[----:B------:R1:W-:Y:S04]  /*36400*/  STL [R1+0x1e8], R0 ;  /* 0x0001e80001007387 */ /* 0x0003e80000100800 */
[----:B0-----:R0:W2:Y:S04]  /*36410*/  LDG.E.U8 R29, desc[UR8][R4.64] ;  /* 0x00000008041d7981 */ /* 0x0010a8000c1e1100 */
[----:B------:R-:W2:Y:S04]  /*36420*/  LDL.64 R18, [R1+0x1d98] ;  /* 0x001d980001127983 */ /* 0x000ea80000100a00 */
[----:B-1----:R3:W2:Y:S01]  /*36430*/  LDG.E.U8 R0, desc[UR8][R8.64] ;  /* 0x0000000808007981 */ /* 0x0026a2000c1e1100 */
[----:B0-----:R-:W-:-:S03]  /*36440*/  IADD3 R4, P3, PT, R2, R14, RZ ;  /* 0x0000000e02047210 */ /* 0x001fc60007f7e0ff */
[----:B----4-:R0:W-:Y:S02]  /*36450*/  STL [R1+0x1e4], R28 ;  /* 0x0001e41c01007387 */ /* 0x0101e40000100800 */
[----:B------:R-:W-:Y:S02]  /*36460*/  IMAD.X R5, R3, 0x1, R15, P3 ;  /* 0x0000000103057824 */ /* 0x000fe400018e060f */
[----:B------:R-:W4:Y:S01]  /*36470*/  LDL.64 R14, [R1+0x1d90] ;  /* 0x001d9000010e7983 */ /* 0x000f220000100a00 */
[----:B---3--:R-:W-:-:S03]  /*36480*/  IADD3 R8, P4, PT, R2, R12, RZ ;  /* 0x0000000c02087210 */ /* 0x008fc60007f9e0ff */
[----:B0-----:R0:W3:Y:S02]  /*36490*/  LDG.E.U8 R28, desc[UR8][R6.64] ;  /* 0x00000008061c7981 */ /* 0x0010e4000c1e1100 */
[----:B------:R-:W-:Y:S02]  /*364a0*/  IMAD.X R9, R3, 0x1, R13, P4 ;  /* 0x0000000103097824 */ /* 0x000fe400020e060d */
[----:B------:R1:W-:Y:S04]  /*364b0*/  STL [R1+0x1e0], R32 ;  /* 0x0001e02001007387 */ /* 0x0003e80000100800 */
[----:B------:R-:W4:Y:S01]  /*364c0*/  LDL.64 R12, [R1+0x1d88] ;  /* 0x001d8800010c7983 */ /* 0x000f220000100a00 */
[----:B0-----:R-:W-:-:S03]  /*364d0*/  IADD3 R6, P3, PT, R2, R10, RZ ;  /* 0x0000000a02067210 */ /* 0x001fc60007f7e0ff */
[----:B------:R0:W-:Y:S02]  /*364e0*/  STL [R1+0x1dc], R31 ;  /* 0x0001dc1f01007387 */ /* 0x0001e40000100800 */
[----:B------:R-:W-:Y:S02]  /*364f0*/  IMAD.X R7, R3, 0x1, R11, P3 ;  /* 0x0000000103077824 */ /* 0x000fe400018e060b */
[----:B-1----:R1:W4:Y:S04]  /*36500*/  LDG.E.U8 R32, desc[UR8][R4.64] ;  /* 0x0000000804207981 */ /* 0x002328000c1e1100 */
[----:B------:R-:W4:Y:S04]  /*36510*/  LDL.64 R10, [R1+0x1d80] ;  /* 0x001d8000010a7983 */ /* 0x000f280000100a00 */
[----:B0-----:R0:W4:Y:S01]  /*36520*/  LDG.E.U8 R31, desc[UR8][R8.64] ;  /* 0x00000008081f7981 */ /* 0x001122000c1e1100 */
[----:B-1----:R-:W-:-:S03]  /*36530*/  IADD3 R4, P4, PT, R2, R24, RZ ;  /* 0x0000001802047210 */ /* 0x002fc60007f9e0ff */
[----:B------:R1:W-:Y:S02]  /*36540*/  STL [R1+0x1d8], R30 ;  /* 0x0001d81e01007387 */ /* 0x0003e40000100800 */
[----:B------:R-:W-:Y:S02]  /*36550*/  IMAD.X R5, R3, 0x1, R25, P4 ;  /* 0x0000000103057824 */ /* 0x000fe400020e0619 */
[----:B------:R-:W4:Y:S01]  /*36560*/  LDL.64 R24, [R1+0x1c98] ;  /* 0x001c980001187983 */ /* 0x000f220000100a00 */
[----:B0-----:R-:W-:-:S03]  /*36570*/  IADD3 R8, P3, PT, R2, R16, RZ ;  /* 0x0000001002087210 */ /* 0x001fc60007f7e0ff */
[----:B-1----:R0:W4:Y:S02]  /*36580*/  LDG.E.U8 R30, desc[UR8][R6.64] ;  /* 0x00000008061e7981 */ /* 0x002124000c1e1100 */
[----:B------:R-:W-:Y:S02]  /*36590*/  IMAD.X R9, R3, 0x1, R17, P3 ;  /* 0x0000000103097824 */ /* 0x000fe400018e0611 */
[----:B------:R1:W-:Y:S04]  /*365a0*/  STL [R1+0x1d4], R34 ;  /* 0x0001d42201007387 */ /* 0x0003e80000100800 */
[----:B------:R-:W4:Y:S04]  /*365b0*/  LDL.64 R16, [R1+0x1c90] ;  /* 0x001c900001107983 */ /* 0x000f280000100a00 */
[----:B------:R0:W-:Y:S04]  /*365c0*/  STL [R1+0x1d0], R33 ;  /* 0x0001d02101007387 */ /* 0x0001e80000100800 */
[----:B-1----:R1:W4:Y:S04]  /*365d0*/  LDG.E.U8 R34, desc[UR8][R4.64] ;  /* 0x0000000804227981 */ /* 0x002328000c1e1100 */
[----:B0-----:R2:W4:Y:S01]  /*365e0*/  LDG.E.U8 R33, desc[UR8][R8.64] ;  /* 0x0000000808217981 */ /* 0x001522000c1e1100 */
[----:B------:R-:W-:-:S02]  /*365f0*/  IADD3 R6, P4, PT, R2, R22, RZ ;  /* 0x0000001602067210 */ /* 0x000fc40007f9e0ff */
[----:B-1----:R-:W-:-:S03]  /*36600*/  IADD3 R4, P3, PT, R2, R20, RZ ;  /* 0x0000001402047210 */ /* 0x002fc60007f7e0ff */
[C---:B------:R-:W-:Y:S02]  /*36610*/  IMAD.X R7, R3.reuse, 0x1, R23, P4 ;  /* 0x0000000103077824 */ /* 0x040fe400020e0617 */
[----:B------:R-:W4:Y:S01]  /*36620*/  LDL.64 R22, [R1+0x1c88] ;  /* 0x001c880001167983 */ /* 0x000f220000100a00 */
[C---:B------:R-:W-:Y:S01]  /*36630*/  IMAD.X R5, R3.reuse, 0x1, R21, P3 ;  /* 0x0000000103057824 */ /* 0x040fe200018e0615 */
[----:B--2---:R-:W-:Y:S02]  /*36640*/  IADD3 R8, P4, PT, R2, R26, RZ ;  /* 0x0000001a02087210 */ /* 0x004fe40007f9e0ff */
[----:B------:R0:W-:Y:S04]  /*36650*/  STL [R1+0x1cc], R29 ;  /* 0x0001cc1d01007387 */ /* 0x0001e80000100800 */
[----:B------:R-:W2:Y:S01]  /*36660*/  LDL.64 R20, [R1+0x1c80] ;  /* 0x001c800001147983 */ /* 0x000ea20000100a00 */
[----:B------:R-:W-:-:S03]  /*36670*/  IMAD.X R9, R3, 0x1, R27, P4 ;  /* 0x0000000103097824 */ /* 0x000fc600020e061b */
[----:B0-----:R0:W2:Y:S04]  /*36680*/  LDG.E.U8 R29, desc[UR8][R6.64] ;  /* 0x00000008061d7981 */ /* 0x0010a8000c1e1100 */
[----:B------:R1:W-:Y:S04]  /*36690*/  STL [R1+0x1c8], R0 ;  /* 0x0001c80001007387 */ /* 0x0003e80000100800 */
[----:B------:R-:W2:Y:S01]  /*366a0*/  LDL.64 R26, [R1+0x1b98] ;  /* 0x001b9800011a7983 */ /* 0x000ea20000100a00 */
[----:B0-----:R-:W-:-:S03]  /*366b0*/  IADD3 R6, P3, PT, R2, R18, RZ ;  /* 0x0000001202067210 */ /* 0x001fc60007f7e0ff */
[----:B---3--:R0:W-:Y:S04]  /*366c0*/  STL [R1+0x1c4], R28 ;  /* 0x0001c41c01007387 */ /* 0x0081e80000100800 */
[----:B-1----:R4:W3:Y:S01]  /*366d0*/  LDG.E.U8 R0, desc[UR8][R4.64] ;  /* 0x0000000804007981 */ /* 0x0028e2000c1e1100 */
[----:B------:R-:W-:-:S03]  /*366e0*/  IMAD.X R7, R3, 0x1, R19, P3 ;  /* 0x0000000103077824 */ /* 0x000fc600018e0613 */
[----:B------:R-:W3:Y:S04]  /*366f0*/  LDL.64 R18, [R1+0x1b90] ;  /* 0x001b900001127983 */ /* 0x000ee80000100a00 */
[----:B0-----:R0:W3:Y:S01]  /*36700*/  LDG.E.U8 R28, desc[UR8][R8.64] ;  /* 0x00000008081c7981 */ /* 0x0010e2000c1e1100 */
[----:B----4-:R-:W-:-:S03]  /*36710*/  IADD3 R4, P4, PT, R2, R14, RZ ;  /* 0x0000000e02047210 */ /* 0x010fc60007f9e0ff */
[----:B------:R1:W-:Y:S02]  /*36720*/  STL [R1+0x1c0], R32 ;  /* 0x0001c02001007387 */ /* 0x0003e40000100800 */
[----:B------:R-:W-:Y:S02]  /*36730*/  IMAD.X R5, R3, 0x1, R15, P4 ;  /* 0x0000000103057824 */ /* 0x000fe400020e060f */
[----:B------:R-:W4:Y:S01]  /*36740*/  LDL.64 R14, [R1+0x1b88] ;  /* 0x001b8800010e7983 */ /* 0x000f220000100a00 */
[----:B0-----:R-:W-:-:S03]  /*36750*/  IADD3 R8, P3, PT, R2, R12, RZ ;  /* 0x0000000c02087210 */ /* 0x001fc60007f7e0ff */
[----:B-1----:R0:W4:Y:S02]  /*36760*/  LDG.E.U8 R32, desc[UR8][R6.64] ;  /* 0x0000000806207981 */ /* 0x002124000c1e1100 */
        /* <DEDUP_REMOVED lines=10> */
[----:B------:R1:W4:Y:S02]  /*36810*/  LDG.E.U8 R36, desc[UR8][R6.64] ;  /* 0x0000000806247981 */ /* 0x000324000c1e1100 */
[C---:B------:R-:W-:Y:S01]  /*36820*/  IMAD.X R5, R3.reuse, 0x1, R25, P3 ;  /* 0x0000000103057824 */ /* 0x040fe200018e0619 */
[----:B0-----:R-:W-:Y:S01]  /*36830*/  IADD3 R8, P4, PT, R2, R16, RZ ;  /* 0x0000001002087210 */ /* 0x001fe20007f9e0ff */
[----:B------:R0:W-:Y:S04]  /*36840*/  STL [R1+0x1b4], R34 ;  /* 0x0001b42201007387 */ /* 0x0001e80000100800 */
[----:B------:R-:W4:Y:S01]  /*36850*/  LDL.64 R24, [R1+0x1a90] ;  /* 0x001a900001187983 */ /* 0x000f220000100a00 */
[----:B------:R-:W-:-:S03]  /*36860*/  IMAD.X R9, R3, 0x1, R17, P4 ;  /* 0x0000000103097824 */ /* 0x000fc600020e0611 */
[----:B------:R2:W4:Y:S04]  /*36870*/  LDG.E.U8 R35, desc[UR8][R4.64] ;  /* 0x0000000804237981 */ /* 0x000528000c1e1100 */
[----:B------:R2:W-:Y:S04]  /*36880*/  STL [R1+0x1b0], R33 ;  /* 0x0001b02101007387 */ /* 0x0005e80000100800 */
[----:B------:R-:W4:Y:S04]  /*36890*/  LDL.64 R16, [R1+0x1a88] ;  /* 0x001a880001107983 */ /* 0x000f280000100a00 */
[----:B0-----:R0:W4:Y:S01]  /*368a0*/  LDG.E.U8 R34, desc[UR8][R8.64] ;  /* 0x0000000808227981 */ /* 0x001122000c1e1100 */
[----:B-1----:R-:W-:-:S05]  /*368b0*/  IADD3 R6, P3, PT, R2, R22, RZ ;  /* 0x0000001602067210 */ /* 0x002fca0007f7e0ff */
[C---:B------:R-:W-:Y:S01]  /*368c0*/  IMAD.X R7, R3.reuse, 0x1, R23, P3 ;  /* 0x0000000103077824 */ /* 0x040fe200018e0617 */
[C---:B--2---:R-:W-:Y:S01]  /*368d0*/  IADD3 R4, P4, PT, R2.reuse, R20, RZ ;  /* 0x0000001402047210 */ /* 0x044fe20007f9e0ff */
[----:B------:R-:W-:Y:S04]  /*368e0*/  STL [R1+0x1ac], R29 ;  /* 0x0001ac1d01007387 */ /* 0x000fe80000100800 */
[----:B------:R-:W-:Y:S01]  /*368f0*/  IMAD.X R5, R3, 0x1, R21, P4 ;  /* 0x0000000103057824 */ /* 0x000fe200020e0615 */
[----:B------:R-:W2:Y:S01]  /*36900*/  LDL.64 R22, [R1+0x1a80] ;  /* 0x001a800001167983 */ /* 0x000ea20000100a00 */
[----:B0-----:R-:W-:-:S03]  /*36910*/  IADD3 R8, P3, PT, R2, R26, RZ ;  /* 0x0000001a02087210 */ /* 0x001fc60007f7e0ff */
[----:B------:R-:W2:Y:S04]  /*36920*/  LDG.E.U8 R33, desc[UR8][R4.64] ;  /* 0x0000000804217981 */ /* 0x000ea8000c1e1100 */
[----:B---3--:R0:W-:Y:S04]  /*36930*/  STL [R1+0x1a8], R0 ;  /* 0x0001a80001007387 */ /* 0x0081e80000100800 */
[----:B------:R-:W3:Y:S01]  /*36940*/  LDL.64 R20, [R1+0x1998] ;  /* 0x0019980001147983 */ /* 0x000ee20000100a00 */
[----:B------:R-:W-:-:S03]  /*36950*/  IMAD.X R9, R3, 0x1, R27, P3 ;  /* 0x0000000103097824 */ /* 0x000fc600018e061b */
[----:B0-----:R0:W3:Y:S04]  /*36960*/  LDG.E.U8 R0, desc[UR8][R6.64] ;  /* 0x0000000806007981 */ /* 0x0010e8000c1e1100 */
[----:B------:R1:W-:Y:S01]  /*36970*/  STL [R1+0x1a4], R28 ;  /* 0x0001a41c01007387 */ /* 0x0003e20000100800 */
[C---:B0-----:R-:W-:Y:S02]  /*36980*/  IADD3 R6, P4, PT, R2.reuse, R18, RZ ;  /* 0x0000001202067210 */ /* 0x041fe40007f9e0ff */
[----:B----4-:R-:W-:Y:S01]  /*36990*/  IADD3 R4, P3, PT, R2, R14, RZ ;  /* 0x0000000e02047210 */ /* 0x010fe20007f7e0ff */
[----:B-1----:R-:W4:Y:S02]  /*369a0*/  LDL.64 R28, [R1+0x1990] ;  /* 0x00199000011c7983 */ /* 0x002f240000100a00 */
[----:B------:R-:W-:-:S02]  /*369b0*/  IMAD.X R7, R3, 0x1, R19, P4 ;  /* 0x0000000103077824 */ /* 0x000fc400020e0613 */
[----:B------:R0:W-:Y:S01]  /*369c0*/  STL [R1+0x1a0], R32 ;  /* 0x0001a02001007387 */ /* 0x0001e20000100800 */
[----:B------:R-:W-:-:S03]  /*369d0*/  IMAD.X R5, R3, 0x1, R15, P3 ;  /* 0x0000000103057824 */ /* 0x000fc600018e060f */
[----:B------:R-:W4:Y:S04]  /*369e0*/  LDL.64 R18, [R1+0x1988] ;  /* 0x0019880001127983 */ /* 0x000f280000100a00 */
[----:B0-----:R0:W4:Y:S04]  /*369f0*/  LDG.E.U8 R32, desc[UR8][R8.64] ;  /* 0x0000000808207981 */ /* 0x001128000c1e1100 */
[----:B------:R1:W-:Y:S04]  /*36a00*/  STL [R1+0x19c], R31 ;  /* 0x00019c1f01007387 */ /* 0x0003e80000100800 */
        /* <DEDUP_REMOVED lines=11> */
[----:B------:R1:W-:Y:S04]  /*36ac0*/  STL [R1+0x190], R35 ;  /* 0x0001902301007387 */ /* 0x0003e80000100800 */
[----:B0-----:R0:W4:Y:S04]  /*36ad0*/  LDG.E.U8 R36, desc[UR8][R8.64] ;  /* 0x0000000808247981 */ /* 0x001128000c1e1100 */
[----:B------:R-:W4:Y:S01]  /*36ae0*/  LDL.64 R26, [R1+0x1888] ;  /* 0x00188800011a7983 */ /* 0x000f220000100a00 */
[----:B-1----:R-:W-:-:S03]  /*36af0*/  IADD3 R4, P4, PT, R2, R24, RZ ;  /* 0x0000001802047210 */ /* 0x002fc60007f9e0ff */
[----:B------:R2:W4:Y:S01]  /*36b00*/  LDG.E.U8 R35, desc[UR8][R6.64] ;  /* 0x0000000806237981 */ /* 0x000522000c1e1100 */
[----:B0-----:R-:W-:-:S03]  /*36b10*/  IADD3 R8, P3, PT, R2, R16, RZ ;  /* 0x0000001002087210 */ /* 0x001fc60007f7e0ff */
[----:B------:R0:W-:Y:S02]  /*36b20*/  STL [R1+0x18c], R34 ;  /* 0x00018c2201007387 */ /* 0x0001e40000100800 */
[C---:B------:R-:W-:Y:S02]  /*36b30*/  IMAD.X R9, R3.reuse, 0x1, R17, P3 ;  /* 0x0000000103097824 */ /* 0x040fe400018e0611 */
[----:B------:R-:W4:Y:S01]  /*36b40*/  LDL.64 R16, [R1+0x1798] ;  /* 0x0017980001107983 */ /* 0x000f220000100a00 */
[----:B------:R-:W-:-:S03]  /*36b50*/  IMAD.X R5, R3, 0x1, R25, P4 ;  /* 0x0000000103057824 */ /* 0x000fc600020e0619 */
[----:B------:R-:W4:Y:S04]  /*36b60*/  LDL.64 R24, [R1+0x1880] ;  /* 0x0018800001187983 */ /* 0x000f280000100a00 */
[----:B0-----:R3:W4:Y:S01]  /*36b70*/  LDG.E.U8 R34, desc[UR8][R4.64] ;  /* 0x0000000804227981 */ /* 0x001722000c1e1100 */
[----:B--2---:R-:W-:-:S05]  /*36b80*/  IADD3 R6, P4, PT, R2, R22, RZ ;  /* 0x0000001602067210 */ /* 0x004fca0007f9e0ff */
[C---:B------:R-:W-:Y:S01]  /*36b90*/  IMAD.X R7, R3.reuse, 0x1, R23, P4 ;  /* 0x0000000103077824 */ /* 0x040fe200020e0617 */
[C---:B---3--:R-:W-:Y:S01]  /*36ba0*/  IADD3 R4, P3, PT, R2.reuse, R20, RZ ;  /* 0x0000001402047210 */ /* 0x048fe20007f7e0ff */
[----:B------:R0:W-:Y:S04]  /*36bb0*/  STL [R1+0x188], R0 ;  /* 0x0001880001007387 */ /* 0x0001e80000100800 */
[----:B------:R-:W-:Y:S01]  /*36bc0*/  IMAD.X R5, R3, 0x1, R21, P3 ;  /* 0x0000000103057824 */ /* 0x000fe200018e0615 */
[----:B------:R-:W2:Y:S04]  /*36bd0*/  LDL.64 R22, [R1+0x1790] ;  /* 0x0017900001167983 */ /* 0x000ea80000100a00 */
[----:B------:R1:W-:Y:S04]  /*36be0*/  STL [R1+0x184], R33 ;  /* 0x0001842101007387 */ /* 0x0003e80000100800 */
[----:B0-----:R4:W3:Y:S04]  /*36bf0*/  LDG.E.U8 R0, desc[UR8][R8.64] ;  /* 0x0000000808007981 */ /* 0x0018e8000c1e1100 */
[----:B------:R-:W3:Y:S04]  /*36c00*/  LDL.64 R20, [R1+0x1788] ;  /* 0x0017880001147983 */ /* 0x000ee80000100a00 */
[----:B-1----:R0:W3:Y:S01]  /*36c10*/  LDG.E.U8 R33, desc[UR8][R6.64] ;  /* 0x0000000806217981 */ /* 0x0020e2000c1e1100 */
[----:B----4-:R-:W-:-:S05]  /*36c20*/  IADD3 R8, P4, PT, R2, R28, RZ ;  /* 0x0000001c02087210 */ /* 0x010fca0007f9e0ff */
[----:B------:R-:W-:Y:S01]  /*36c30*/  IMAD.X R9, R3, 0x1, R29, P4 ;  /* 0x0000000103097824 */ /* 0x000fe200020e061d */
[----:B------:R1:W-:Y:S01]  /*36c40*/  STL [R1+0x120], R32 ;  /* 0x0001202001007387 */ /* 0x0003e20000100800 */
[----:B0-----:R-:W-:-:S05]  /*36c50*/  IADD3 R6, P3, PT, R2, R18, RZ ;  /* 0x0000001202067210 */ /* 0x001fca0007f7e0ff */
[----:B------:R-:W-:Y:S01]  /*36c60*/  IMAD.X R7, R3, 0x1, R19, P3 ;  /* 0x0000000103077824 */ /* 0x000fe200018e0613 */
[----:B-1----:R0:W4:Y:S04]  /*36c70*/  LDG.E.U8 R32, desc[UR8][R4.64] ;  /* 0x0000000804207981 */ /* 0x002128000c1e1100 */
[----:B------:R1:W-:Y:S04]  /*36c80*/  STL [R1+0x11c], R31 ;  /* 0x00011c1f01007387 */ /* 0x0003e80000100800 */
[----:B------:R-:W4:Y:S01]  /*36c90*/  LDL.64 R18, [R1+0x1780] ;  /* 0x0017800001127983 */ /* 0x000f220000100a00 */
[----:B0-----:R-:W-:-:S03]  /*36ca0*/  IADD3 R4, P4, PT, R2, R14, RZ ;  /* 0x0000000e02047210 */ /* 0x001fc60007f9e0ff */
[----:B-1----:R0:W4:Y:S02]  /*36cb0*/  LDG.E.U8 R31, desc[UR8][R8.64] ;  /* 0x00000008081f7981 */ /* 0x002124000c1e1100 */
[----:B------:R-:W-:Y:S02]  /*36cc0*/  IMAD.X R5, R3, 0x1, R15, P4 ;  /* 0x0000000103057824 */ /* 0x000fe400020e060f */
[----:B------:R1:W-:Y:S01]  /*36cd0*/  STL [R1+0x118], R30 ;  /* 0x0001181e01007387 */ /* 0x0003e20000100800 */
[----:B0-----:R-:W-:-:S03]  /*36ce0*/  IADD3 R8, P3, PT, R2, R12, RZ ;  /* 0x0000000c02087210 */ /* 0x001fc60007f7e0ff */
[----:B------:R0:W4:Y:S04]  /*36cf0*/  LDG.E.U8 R29, desc[UR8][R4.64] ;  /* 0x00000008041d7981 */ /* 0x000128000c1e1100 */
[----:B-1----:R1:W4:Y:S01]  /*36d00*/  LDG.E.U8 R30, desc[UR8][R6.64] ;  /* 0x00000008061e7981 */ /* 0x002322000c1e1100 */
[----:B------:R-:W-:-:S03]  /*36d10*/  IMAD.X R9, R3, 0x1, R13, P3 ;  /* 0x0000000103097824 */ /* 0x000fc600018e060d */
[----:B------:R-:W4:Y:S01]  /*36d20*/  LDL.64 R14, [R1+0x1698] ;  /* 0x00169800010e7983 */ /* 0x000f220000100a00 */
[----:B0-----:R-:W-:-:S03]  /*36d30*/  IADD3 R4, P3, PT, R2, R26, RZ ;  /* 0x0000001a02047210 */ /* 0x001fc60007f7e0ff */
[----:B------:R-:W4:Y:S01]  /*36d40*/  LDG.E.U8 R28, desc[UR8][R8.64] ;  /* 0x00000008081c7981 */ /* 0x000f22000c1e1100 */
[----:B-1----:R-:W-:Y:S01]  /*36d50*/  IADD3 R6, P4, PT, R2, R10, RZ ;  /* 0x0000000a02067210 */ /* 0x002fe20007f9e0ff */
[----:B------:R-:W-:-:S04]  /*36d60*/  IMAD.X R5, R3, 0x1, R27, P3 ;  /* 0x0000000103057824 */ /* 0x000fc800018e061b */
[----:B------:R-:W-:Y:S01]  /*36d70*/  IMAD.X R7, R3, 0x1, R11, P4 ;  /* 0x0000000103077824 */ /* 0x000fe200020e060b */
[----:B------:R0:W-:Y:S04]  /*36d80*/  STL [R1+0x114], R36 ;  /* 0x0001142401007387 */ /* 0x0001e80000100800 */
[----:B------:R1:W4:Y:S04]  /*36d90*/  LDG.E.U8 R27, desc[UR8][R6.64] ;  /* 0x00000008061b7981 */ /* 0x000328000c1e1100 */
[----:B------:R-:W4:Y:S04]  /*36da0*/  LDL.64 R12, [R1+0x1690] ;  /* 0x00169000010c7983 */ /* 0x000f280000100a00 */
[----:B------:R2:W4:Y:S01]  /*36db0*/  LDG.E.U8 R26, desc[UR8][R4.64] ;  /* 0x00000008041a7981 */ /* 0x000522000c1e1100 */
[----:B-1----:R-:W-:-:S05]  /*36dc0*/  IADD3 R6, P3, PT, R2, R16, RZ ;  /* 0x0000001002067210 */ /* 0x002fca0007f7e0ff */
[----:B------:R-:W-:-:S05]  /*36dd0*/  IMAD.X R7, R3, 0x1, R17, P3 ;  /* 0x0000000103077824 */ /* 0x000fca00018e0611 */
[----:B------:R-:W4:Y:S01]  /*36de0*/  LDG.E.U8 R37, desc[UR8][R6.64] ;  /* 0x0000000806257981 */ /* 0x000f22000c1e1100 */
[----:B------:R-:W-:-:S03]  /*36df0*/  IADD3 R8, P4, PT, R2, R24, RZ ;  /* 0x0000001802087210 */ /* 0x000fc60007f9e0ff */
[----:B------:R-:W-:Y:S02]  /*36e00*/  STL [R1+0x100], R35 ;  /* 0x0001002301007387 */ /* 0x000fe40000100800 */
[----:B------:R-:W-:Y:S02]  /*36e10*/  IMAD.X R9, R3, 0x1, R25, P4 ;  /* 0x0000000103097824 */ /* 0x000fe400020e0619 */
[----:B------:R-:W4:Y:S04]  /*36e20*/  LDL.64 R10, [R1+0x1688] ;  /* 0x00168800010a7983 */ /* 0x000f280000100a00 */
[----:B------:R-:W-:Y:S04]  /*36e30*/  STL [R1+0xfc], R34 ;  /* 0x0000fc2201007387 */ /* 0x000fe80000100800 */
[----:B------:R-:W4:Y:S01]  /*36e40*/  LDL.64 R24, [R1+0x1680] ;  /* 0x0016800001187983 */ /* 0x000f220000100a00 */
[----:B--2---:R-:W-:-:S05]  /*36e50*/  IADD3 R4, P4, PT, R2, R22, RZ ;  /* 0x0000001602047210 */ /* 0x004fca0007f9e0ff */
[----:B------:R-:W-:Y:S01]  /*36e60*/  IMAD.X R5, R3, 0x1, R23, P4 ;  /* 0x0000000103057824 */ /* 0x000fe200020e0617 */
[----:B---3--:R1:W-:Y:S04]  /*36e70*/  STL [R1+0xf8], R0 ;  /* 0x0000f80001007387 */ /* 0x0083e80000100800 */
[----:B0-----:R-:W2:Y:S04]  /*36e80*/  LDG.E.U8 R36, desc[UR8][R4.64] ;  /* 0x0000000804247981 */ /* 0x001ea8000c1e1100 */
[----:B-1----:R0:W3:Y:S04]  /*36e90*/  LDG.E.U8 R0, desc[UR8][R8.64] ;  /* 0x0000000808007981 */ /* 0x0020e8000c1e1100 */
[----:B------:R1:W-:Y:S04]  /*36ea0*/  STL [R1+0xf4], R33 ;  /* 0x0000f42101007387 */ /* 0x0003e80000100800 */
[----:B------:R-:W3:Y:S01]  /*36eb0*/  LDL.64 R16, [R1+0x1598] ;  /* 0x0015980001107983 */ /* 0x000ee20000100a00 */
[----:B0-----:R-:W-:-:S03]  /*36ec0*/  IADD3 R8, P3, PT, R2, R20, RZ ;  /* 0x0000001402087210 */ /* 0x001fc60007f7e0ff */
[----:B------:R-:W3:Y:S02]  /*36ed0*/  LDL.64 R22, [R1+0x1590] ;  /* 0x0015900001167983 */ /* 0x000ee40000100a00 */
[----:B------:R-:W-:Y:S02]  /*36ee0*/  IMAD.X R9, R3, 0x1, R21, P3 ;  /* 0x0000000103097824 */ /* 0x000fe400018e0615 */
[----:B----4-:R0:W-:Y:S04]  /*36ef0*/  STL [R1+0xe0], R32 ;  /* 0x0000e02001007387 */ /* 0x0101e80000100800 */
[----:B------:R4:W3:Y:S01]  /*36f00*/  LDG.E.U8 R35, desc[UR8][R8.64] ;  /* 0x0000000808237981 */ /* 0x0008e2000c1e1100 */
[----:B------:R-:W-:-:S05]  /*36f10*/  IADD3 R6, P4, PT, R2, R18, RZ ;  /* 0x0000001202067210 */ /* 0x000fca0007f9e0ff */
[----:B------:R-:W-:-:S05]  /*36f20*/  IMAD.X R7, R3, 0x1, R19, P4 ;  /* 0x0000000103077824 */ /* 0x000fca00020e0613 */
[----:B------:R0:W3:Y:S01]  /*36f30*/  LDG.E.U8 R34, desc[UR8][R6.64] ;  /* 0x0000000806227981 */ /* 0x0000e2000c1e1100 */
[----:B------:R-:W-:-:S05]  /*36f40*/  IADD3 R4, P3, PT, R2, R14, RZ ;  /* 0x0000000e02047210 */ /* 0x000fca0007f7e0ff */
[----:B------:R-:W-:-:S05]  /*36f50*/  IMAD.X R5, R3, 0x1, R15, P3 ;  /* 0x0000000103057824 */ /* 0x000fca00018e060f */
[----:B-1----:R1:W3:Y:S04]  /*36f60*/  LDG.E.U8 R33, desc[UR8][R4.64] ;  /* 0x0000000804217981 */ /* 0x0022e8000c1e1100 */
[----:B------:R-:W-:Y:S04]  /*36f70*/  STL [R1+0x25d0], R37 ;  /* 0x0025d02501007387 */ /* 0x000fe80000100800 */
[----:B------:R1:W-:Y:S04]  /*36f80*/  STL [R1+0xdc], R31 ;  /* 0x0000dc1f01007387 */ /* 0x0003e80000100800 */
[----:B------:R-:W3:Y:S01]  /*36f90*/  LDL.64 R20, [R1+0x1588] ;  /* 0x0015880001147983 */ /* 0x000ee20000100a00 */
[----:B----4-:R-:W-:-:S02]  /*36fa0*/  IADD3 R8, P4, PT, R2, R12, RZ ;  /* 0x0000000c02087210 */ /* 0x010fc40007f9e0ff */
[----:B0-----:R-:W-:-:S03]  /*36fb0*/  IADD3 R6, P3, PT, R2, R10, RZ ;  /* 0x0000000a02067210 */ /* 0x001fc60007f7e0ff */
[C---:B------:R-:W-:Y:S01]  /*36fc0*/  IMAD.X R9, R3.reuse, 0x1, R13, P4 ;  /* 0x0000000103097824 */ /* 0x040fe200020e060d */
[----:B-1----:R-:W-:Y:S01]  /*36fd0*/  IADD3 R4, P4, PT, R2, R24, RZ ;  /* 0x0000001802047210 */ /* 0x002fe20007f9e0ff */
[----:B------:R-:W-:-:S03]  /*36fe0*/  IMAD.X R7, R3, 0x1, R11, P3 ;  /* 0x0000000103077824 */ /* 0x000fc600018e060b */
[----:B------:R3:W4:Y:S01]  /*36ff0*/  LDG.E.U8 R32, desc[UR8][R8.64] ;  /* 0x0000000808207981 */ /* 0x000722000c1e1100 */
[----:B------:R-:W-:-:S03]  /*37000*/  IMAD.X R5, R3, 0x1, R25, P4 ;  /* 0x0000000103057824 */ /* 0x000fc600020e0619 */
[----:B------:R0:W4:Y:S04]  /*37010*/  LDG.E.U8 R31, desc[UR8][R6.64] ;  /* 0x00000008061f7981 */ /* 0x000128000c1e1100 */
[----:B--2---:R-:W-:Y:S04]  /*37020*/  STL [R1+0x25d4], R36 ;  /* 0x0025d42401007387 */ /* 0x004fe80000100800 */
[----:B------:R1:W-:Y:S01]  /*37030*/  STL [R1+0xd8], R30 ;  /* 0x0000d81e01007387 */ /* 0x0003e20000100800 */
[----:B---3--:R-:W-:-:S03]  /*37040*/  IADD3 R8, P3, PT, R2, R16, RZ ;  /* 0x0000001002087210 */ /* 0x008fc60007f7e0ff */
[----:B-1----:R1:W2:Y:S01]  /*37050*/  LDG.E.U8 R30, desc[UR8][R4.64] ;  /* 0x00000008041e7981 */ /* 0x0022a2000c1e1100 */
[----:B0-----:R-:W-:Y:S01]  /*37060*/  IADD3 R6, P4, PT, R2, R22, RZ ;  /* 0x0000001602067210 */ /* 0x001fe20007f9e0ff */
[----:B------:R-:W-:-:S04]  /*37070*/  IMAD.X R9, R3, 0x1, R17, P3 ;  /* 0x0000000103097824 */ /* 0x000fc800018e0611 */
[----:B------:R-:W-:Y:S01]  /*37080*/  IMAD.X R7, R3, 0x1, R23, P4 ;  /* 0x0000000103077824 */ /* 0x000fe200020e0617 */
[----:B------:R-:W-:Y:S04]  /*37090*/  STL [R1+0x25d8], R35 ;  /* 0x0025d82301007387 */ /* 0x000fe80000100800 */
[----:B------:R0:W-:Y:S04]  /*370a0*/  STL [R1+0xd4], R29 ;  /* 0x0000d41d01007387 */ /* 0x0001e80000100800 */
[----:B------:R-:W3:Y:S04]  /*370b0*/  LDL.64 R14, [R1+0x2178] ;  /* 0x00217800010e7983 */ /* 0x000ee80000100a00 */
[----:B------:R1:W-:Y:S04]  /*370c0*/  STL [R1+0x30], R28 ;  /* 0x0000301c01007387 */ /* 0x0003e80000100800 */
[----:B------:R-:W-:Y:S04]  /*370d0*/  STL [R1+0x25dc], R34 ;  /* 0x0025dc2201007387 */ /* 0x000fe80000100800 */
[----:B0-----:R3:W3:Y:S04]  /*370e0*/  LDG.E.U8 R29, desc[UR8][R8.64] ;  /* 0x00000008081d7981 */ /* 0x0016e8000c1e1100 */
[----:B------:R-:W3:Y:S04]  /*370f0*/  LDL.64 R12, [R1+0x2170] ;  /* 0x00217000010c7983 */ /* 0x000ee80000100a00 */
[----:B------:R0:W-:Y:S04]  /*37100*/  STL [R1+0x2c], R27 ;  /* 0x00002c1b01007387 */ /* 0x0001e80000100800 */
[----:B-1----:R1:W3:Y:S04]  /*37110*/  LDG.E.U8 R28, desc[UR8][R6.64] ;  /* 0x00000008061c7981 */ /* 0x0022e8000c1e1100 */
[----:B------:R-:W-:Y:S04]  /*37120*/  STL [R1+0x25e0], R33 ;  /* 0x0025e02101007387 */ /* 0x000fe80000100800 */
[----:B------:R-:W-:Y:S04]  /*37130*/  STL [R1+0x28], R26 ;  /* 0x0000281a01007387 */ /* 0x000fe80000100800 */
[----:B------:R-:W3:Y:S04]  /*37140*/  LDL.64 R18, [R1+0x2168] ;  /* 0x0021680001127983 */ /* 0x000ee80000100a00 */
[----:B------:R-:W3:Y:S01]  /*37150*/  LDL.64 R10, [R1+0x2160] ;  /* 0x00216000010a7983 */ /* 0x000ee20000100a00 */
[----:B------:R-:W-:-:S05]  /*37160*/  IADD3 R4, P5, PT, R2, R20, RZ ;  /* 0x0000001402047210 */ /* 0x000fca0007fbe0ff */
[----:B------:R-:W-:-:S05]  /*37170*/  IMAD.X R5, R3, 0x1, R21, P5 ;  /* 0x0000000103057824 */ /* 0x000fca00028e0615 */
[----:B0-----:R0:W3:Y:S04]  /*37180*/  LDG.E.U8 R27, desc[UR8][R4.64] ;  /* 0x00000008041b7981 */ /* 0x0010e8000c1e1100 */
[----:B------:R-:W-:Y:S04]  /*37190*/  STL [R1+0x24], R0 ;  /* 0x0000240001007387 */ /* 0x000fe80000100800 */
[----:B----4-:R-:W-:Y:S04]  /*371a0*/  STL [R1+0x25e4], R32 ;  /* 0x0025e42001007387 */ /* 0x010fe80000100800 */
[----:B------:R-:W4:Y:S04]  /*371b0*/  LDL.64 R24, [R1+0x2078] ;  /* 0x0020780001187983 */ /* 0x000f280000100a00 */
[----:B------:R-:W-:Y:S04]  /*371c0*/  STL [R1+0x25e8], R31 ;  /* 0x0025e81f01007387 */ /* 0x000fe80000100800 */
[----:B------:R-:W4:Y:S04]  /*371d0*/  LDL.64 R16, [R1+0x2070] ;  /* 0x0020700001107983 */ /* 0x000f280000100a00 */
[----:B--2---:R2:W-:Y:S04]  /*371e0*/  STL [R1+0x25ec], R30 ;  /* 0x0025ec1e01007387 */ /* 0x0045e80000100800 */
[----:B------:R-:W4:Y:S04]  /*371f0*/  LDL.64 R22, [R1+0x2060] ;  /* 0x0020600001167983 */ /* 0x000f280000100a00 */
[----:B--2---:R-:W2:Y:S01]  /*37200*/  LDL.64 R30, [R1+0x2068] ;  /* 0x00206800011e7983 */ /* 0x004ea20000100a00 */
[----:B---3--:R-:W-:-:S05]  /*37210*/  IADD3 R8, P3, PT, R2, R14, RZ ;  /* 0x0000000e02087210 */ /* 0x008fca0007f7e0ff */
[----:B------:R-:W-:-:S05]  /*37220*/  IMAD.X R9, R3, 0x1, R15, P3 ;  /* 0x0000000103097824 */ /* 0x000fca00018e060f */
[----:B------:R3:W2:Y:S04]  /*37230*/  LDG.E.U8 R34, desc[UR8][R8.64] ;  /* 0x0000000808227981 */ /* 0x0006a8000c1e1100 */
[----:B------:R-:W-:Y:S01]  /*37240*/  STL [R1+0x25f0], R29 ;  /* 0x0025f01d01007387 */ /* 0x000fe20000100800 */
[----:B-1----:R-:W-:-:S03]  /*37250*/  IADD3 R6, P4, PT, R2, R12, RZ ;  /* 0x0000000c02067210 */ /* 0x002fc60007f9e0ff */
[----:B------:R-:W2:Y:S02]  /*37260*/  LDL.64 R20, [R1+0x1f78] ;  /* 0x001f780001147983 */ /* 0x000ea40000100a00 */
[----:B------:R-:W-:Y:S02]  /*37270*/  IMAD.X R7, R3, 0x1, R13, P4 ;  /* 0x0000000103077824 */ /* 0x000fe400020e060d */
[----:B------:R-:W-:Y:S04]  /*37280*/  STL [R1+0x25f4], R28 ;  /* 0x0025f41c01007387 */ /* 0x000fe80000100800 */
[----:B------:R-:W2:Y:S04]  /*37290*/  LDL.64 R14, [R1+0x1f70] ;  /* 0x001f7000010e7983 */ /* 0x000ea80000100a00 */
[----:B------:R4:W2:Y:S01]  /*372a0*/  LDG.E.U8 R33, desc[UR8][R6.64] ;  /* 0x0000000806217981 */ /* 0x0008a2000c1e1100 */
[----:B0-----:R-:W-:-:S02]  /*372b0*/  IADD3 R4, P3, PT, R2, R18, RZ ;  /* 0x0000001202047210 */ /* 0x001fc40007f7e0ff */
[----:B---3--:R-:W-:-:S03]  /*372c0*/  IADD3 R8, P4, PT, R2, R10, RZ ;  /* 0x0000000a02087210 */ /* 0x008fc60007f9e0ff */
[C---:B------:R-:W-:Y:S02]  /*372d0*/  IMAD.X R5, R3.reuse, 0x1, R19, P3 ;  /* 0x0000000103057824 */ /* 0x040fe400018e0613 */
[----:B------:R-:W-:-:S03]  /*372e0*/  IMAD.X R9, R3, 0x1, R11, P4 ;  /* 0x0000000103097824 */ /* 0x000fc600020e060b */
[----:B------:R0:W3:Y:S04]  /*372f0*/  LDG.E.U8 R32, desc[UR8][R4.64] ;  /* 0x0000000804207981 */ /* 0x0000e8000c1e1100 */
[----:B------:R-:W3:Y:S04]  /*37300*/  LDG.E.U8 R36, desc[UR8][R8.64] ;  /* 0x0000000808247981 */ /* 0x000ee8000c1e1100 */
[----:B------:R1:W-:Y:S04]  /*37310*/  STL [R1+0x25f8], R27 ;  /* 0x0025f81b01007387 */ /* 0x0003e80000100800 */
[----:B------:R-:W3:Y:S04]  /*37320*/  LDL.64 R12, [R1+0x1f68] ;  /* 0x001f6800010c7983 */ /* 0x000ee80000100a00 */
[----:B------:R-:W3:Y:S04]  /*37330*/  LDL.64 R18, [R1+0x1f60] ;  /* 0x001f600001127983 */ /* 0x000ee80000100a00 */
[----:B------:R-:W3:Y:S01]  /*37340*/  LDL.64 R10, [R1+0x1e78] ;  /* 0x001e7800010a7983 */ /* 0x000ee20000100a00 */
[----:B----4-:R-:W-:-:S03]  /*37350*/  IADD3 R6, P3, PT, R2, R24, RZ ;  /* 0x0000001802067210 */ /* 0x010fc60007f7e0ff */
[----:B-1----:R-:W4:Y:S02]  /*37360*/  LDL.64 R26, [R1+0x1e60] ;  /* 0x001e6000011a7983 */ /* 0x002f240000100a00 */
[C---:B------:R-:W-:Y:S01]  /*37370*/  IMAD.X R7, R3.reuse, 0x1, R25, P3 ;  /* 0x0000000103077824 */ /* 0x040fe200018e0619 */
[C---:B0-----:R-:W-:Y:S01]  /*37380*/  IADD3 R4, P4, PT, R2.reuse, R16, RZ ;  /* 0x0000001002047210 */ /* 0x041fe20007f9e0ff */
[----:B------:R-:W4:Y:S04]  /*37390*/  LDL.64 R24, [R1+0x1e70] ;  /* 0x001e700001187983 */ /* 0x000f280000100a00 */
[----:B------:R-:W-:Y:S01]  /*373a0*/  IMAD.X R5, R3, 0x1, R17, P4 ;  /* 0x0000000103057824 */ /* 0x000fe200020e0611 */
[----:B------:R0:W4:Y:S04]  /*373b0*/  LDG.E.U8 R35, desc[UR8][R6.64] ;  /* 0x0000000806237981 */ /* 0x000128000c1e1100 */
[----:B------:R-:W4:Y:S04]  /*373c0*/  LDL.64 R16, [R1+0x1e68] ;  /* 0x001e680001107983 */ /* 0x000f280000100a00 */
[----:B------:R1:W4:Y:S01]  /*373d0*/  LDG.E.U8 R29, desc[UR8][R4.64] ;  /* 0x00000008041d7981 */ /* 0x000322000c1e1100 */
[----:B0-----:R-:W-:-:S02]  /*373e0*/  IADD3 R6, P4, PT, R2, R22, RZ ;  /* 0x0000001602067210 */ /* 0x001fc40007f9e0ff */
[----:B--2---:R-:W-:-:S03]  /*373f0*/  IADD3 R8, P3, PT, R2, R30, RZ ;  /* 0x0000001e02087210 */ /* 0x004fc60007f7e0ff */
[C---:B------:R-:W-:Y:S02]  /*37400*/  IMAD.X R7, R3.reuse, 0x1, R23, P4 ;  /* 0x0000000103077824 */ /* 0x040fe400020e0617 */
[----:B------:R-:W2:Y:S01]  /*37410*/  LDL.64 R22, [R1+0x1d78] ;  /* 0x001d780001167983 */ /* 0x000ea20000100a00 */
[----:B------:R-:W-:-:S03]  /*37420*/  IMAD.X R9, R3, 0x1, R31, P3 ;  /* 0x0000000103097824 */ /* 0x000fc600018e061f */
[----:B------:R-:W2:Y:S04]  /*37430*/  LDG.E.U8 R28, desc[UR8][R6.64] ;  /* 0x00000008061c7981 */ /* 0x000ea8000c1e1100 */
[----:B------:R0:W2:Y:S01]  /*37440*/  LDG.E.U8 R0, desc[UR8][R8.64] ;  /* 0x0000000808007981 */ /* 0x0000a2000c1e1100 */
[----:B-1----:R-:W-:-:S05]  /*37450*/  IADD3 R4, P3, PT, R2, R20, RZ ;  /* 0x0000001402047210 */ /* 0x002fca0007f7e0ff */
[----:B------:R-:W-:Y:S02]  /*37460*/  IMAD.X R5, R3, 0x1, R21, P3 ;  /* 0x0000000103057824 */ /* 0x000fe400018e0615 */
[----:B------:R-:W2:Y:S01]  /*37470*/  LDL.64 R20, [R1+0x1d70] ;  /* 0x001d700001147983 */ /* 0x000ea20000100a00 */
[----:B0-----:R-:W-:-:S03]  /*37480*/  IADD3 R8, P4, PT, R2, R14, RZ ;  /* 0x0000000e02087210 */ /* 0x001fc60007f9e0ff */
[----:B------:R0:W-:Y:S02]  /*37490*/  STL [R1+0x180], R34 ;  /* 0x0001802201007387 */ /* 0x0001e40000100800 */
[----:B------:R-:W-:Y:S02]  /*374a0*/  IMAD.X R9, R3, 0x1, R15, P4 ;  /* 0x0000000103097824 */ /* 0x000fe400020e060f */
[----:B------:R-:W2:Y:S04]  /*374b0*/  LDL.64 R14, [R1+0x1d68] ;  /* 0x001d6800010e7983 */ /* 0x000ea80000100a00 */
[----:B0-----:R0:W2:Y:S04]  /*374c0*/  LDG.E.U8 R34, desc[UR8][R4.64] ;  /* 0x0000000804227981 */ /* 0x0010a8000c1e1100 */
[----:B------:R1:W-:Y:S04]  /*374d0*/  STL [R1+0x17c], R33 ;  /* 0x00017c2101007387 */ /* 0x0003e80000100800 */
[----:B-1----:R1:W2:Y:S01]  /*374e0*/  LDG.E.U8 R33, desc[UR8][R8.64] ;  /* 0x0000000808217981 */ /* 0x0022a2000c1e1100 */
[----:B---3--:R-:W-:-:S02]  /*374f0*/  IADD3 R6, P3, PT, R2, R12, RZ ;  /* 0x0000000c02067210 */ /* 0x008fc40007f7e0ff */
[----:B0-----:R-:W-:-:S03]  /*37500*/  IADD3 R4, P4, PT, R2, R18, RZ ;  /* 0x0000001202047210 */ /* 0x001fc60007f9e0ff */
[C---:B------:R-:W-:Y:S02]  /*37510*/  IMAD.X R7, R3.reuse, 0x1, R13, P3 ;  /* 0x0000000103077824 */ /* 0x040fe400018e060d */
[----:B------:R-:W3:Y:S01]  /*37520*/  LDL.64 R12, [R1+0x1d60] ;  /* 0x001d6000010c7983 */ /* 0x000ee20000100a00 */
[----:B-1----:R-:W-:Y:S01]  /*37530*/  IADD3 R8, P3, PT, R2, R10, RZ ;  /* 0x0000000a02087210 */ /* 0x002fe20007f7e0ff */
[C---:B------:R-:W-:Y:S02]  /*37540*/  IMAD.X R5, R3.reuse, 0x1, R19, P4 ;  /* 0x0000000103057824 */ /* 0x040fe400020e0613 */
[----:B------:R0:W-:Y:S04]  /*37550*/  STL [R1+0x178], R32 ;  /* 0x0001782001007387 */ /* 0x0001e80000100800 */
[----:B------:R-:W3:Y:S01]  /*37560*/  LDL.64 R18, [R1+0x1c78] ;  /* 0x001c780001127983 */ /* 0x000ee20000100a00 */
[----:B------:R-:W-:-:S03]  /*37570*/  IMAD.X R9, R3, 0x1, R11, P3 ;  /* 0x0000000103097824 */ /* 0x000fc600018e060b */
[----:B------:R-:W3:Y:S04]  /*37580*/  LDG.E.U8 R31, desc[UR8][R4.64] ;  /* 0x00000008041f7981 */ /* 0x000ee8000c1e1100 */
[----:B0-----:R4:W3:Y:S04]  /*37590*/  LDG.E.U8 R32, desc[UR8][R6.64] ;  /* 0x0000000806207981 */ /* 0x0018e8000c1e1100 */
[----:B------:R-:W-:Y:S04]  /*375a0*/  STL [R1+0x174], R36 ;  /* 0x0001742401007387 */ /* 0x000fe80000100800 */
[----:B------:R-:W3:Y:S04]  /*375b0*/  LDL.64 R10, [R1+0x1c70] ;  /* 0x001c7000010a7983 */ /* 0x000ee80000100a00 */
[----:B------:R0:W3:Y:S01]  /*375c0*/  LDG.E.U8 R30, desc[UR8][R8.64] ;  /* 0x00000008081e7981 */ /* 0x0000e2000c1e1100 */
[----:B----4-:R-:W-:-:S02]  /*375d0*/  IADD3 R6, P4, PT, R2, R24, RZ ;  /* 0x0000001802067210 */ /* 0x010fc40007f9e0ff */
[C---:B------:R-:W-:Y:S01]  /*375e0*/  IADD3 R4, P3, PT, R2.reuse, R16, RZ ;  /* 0x0000001002047210 */ /* 0x040fe20007f7e0ff */
[----:B------:R-:W-:Y:S02]  /*375f0*/  STL [R1+0x170], R35 ;  /* 0x0001702301007387 */ /* 0x000fe40000100800 */
[C---:B------:R-:W-:Y:S02]  /*37600*/  IMAD.X R7, R3.reuse, 0x1, R25, P4 ;  /* 0x0000000103077824 */ /* 0x040fe400020e0619 */
[----:B------:R-:W4:Y:S01]  /*37610*/  LDL.64 R24, [R1+0x1c68] ;  /* 0x001c680001187983 */ /* 0x000f220000100a00 */
[C---:B------:R-:W-:Y:S01]  /*37620*/  IMAD.X R5, R3.reuse, 0x1, R17, P3 ;  /* 0x0000000103057824 */ /* 0x040fe200018e0611 */
[----:B0-----:R-:W-:Y:S02]  /*37630*/  IADD3 R8, P4, PT, R2, R26, RZ ;  /* 0x0000001a02087210 */ /* 0x001fe40007f9e0ff */
[----:B------:R0:W-:Y:S04]  /*37640*/  STL [R1+0x16c], R29 ;  /* 0x00016c1d01007387 */ /* 0x0001e80000100800 */
[----:B------:R-:W4:Y:S01]  /*37650*/  LDL.64 R16, [R1+0x1c60] ;  /* 0x001c600001107983 */ /* 0x000f220000100a00 */
[----:B------:R-:W-:-:S03]  /*37660*/  IMAD.X R9, R3, 0x1, R27, P4 ;  /* 0x0000000103097824 */ /* 0x000fc600020e061b */
[----:B0-----:R2:W4:Y:S02]  /*37670*/  LDG.E.U8 R29, desc[UR8][R6.64] ;  /* 0x00000008061d7981 */ /* 0x001524000c1e1100 */
[----:B--2---:R-:W-:-:S05]  /*37680*/  IADD3 R6, P3, PT, R2, R22, RZ ;  /* 0x0000001602067210 */ /* 0x004fca0007f7e0ff */
[----:B------:R-:W-:Y:S01]  /*37690*/  IMAD.X R7, R3, 0x1, R23, P3 ;  /* 0x0000000103077824 */ /* 0x000fe200018e0617 */
[----:B------:R0:W-:Y:S04]  /*376a0*/  STL [R1+0x168], R0 ;  /* 0x0001680001007387 */ /* 0x0001e80000100800 */
[----:B------:R-:W2:Y:S04]  /*376b0*/  LDL.64 R26, [R1+0x1b78] ;  /* 0x001b7800011a7983 */ /* 0x000ea80000100a00 */
[----:B------:R1:W-:Y:S04]  /*376c0*/  STL [R1+0x164], R28 ;  /* 0x0001641c01007387 */ /* 0x0003e80000100800 */
[----:B0-----:R0:W2:Y:S04]  /*376d0*/  LDG.E.U8 R0, desc[UR8][R4.64] ;  /* 0x0000000804007981 */ /* 0x0010a8000c1e1100 */
[----:B------:R-:W2:Y:S04]  /*376e0*/  LDL.64 R22, [R1+0x1b70] ;  /* 0x001b700001167983 */ /* 0x000ea80000100a00 */
[----:B-1----:R1:W2:Y:S01]  /*376f0*/  LDG.E.U8 R28, desc[UR8][R8.64] ;  /* 0x00000008081c7981 */ /* 0x0022a2000c1e1100 */
[----:B0-----:R-:W-:-:S03]  /*37700*/  IADD3 R4, P4, PT, R2, R20, RZ ;  /* 0x0000001402047210 */ /* 0x001fc60007f9e0ff */
[----:B------:R3:W2:Y:S02]  /*37710*/  LDG.E.U8 R35, desc[UR8][R6.64] ;  /* 0x0000000806237981 */ /* 0x0006a4000c1e1100 */
[C---:B------:R-:W-:Y:S01]  /*37720*/  IMAD.X R5, R3.reuse, 0x1, R21, P4 ;  /* 0x0000000103057824 */ /* 0x040fe200020e0615 */
[C---:B-1----:R-:W-:Y:S01]  /*37730*/  IADD3 R8, P3, PT, R2.reuse, R14, RZ ;  /* 0x0000000e02087210 */ /* 0x042fe20007f7e0ff */
[----:B------:R0:W-:Y:S04]  /*37740*/  STL [R1+0x160], R34 ;  /* 0x0001602201007387 */ /* 0x0001e80000100800 */
[----:B------:R-:W-:Y:S01]  /*37750*/  IMAD.X R9, R3, 0x1, R15, P3 ;  /* 0x0000000103097824 */ /* 0x000fe200018e060f */
[----:B------:R-:W2:Y:S04]  /*37760*/  LDL.64 R20, [R1+0x1b68] ;  /* 0x001b680001147983 */ /* 0x000ea80000100a00 */
[----:B0-----:R0:W2:Y:S04]  /*37770*/  LDG.E.U8 R34, desc[UR8][R4.64] ;  /* 0x0000000804227981 */ /* 0x0010a8000c1e1100 */
[----:B------:R1:W-:Y:S04]  /*37780*/  STL [R1+0x15c], R33 ;  /* 0x00015c2101007387 */ /* 0x0003e80000100800 */
[----:B------:R-:W2:Y:S04]  /*37790*/  LDL.64 R14, [R1+0x1b60] ;  /* 0x001b6000010e7983 */ /* 0x000ea80000100a00 */
[----:B-1----:R1:W2:Y:S01]  /*377a0*/  LDG.E.U8 R33, desc[UR8][R8.64] ;  /* 0x0000000808217981 */ /* 0x0022a2000c1e1100 */
[----:B---3--:R-:W-:-:S05]  /*377b0*/  IADD3 R6, P4, PT, R2, R12, RZ ;  /* 0x0000000c02067210 */ /* 0x008fca0007f9e0ff */
[C---:B------:R-:W-:Y:S01]  /*377c0*/  IMAD.X R7, R3.reuse, 0x1, R13, P4 ;  /* 0x0000000103077824 */ /* 0x040fe200020e060d */
[C---:B0-----:R-:W-:Y:S01]  /*377d0*/  IADD3 R4, P3, PT, R2.reuse, R18, RZ ;  /* 0x0000001202047210 */ /* 0x041fe20007f7e0ff */
[----:B------:R0:W-:Y:S04]  /*377e0*/  STL [R1+0x158], R32 ;  /* 0x0001582001007387 */ /* 0x0001e80000100800 */
[----:B------:R-:W3:Y:S01]  /*377f0*/  LDL.64 R12, [R1+0x1a78] ;  /* 0x001a7800010c7983 */ /* 0x000ee20000100a00 */
[C---:B------:R-:W-:Y:S01]  /*37800*/  IMAD.X R5, R3.reuse, 0x1, R19, P3 ;  /* 0x0000000103057824 */ /* 0x040fe200018e0613 */
[----:B-1----:R-:W-:Y:S02]  /*37810*/  IADD3 R8, P4, PT, R2, R10, RZ ;  /* 0x0000000a02087210 */ /* 0x002fe40007f9e0ff */
[----:B0-----:R4:W3:Y:S04]  /*37820*/  LDG.E.U8 R32, desc[UR8][R6.64] ;  /* 0x0000000806207981 */ /* 0x0018e8000c1e1100 */
[----:B------:R0:W-:Y:S01]  /*37830*/  STL [R1+0x154], R31 ;  /* 0x0001541f01007387 */ /* 0x0001e20000100800 */
[----:B------:R-:W-:-:S03]  /*37840*/  IMAD.X R9, R3, 0x1, R11, P4 ;  /* 0x0000000103097824 */ /* 0x000fc600020e060b */
[----:B------:R-:W3:Y:S04]  /*37850*/  LDL.64 R18, [R1+0x1a70] ;  /* 0x001a700001127983 */ /* 0x000ee80000100a00 */
[----:B0-----:R0:W3:Y:S04]  /*37860*/  LDG.E.U8 R31, desc[UR8][R4.64] ;  /* 0x00000008041f7981 */ /* 0x0010e8000c1e1100 */
[----:B------:R1:W-:Y:S01]  /*37870*/  STL [R1+0x150], R30 ;  /* 0x0001501e01007387 */ /* 0x0003e20000100800 */
[----:B----4-:R-:W-:-:S03]  /*37880*/  IADD3 R6, P3, PT, R2, R24, RZ ;  /* 0x0000001802067210 */ /* 0x010fc60007f7e0ff */
[----:B------:R-:W4:Y:S04]  /*37890*/  LDL.64 R10, [R1+0x1a68] ;  /* 0x001a6800010a7983 */ /* 0x000f280000100a00 */
[----:B-1----:R2:W4:Y:S01]  /*378a0*/  LDG.E.U8 R30, desc[UR8][R8.64] ;  /* 0x00000008081e7981 */ /* 0x002522000c1e1100 */
[----:B0-----:R-:W-:Y:S01]  /*378b0*/  IADD3 R4, P4, PT, R2, R16, RZ ;  /* 0x0000001002047210 */ /* 0x001fe20007f9e0ff */
[C---:B------:R-:W-:Y:S02]  /*378c0*/  IMAD.X R7, R3.reuse, 0x1, R25, P3 ;  /* 0x0000000103077824 */ /* 0x040fe400018e0619 */
[----:B------:R-:W-:Y:S04]  /*378d0*/  STL [R1+0x14c], R29 ;  /* 0x00014c1d01007387 */ /* 0x000fe80000100800 */
[----:B------:R-:W4:Y:S01]  /*378e0*/  LDL.64 R24, [R1+0x1a60] ;  /* 0x001a600001187983 */ /* 0x000f220000100a00 */
[----:B------:R-:W-:-:S05]  /*378f0*/  IMAD.X R5, R3, 0x1, R17, P4 ;  /* 0x0000000103057824 */ /* 0x000fca00020e0611 */
[----:B------:R-:W4:Y:S01]  /*37900*/  LDG.E.U8 R36, desc[UR8][R4.64] ;  /* 0x0000000804247981 */ /* 0x000f22000c1e1100 */
[----:B--2---:R-:W-:-:S03]  /*37910*/  IADD3 R8, P3, PT, R2, R26, RZ ;  /* 0x0000001a02087210 */ /* 0x004fc60007f7e0ff */
[----:B------:R0:W-:Y:S04]  /*37920*/  STL [R1+0x148], R0 ;  /* 0x0001480001007387 */ /* 0x0001e80000100800 */
[----:B------:R-:W2:Y:S01]  /*37930*/  LDL.64 R16, [R1+0x1978] ;  /* 0x0019780001107983 */ /* 0x000ea20000100a00 */
[----:B------:R-:W-:-:S03]  /*37940*/  IMAD.X R9, R3, 0x1, R27, P3 ;  /* 0x0000000103097824 */ /* 0x000fc600018e061b */
[----:B0-----:R0:W2:Y:S04]  /*37950*/  LDG.E.U8 R0, desc[UR8][R6.64] ;  /* 0x0000000806007981 */ /* 0x0010a8000c1e1100 */
[----:B------:R1:W-:Y:S01]  /*37960*/  STL [R1+0x144], R28 ;  /* 0x0001441c01007387 */ /* 0x0003e20000100800 */
[----:B0-----:R-:W-:-:S03]  /*37970*/  IADD3 R6, P4, PT, R2, R22, RZ ;  /* 0x0000001602067210 */ /* 0x001fc60007f9e0ff */
[----:B-1----:R-:W2:Y:S02]  /*37980*/  LDL.64 R28, [R1+0x1970] ;  /* 0x00197000011c7983 */ /* 0x002ea40000100a00 */
[----:B------:R-:W-:Y:S02]  /*37990*/  IMAD.X R7, R3, 0x1, R23, P4 ;  /* 0x0000000103077824 */ /* 0x000fe400020e0617 */
[----:B------:R0:W-:Y:S01]  /*379a0*/  STL [R1+0x140], R35 ;  /* 0x0001402301007387 */ /* 0x0001e20000100800 */
[----:B------:R-:W-:-:S03]  /*379b0*/  IADD3 R4, P3, PT, R2, R20, RZ ;  /* 0x0000001402047210 */ /* 0x000fc60007f7e0ff */
[----:B------:R-:W2:Y:S02]  /*379c0*/  LDL.64 R22, [R1+0x1968] ;  /* 0x0019680001167983 */ /* 0x000ea40000100a00 */
[----:B------:R-:W-:Y:S02]  /*379d0*/  IMAD.X R5, R3, 0x1, R21, P3 ;  /* 0x0000000103057824 */ /* 0x000fe400018e0615 */
[----:B------:R1:W-:Y:S04]  /*379e0*/  STL [R1+0x13c], R34 ;  /* 0x00013c2201007387 */ /* 0x0003e80000100800 */
[----:B0-----:R0:W2:Y:S04]  /*379f0*/  LDG.E.U8 R35, desc[UR8][R8.64] ;  /* 0x0000000808237981 */ /* 0x0010a8000c1e1100 */
[----:B------:R-:W2:Y:S04]  /*37a00*/  LDL.64 R20, [R1+0x1960] ;  /* 0x0019600001147983 */ /* 0x000ea80000100a00 */
[----:B-1----:R3:W2:Y:S01]  /*37a10*/  LDG.E.U8 R34, desc[UR8][R6.64] ;  /* 0x0000000806227981 */ /* 0x0026a2000c1e1100 */
[----:B0-----:R-:W-:-:S03]  /*37a20*/  IADD3 R8, P4, PT, R2, R14, RZ ;  /* 0x0000000e02087210 */ /* 0x001fc60007f9e0ff */
[----:B------:R0:W-:Y:S02]  /*37a30*/  STL [R1+0x138], R33 ;  /* 0x0001382101007387 */ /* 0x0001e40000100800 */
[----:B------:R-:W-:Y:S02]  /*37a40*/  IMAD.X R9, R3, 0x1, R15, P4 ;  /* 0x0000000103097824 */ /* 0x000fe400020e060f */
[----:B------:R-:W2:Y:S04]  /*37a50*/  LDL.64 R14, [R1+0x1878] ;  /* 0x00187800010e7983 */ /* 0x000ea80000100a00 */
[----:B0-----:R0:W2:Y:S01]  /*37a60*/  LDG.E.U8 R33, desc[UR8][R4.64] ;  /* 0x0000000804217981 */ /* 0x0010a2000c1e1100 */
[----:B---3--:R-:W-:-:S05]  /*37a70*/  IADD3 R6, P3, PT, R2, R12, RZ ;  /* 0x0000000c02067210 */ /* 0x008fca0007f7e0ff */
[----:B------:R-:W-:Y:S01]  /*37a80*/  IMAD.X R7, R3, 0x1, R13, P3 ;  /* 0x0000000103077824 */ /* 0x000fe200018e060d */
[----:B------:R1:W-:Y:S04]  /*37a90*/  STL [R1+0x134], R32 ;  /* 0x0001342001007387 */ /* 0x0003e80000100800 */
[----:B------:R-:W3:Y:S01]  /*37aa0*/  LDL.64 R12, [R1+0x1870] ;  /* 0x00187000010c7983 */ /* 0x000ee20000100a00 */
[----:B0-----:R-:W-:-:S03]  /*37ab0*/  IADD3 R4, P4, PT, R2, R18, RZ ;  /* 0x0000001202047210 */ /* 0x001fc60007f9e0ff */
[----:B-1----:R0:W3:Y:S04]  /*37ac0*/  LDG.E.U8 R32, desc[UR8][R8.64] ;  /* 0x0000000808207981 */ /* 0x0020e8000c1e1100 */
[----:B------:R1:W-:Y:S04]  /*37ad0*/  STL [R1+0x130], R31 ;  /* 0x0001301f01007387 */ /* 0x0003e80000100800 */
[----:B------:R-:W3:Y:S01]  /*37ae0*/  LDL.64 R26, [R1+0x1868] ;  /* 0x00186800011a7983 */ /* 0x000ee20000100a00 */
[----:B------:R-:W-:-:S03]  /*37af0*/  IMAD.X R5, R3, 0x1, R19, P4 ;  /* 0x0000000103057824 */ /* 0x000fc600020e0613 */
[----:B-1----:R1:W3:Y:S04]  /*37b00*/  LDG.E.U8 R31, desc[UR8][R6.64] ;  /* 0x00000008061f7981 */ /* 0x0022e8000c1e1100 */
[----:B----4-:R4:W-:Y:S04]  /*37b10*/  STL [R1+0x12c], R30 ;  /* 0x00012c1e01007387 */ /* 0x0109e80000100800 */
[----:B------:R-:W3:Y:S01]  /*37b20*/  LDL.64 R18, [R1+0x1778] ;  /* 0x0017780001127983 */ /* 0x000ee20000100a00 */
[C---:B0-----:R-:W-:Y:S02]  /*37b30*/  IADD3 R8, P3, PT, R2.reuse, R10, RZ ;  /* 0x0000000a02087210 */ /* 0x041fe40007f7e0ff */
[----:B-1----:R-:W-:-:S03]  /*37b40*/  IADD3 R6, P4, PT, R2, R24, RZ ;  /* 0x0000001802067210 */ /* 0x002fc60007f9e0ff */
[C---:B------:R-:W-:Y:S01]  /*37b50*/  IMAD.X R9, R3.reuse, 0x1, R11, P3 ;  /* 0x0000000103097824 */ /* 0x040fe200018e060b */
[----:B----4-:R2:W4:Y:S01]  /*37b60*/  LDG.E.U8 R30, desc[UR8][R4.64] ;  /* 0x00000008041e7981 */ /* 0x010522000c1e1100 */
[----:B------:R-:W-:-:S03]  /*37b70*/  IMAD.X R7, R3, 0x1, R25, P4 ;  /* 0x0000000103077824 */ /* 0x000fc600020e0619 */
[----:B------:R-:W4:Y:S04]  /*37b80*/  LDL.64 R10, [R1+0x1860] ;  /* 0x00186000010a7983 */ /* 0x000f280000100a00 */
[----:B------:R-:W4:Y:S01]  /*37b90*/  LDG.E.U8 R37, desc[UR8][R6.64] ;  /* 0x0000000806257981 */ /* 0x000f22000c1e1100 */
[----:B--2---:R-:W-:-:S05]  /*37ba0*/  IADD3 R4, P3, PT, R2, R16, RZ ;  /* 0x0000001002047210 */ /* 0x004fca0007f7e0ff */
[----:B------:R-:W-:Y:S01]  /*37bb0*/  IMAD.X R5, R3, 0x1, R17, P3 ;  /* 0x0000000103057824 */ /* 0x000fe200018e0611 */
[----:B------:R0:W-:Y:S04]  /*37bc0*/  STL [R1+0x128], R0 ;  /* 0x0001280001007387 */ /* 0x0001e80000100800 */
[----:B------:R-:W2:Y:S04]  /*37bd0*/  LDL.64 R24, [R1+0x1770] ;  /* 0x0017700001187983 */ /* 0x000ea80000100a00 */
[----:B0-----:R0:W2:Y:S04]  /*37be0*/  LDG.E.U8 R0, desc[UR8][R8.64] ;  /* 0x0000000808007981 */ /* 0x0010a8000c1e1100 */
[----:B------:R1:W-:Y:S04]  /*37bf0*/  STL [R1+0x124], R36 ;  /* 0x0001242401007387 */ /* 0x0003e80000100800 */
[----:B------:R-:W2:Y:S01]  /*37c00*/  LDL.64 R16, [R1+0x1768] ;  /* 0x0017680001107983 */ /* 0x000ea20000100a00 */
[----:B0-----:R-:W-:-:S02]  /*37c10*/  IADD3 R8, P4, PT, R2, R28, RZ ;  /* 0x0000001c02087210 */ /* 0x001fc40007f9e0ff */
[C---:B------:R-:W-:Y:S01]  /*37c20*/  IADD3 R6, P3, PT, R2.reuse, R22, RZ ;  /* 0x0000001602067210 */ /* 0x040fe20007f7e0ff */
[----:B-1----:R0:W2:Y:S02]  /*37c30*/  LDG.E.U8 R36, desc[UR8][R4.64] ;  /* 0x0000000804247981 */ /* 0x0020a4000c1e1100 */
[C---:B------:R-:W-:Y:S02]  /*37c40*/  IMAD.X R9, R3.reuse, 0x1, R29, P4 ;  /* 0x0000000103097824 */ /* 0x040fe400020e061d */
[----:B------:R-:W-:Y:S01]  /*37c50*/  IMAD.X R7, R3, 0x1, R23, P3 ;  /* 0x0000000103077824 */ /* 0x000fe200018e0617 */
[----:B------:R1:W-:Y:S01]  /*37c60*/  STL [R1+0x110], R35 ;  /* 0x0001102301007387 */ /* 0x0003e20000100800 */
[----:B0-----:R-:W-:-:S03]  /*37c70*/  IADD3 R4, P4, PT, R2, R20, RZ ;  /* 0x0000001402047210 */ /* 0x001fc60007f9e0ff */
[----:B------:R0:W-:Y:S04]  /*37c80*/  STL [R1+0x10c], R34 ;  /* 0x00010c2201007387 */ /* 0x0001e80000100800 */
[----:B------:R-:W2:Y:S01]  /*37c90*/  LDL.64 R22, [R1+0x1760] ;  /* 0x0017600001167983 */ /* 0x000ea20000100a00 */
[----:B------:R-:W-:-:S03]  /*37ca0*/  IMAD.X R5, R3, 0x1, R21, P4 ;  /* 0x0000000103057824 */ /* 0x000fc600020e0615 */
[----:B-1----:R1:W2:Y:S04]  /*37cb0*/  LDG.E.U8 R35, desc[UR8][R8.64] ;  /* 0x0000000808237981 */ /* 0x0022a8000c1e1100 */
[----:B0-----:R3:W2:Y:S01]  /*37cc0*/  LDG.E.U8 R34, desc[UR8][R6.64] ;  /* 0x0000000806227981 */ /* 0x0016a2000c1e1100 */
[----:B-1----:R-:W-:-:S03]  /*37cd0*/  IADD3 R8, P3, PT, R2, R14, RZ ;  /* 0x0000000e02087210 */ /* 0x002fc60007f7e0ff */
        /* <DEDUP_REMOVED lines=9> */
[----:B-1----:R-:W3:Y:S02]  /*37d70*/  LDG.E.U8 R32, desc[UR8][R8.64] ;  /* 0x0000000808207981 */ /* 0x002ee4000c1e1100 */
[----:B------:R-:W-:Y:S02]  /*37d80*/  IMAD.X R5, R3, 0x1, R27, P3 ;  /* 0x0000000103057824 */ /* 0x000fe400018e061b */
[----:B------:R0:W-:Y:S04]  /*37d90*/  STL [R1+0xf0], R31 ;  /* 0x0000f01f01007387 */ /* 0x0001e80000100800 */
[----:B------:R-:W3:Y:S04]  /*37da0*/  LDL.64 R12, [R1+0x1668] ;  /* 0x00166800010c7983 */ /* 0x000ee80000100a00 */
[----:B0-----:R0:W3:Y:S02]  /*37db0*/  LDG.E.U8 R31, desc[UR8][R6.64] ;  /* 0x00000008061f7981 */ /* 0x0010e4000c1e1100 */
[----:B0-----:R-:W-:-:S05]  /*37dc0*/  IADD3 R6, P3, PT, R2, R18, RZ ;  /* 0x0000001202067210 */ /* 0x001fca0007f7e0ff */
[----:B------:R-:W-:-:S05]  /*37dd0*/  IMAD.X R7, R3, 0x1, R19, P3 ;  /* 0x0000000103077824 */ /* 0x000fca00018e0613 */
[----:B------:R-:W3:Y:S01]  /*37de0*/  LDG.E.U8 R26, desc[UR8][R6.64] ;  /* 0x00000008061a7981 */ /* 0x000ee2000c1e1100 */
[----:B----4-:R-:W-:-:S03]  /*37df0*/  IADD3 R8, P4, PT, R2, R10, RZ ;  /* 0x0000000a02087210 */ /* 0x010fc60007f9e0ff */
[----:B------:R0:W-:Y:S02]  /*37e00*/  STL [R1+0xec], R30 ;  /* 0x0000ec1e01007387 */ /* 0x0001e40000100800 */
[----:B------:R-:W-:Y:S02]  /*37e10*/  IMAD.X R9, R3, 0x1, R11, P4 ;  /* 0x0000000103097824 */ /* 0x000fe400020e060b */
[----:B------:R-:W4:Y:S04]  /*37e20*/  LDL.64 R10, [R1+0x1660] ;  /* 0x00166000010a7983 */ /* 0x000f280000100a00 */
[----:B0-----:R2:W4:Y:S02]  /*37e30*/  LDG.E.U8 R30, desc[UR8][R4.64] ;  /* 0x00000008041e7981 */ /* 0x001524000c1e1100 */
[----:B--2---:R-:W-:-:S02]  /*37e40*/  IADD3 R4, P4, PT, R2, R24, RZ ;  /* 0x0000001802047210 */ /* 0x004fc40007f9e0ff */
[----:B------:R0:W-:Y:S03]  /*37e50*/  STL [R1+0xe8], R0 ;  /* 0x0000e80001007387 */ /* 0x0001e60000100800 */
[----:B------:R-:W-:-:S05]  /*37e60*/  IMAD.X R5, R3, 0x1, R25, P4 ;  /* 0x0000000103057824 */ /* 0x000fca00020e0619 */
[----:B------:R-:W2:Y:S04]  /*37e70*/  LDG.E.U8 R25, desc[UR8][R4.64] ;  /* 0x0000000804197981 */ /* 0x000ea8000c1e1100 */
[----:B0-----:R0:W2:Y:S02]  /*37e80*/  LDG.E.U8 R0, desc[UR8][R8.64] ;  /* 0x0000000808007981 */ /* 0x0010a4000c1e1100 */
[----:B0-----:R-:W-:-:S05]  /*37e90*/  IADD3 R8, P3, PT, R2, R16, RZ ;  /* 0x0000001002087210 */ /* 0x001fca0007f7e0ff */
[----:B------:R-:W-:-:S05]  /*37ea0*/  IMAD.X R9, R3, 0x1, R17, P3 ;  /* 0x0000000103097824 */ /* 0x000fca00018e0611 */
[----:B------:R0:W2:Y:S01]  /*37eb0*/  LDG.E.U8 R24, desc[UR8][R8.64] ;  /* 0x0000000808187981 */ /* 0x0000a2000c1e1100 */
[----:B------:R-:W-:-:S05]  /*37ec0*/  IADD3 R6, P4, PT, R2, R22, RZ ;  /* 0x0000001602067210 */ /* 0x000fca0007f9e0ff */
[----:B------:R-:W-:-:S05]  /*37ed0*/  IMAD.X R7, R3, 0x1, R23, P4 ;  /* 0x0000000103077824 */ /* 0x000fca00020e0617 */
[----:B------:R1:W2:Y:S04]  /*37ee0*/  LDG.E.U8 R23, desc[UR8][R6.64] ;  /* 0x0000000806177981 */ /* 0x0002a8000c1e1100 */
[----:B------:R-:W-:Y:S04]  /*37ef0*/  STL [R1+0xe4], R37 ;  /* 0x0000e42501007387 */ /* 0x000fe80000100800 */
[----:B------:R-:W2:Y:S04]  /*37f00*/  LDL.64 R18, [R1+0x1578] ;  /* 0x0015780001127983 */ /* 0x000ea80000100a00 */
[----:B------:R-:W2:Y:S04]  /*37f10*/  LDL.64 R28, [R1+0x1570] ;  /* 0x00157000011c7983 */ /* 0x000ea80000100a00 */
[----:B------:R-:W-:Y:S04]  /*37f20*/  STL [R1+0xd0], R36 ;  /* 0x0000d02401007387 */ /* 0x000fe80000100800 */
[----:B---3--:R3:W-:Y:S04]  /*37f30*/  STL [R1+0x25fc], R26 ;  /* 0x0025fc1a01007387 */ /* 0x0087e80000100800 */
[----:B------:R-:W-:Y:S04]  /*37f40*/  STL [R1+0xcc], R35 ;  /* 0x0000cc2301007387 */ /* 0x000fe80000100800 */
[----:B------:R-:W2:Y:S01]  /*37f50*/  LDL.64 R16, [R1+0x1568] ;  /* 0x0015680001107983 */ /* 0x000ea20000100a00 */
[----:B------:R-:W-:-:S02]  /*37f60*/  IADD3 R4, P3, PT, R2, R20, RZ ;  /* 0x0000001402047210 */ /* 0x000fc40007f7e0ff */
[----:B0-----:R-:W-:-:S03]  /*37f70*/  IADD3 R8, P4, PT, R2, R14, RZ ;  /* 0x0000000e02087210 */ /* 0x001fc60007f9e0ff */
[C---:B------:R-:W-:Y:S02]  /*37f80*/  IMAD.X R5, R3.reuse, 0x1, R21, P3 ;  /* 0x0000000103057824 */ /* 0x040fe400018e0615 */
[----:B------:R-:W-:-:S03]  /*37f90*/  IMAD.X R9, R3, 0x1, R15, P4 ;  /* 0x0000000103097824 */ /* 0x000fc600020e060f */
[----:B------:R4:W2:Y:S01]  /*37fa0*/  LDG.E.U8 R22, desc[UR8][R4.64] ;  /* 0x0000000804167981 */ /* 0x0008a2000c1e1100 */
[----:B-1----:R-:W-:-:S03]  /*37fb0*/  IADD3 R6, P3, PT, R2, R12, RZ ;  /* 0x0000000c02067210 */ /* 0x002fc60007f7e0ff */
[----:B------:R0:W2:Y:S02]  /*37fc0*/  LDG.E.U8 R21, desc[UR8][R8.64] ;  /* 0x0000000808157981 */ /* 0x0000a4000c1e1100 */
[----:B------:R-:W-:Y:S01]  /*37fd0*/  IMAD.X R7, R3, 0x1, R13, P3 ;  /* 0x0000000103077824 */ /* 0x000fe200018e060d */
[----:B----4-:R-:W-:-:S04]  /*37fe0*/  IADD3 R4, P4, PT, R2, R10, RZ ;  /* 0x0000000a02047210 */ /* 0x010fc80007f9e0ff */
[----:B------:R1:W4:Y:S01]  /*37ff0*/  LDG.E.U8 R20, desc[UR8][R6.64] ;  /* 0x0000000806147981 */ /* 0x000322000c1e1100 */
[----:B------:R-:W-:-:S03]  /*38000*/  IMAD.X R5, R3, 0x1, R11, P4 ;  /* 0x0000000103057824 */ /* 0x000fc600020e060b */
[----:B--2---:R-:W-:Y:S04]  /*38010*/  STL [R1+0x2600], R25 ;  /* 0x0026001901007387 */ /* 0x004fe80000100800 */
[----:B------:R-:W-:Y:S04]  /*38020*/  STL [R1+0x48], R34 ;  /* 0x0000482201007387 */ /* 0x000fe80000100800 */
[----:B---3--:R-:W2:Y:S04]  /*38030*/  LDL.64 R26, [R1+0x1560] ;  /* 0x00156000011a7983 */ /* 0x008ea80000100a00 */
[----:B------:R-:W-:Y:S04]  /*38040*/  STL [R1+0x44], R33 ;  /* 0x0000442101007387 */ /* 0x000fe80000100800 */
[----:B------:R3:W-:Y:S04]  /*38050*/  STL [R1+0x2604], R24 ;  /* 0x0026041801007387 */ /* 0x0007e80000100800 */
[----:B------:R-:W-:Y:S04]  /*38060*/  STL [R1+0x20], R32 ;  /* 0x0000202001007387 */ /* 0x000fe80000100800 */
[----:B------:R-:W-:Y:S04]  /*38070*/  STL [R1+0x2608], R23 ;  /* 0x0026081701007387 */ /* 0x000fe80000100800 */
[----:B------:R-:W2:Y:S01]  /*38080*/  LDL.64 R14, [R1+0x2158] ;  /* 0x00215800010e7983 */ /* 0x000ea20000100a00 */
[----:B0-----:R-:W-:-:S05]  /*38090*/  IADD3 R8, P3, PT, R2, R18, RZ ;  /* 0x0000001202087210 */ /* 0x001fca0007f7e0ff */
[C---:B------:R-:W-:Y:S01]  /*380a0*/  IMAD.X R9, R3.reuse, 0x1, R19, P3 ;  /* 0x0000000103097824 */ /* 0x040fe200018e0613 */
[C---:B-1----:R-:W-:Y:S01]  /*380b0*/  IADD3 R6, P4, PT, R2.reuse, R28, RZ ;  /* 0x0000001c02067210 */ /* 0x042fe20007f9e0ff */
[----:B------:R0:W2:Y:S04]  /*380c0*/  LDG.E.U8 R19, desc[UR8][R4.64] ;  /* 0x0000000804137981 */ /* 0x0000a8000c1e1100 */
[----:B------:R2:W2:Y:S01]  /*380d0*/  LDG.E.U8 R18, desc[UR8][R8.64] ;  /* 0x0000000808127981 */ /* 0x0004a2000c1e1100 */
[----:B------:R-:W-:Y:S01]  /*380e0*/  IMAD.X R7, R3, 0x1, R29, P4 ;  /* 0x0000000103077824 */ /* 0x000fe200020e061d */
[----:B0-----:R-:W-:-:S05]  /*380f0*/  IADD3 R4, P3, PT, R2, R16, RZ ;  /* 0x0000001002047210 */ /* 0x001fca0007f7e0ff */
[----:B------:R-:W-:Y:S02]  /*38100*/  IMAD.X R5, R3, 0x1, R17, P3 ;  /* 0x0000000103057824 */ /* 0x000fe400018e0611 */
[----:B------:R0:W2:Y:S04]  /*38110*/  LDG.E.U8 R17, desc[UR8][R6.64] ;  /* 0x0000000806117981 */ /* 0x0000a8000c1e1100 */
[----:B------:R-:W2:Y:S04]  /*38120*/  LDG.E.U8 R16, desc[UR8][R4.64] ;  /* 0x0000000804107981 */ /* 0x000ea8000c1e1100 */
[----:B------:R-:W-:Y:S04]  /*38130*/  STL [R1+0x1c], R31 ;  /* 0x00001c1f01007387 */ /* 0x000fe80000100800 */
[----:B------:R1:W-:Y:S04]  /*38140*/  STL [R1+0x260c], R22 ;  /* 0x00260c1601007387 */ /* 0x0003e80000100800 */
[----:B------:R0:W-:Y:S04]  /*38150*/  STL [R1+0x18], R30 ;  /* 0x0000181e01007387 */ /* 0x0001e80000100800 */
[----:B------:R-:W2:Y:S04]  /*38160*/  LDL.64 R12, [R1+0x2150] ;  /* 0x00215000010c7983 */ /* 0x000ea80000100a00 */
[----:B------:R-:W-:Y:S04]  /*38170*/  STL [R1+0x2610], R21 ;  /* 0x0026101501007387 */ /* 0x000fe80000100800 */
[----:B------:R-:W-:Y:S04]  /*38180*/  STL [R1+0x14], R0 ;  /* 0x0000140001007387 */ /* 0x000fe80000100800 */
[----:B---3--:R-:W3:Y:S04]  /*38190*/  LDL.64 R24, [R1+0x2148] ;  /* 0x0021480001187983 */ /* 0x008ee80000100a00 */
[----:B------:R-:W3:Y:S04]  /*381a0*/  LDL.64 R10, [R1+0x2140] ;  /* 0x00214000010a7983 */ /* 0x000ee80000100a00 */
[----:B----4-:R4:W-:Y:S04]  /*381b0*/  STL [R1+0x2614], R20 ;  /* 0x0026141401007387 */ /* 0x0109e80000100800 */
[----:B-1----:R-:W3:Y:S01]  /*381c0*/  LDL.64 R22, [R1+0x2058] ;  /* 0x0020580001167983 */ /* 0x002ee20000100a00 */
[----:B--2---:R-:W-:-:S05]  /*381d0*/  IADD3 R8, P4, PT, R2, R26, RZ ;  /* 0x0000001a02087210 */ /* 0x004fca0007f9e0ff */
[----:B------:R-:W-:Y:S01]  /*381e0*/  IMAD.X R9, R3, 0x1, R27, P4 ;  /* 0x0000000103097824 */ /* 0x000fe200020e061b */
[----:B0-----:R-:W-:-:S05]  /*381f0*/  IADD3 R6, P3, PT, R2, R14, RZ ;  /* 0x0000000e02067210 */ /* 0x001fca0007f7e0ff */
[----:B------:R-:W-:Y:S02]  /*38200*/  IMAD.X R7, R3, 0x1, R15, P3 ;  /* 0x0000000103077824 */ /* 0x000fe400018e060f */
[----:B------:R3:W2:Y:S04]  /*38210*/  LDG.E.U8 R15, desc[UR8][R8.64] ;  /* 0x00000008080f7981 */ /* 0x0006a8000c1e1100 */
[----:B------:R-:W-:Y:S04]  /*38220*/  STL [R1+0x2618], R19 ;  /* 0x0026181301007387 */ /* 0x000fe80000100800 */
[----:B------:R-:W2:Y:S04]  /*38230*/  LDL.64 R32, [R1+0x2050] ;  /* 0x0020500001207983 */ /* 0x000ea80000100a00 */
[----:B------:R0:W-:Y:S04]  /*38240*/  STL [R1+0x261c], R18 ;  /* 0x00261c1201007387 */ /* 0x0001e80000100800 */
[----:B------:R-:W2:Y:S04]  /*38250*/  LDL.64 R30, [R1+0x2048] ;  /* 0x00204800011e7983 */ /* 0x000ea80000100a00 */
[----:B----4-:R-:W4:Y:S04]  /*38260*/  LDL.64 R20, [R1+0x2040] ;  /* 0x0020400001147983 */ /* 0x010f280000100a00 */
[----:B------:R1:W4:Y:S04]  /*38270*/  LDG.E.U8 R0, desc[UR8][R6.64] ;  /* 0x0000000806007981 */ /* 0x000328000c1e1100 */
[----:B------:R-:W-:Y:S04]  /*38280*/  STL [R1+0x2620], R17 ;  /* 0x0026201101007387 */ /* 0x000fe80000100800 */
[----:B------:R-:W4:Y:S04]  /*38290*/  LDL.64 R26, [R1+0x1f58] ;  /* 0x001f5800011a7983 */ /* 0x000f280000100a00 */
[----:B------:R0:W-:Y:S04]  /*382a0*/  STL [R1+0x2624], R16 ;  /* 0x0026241001007387 */ /* 0x0001e80000100800 */
[----:B------:R-:W4:Y:S01]  /*382b0*/  LDL.64 R28, [R1+0x1f50] ;  /* 0x001f5000011c7983 */ /* 0x000f220000100a00 */
[----:B------:R-:W-:-:S05]  /*382c0*/  IADD3 R4, P4, PT, R2, R12, RZ ;  /* 0x0000000c02047210 */ /* 0x000fca0007f9e0ff */
[----:B------:R-:W-:-:S05]  /*382d0*/  IMAD.X R5, R3, 0x1, R13, P4 ;  /* 0x0000000103057824 */ /* 0x000fca00020e060d */
[----:B------:R0:W4:Y:S01]  /*382e0*/  LDG.E.U8 R37, desc[UR8][R4.64] ;  /* 0x0000000804257981 */ /* 0x000122000c1e1100 */
[C---:B---3--:R-:W-:Y:S02]  /*382f0*/  IADD3 R8, P3, PT, R2.reuse, R24, RZ ;  /* 0x0000001802087210 */ /* 0x048fe40007f7e0ff */
[----:B-1----:R-:W-:-:S03]  /*38300*/  IADD3 R6, P4, PT, R2, R10, RZ ;  /* 0x0000000a02067210 */ /* 0x002fc60007f9e0ff */
[C---:B------:R-:W-:Y:S02]  /*38310*/  IMAD.X R9, R3.reuse, 0x1, R25, P3 ;  /* 0x0000000103097824 */ /* 0x040fe400018e0619 */
[----:B------:R-:W-:-:S03]  /*38320*/  IMAD.X R7, R3, 0x1, R11, P4 ;  /* 0x0000000103077824 */ /* 0x000fc600020e060b */
[----:B------:R1:W3:Y:S01]  /*38330*/  LDG.E.U8 R34, desc[UR8][R8.64] ;  /* 0x0000000808227981 */ /* 0x0002e2000c1e1100 */
[----:B0-----:R-:W-:-:S03]  /*38340*/  IADD3 R4, P3, PT, R2, R22, RZ ;  /* 0x0000001602047210 */ /* 0x001fc60007f7e0ff */
[----:B------:R0:W3:Y:S02]  /*38350*/  LDG.E.U8 R36, desc[UR8][R6.64] ;  /* 0x0000000806247981 */ /* 0x0000e4000c1e1100 */
[----:B------:R-:W-:Y:S02]  /*38360*/  IMAD.X R5, R3, 0x1, R23, P3 ;  /* 0x0000000103057824 */ /* 0x000fe400018e0617 */
[----:B--2---:R2:W-:Y:S04]  /*38370*/  STL [R1+0x2628], R15 ;  /* 0x0026280f01007387 */ /* 0x0045e80000100800 */
[----:B------:R-:W3:Y:S04]  /*38380*/  LDL.64 R12, [R1+0x1f48] ;  /* 0x001f4800010c7983 */ /* 0x000ee80000100a00 */
[----:B------:R-:W3:Y:S01]  /*38390*/  LDL.64 R24, [R1+0x1f40] ;  /* 0x001f400001187983 */ /* 0x000ee20000100a00 */
[----:B-1----:R-:W-:-:S03]  /*383a0*/  IADD3 R8, P4, PT, R2, R32, RZ ;  /* 0x0000002002087210 */ /* 0x002fc60007f9e0ff */
[----:B------:R-:W3:Y:S02]  /*383b0*/  LDL.64 R10, [R1+0x1e58] ;  /* 0x001e5800010a7983 */ /* 0x000ee40000100a00 */
[----:B------:R-:W-:Y:S02]  /*383c0*/  IMAD.X R9, R3, 0x1, R33, P4 ;  /* 0x0000000103097824 */ /* 0x000fe400020e0621 */
[----:B------:R-:W3:Y:S01]  /*383d0*/  LDL.64 R22, [R1+0x1e50] ;  /* 0x001e500001167983 */ /* 0x000ee20000100a00 */
[----:B0-----:R-:W-:-:S03]  /*383e0*/  IADD3 R6, P3, PT, R2, R30, RZ ;  /* 0x0000001e02067210 */ /* 0x001fc60007f7e0ff */
[----:B------:R-:W3:Y:S02]  /*383f0*/  LDL.64 R18, [R1+0x1e48] ;  /* 0x001e480001127983 */ /* 0x000ee40000100a00 */
[----:B------:R-:W-:Y:S02]  /*38400*/  IMAD.X R7, R3, 0x1, R31, P3 ;  /* 0x0000000103077824 */ /* 0x000fe400018e061f */
[----:B------:R4:W3:Y:S04]  /*38410*/  LDG.E.U8 R32, desc[UR8][R4.64] ;  /* 0x0000000804207981 */ /* 0x0008e8000c1e1100 */
[----:B------:R0:W3:Y:S04]  /*38420*/  LDG.E.U8 R31, desc[UR8][R8.64] ;  /* 0x00000008081f7981 */ /* 0x0000e8000c1e1100 */
[----:B------:R-:W3:Y:S01]  /*38430*/  LDL.64 R16, [R1+0x1e40] ;  /* 0x001e400001107983 */ /* 0x000ee20000100a00 */
[----:B----4-:R-:W-:-:S03]  /*38440*/  IADD3 R4, P4, PT, R2, R20, RZ ;  /* 0x0000001402047210 */ /* 0x010fc60007f9e0ff */
[----:B------:R1:W4:Y:S02]  /*38450*/  LDG.E.U8 R30, desc[UR8][R6.64] ;  /* 0x00000008061e7981 */ /* 0x000324000c1e1100 */
[----:B------:R-:W-:Y:S02]  /*38460*/  IMAD.X R5, R3, 0x1, R21, P4 ;  /* 0x0000000103057824 */ /* 0x000fe400020e0615 */
[----:B------:R-:W4:Y:S04]  /*38470*/  LDL.64 R20, [R1+0x1d58] ;  /* 0x001d580001147983 */ /* 0x000f280000100a00 */
[----:B------:R3:W4:Y:S01]  /*38480*/  LDG.E.U8 R35, desc[UR8][R4.64] ;  /* 0x0000000804237981 */ /* 0x000722000c1e1100 */
[----:B0-----:R-:W-:-:S05]  /*38490*/  IADD3 R8, P3, PT, R2, R26, RZ ;  /* 0x0000001a02087210 */ /* 0x001fca0007f7e0ff */
[----:B------:R-:W-:Y:S02]  /*384a0*/  IMAD.X R9, R3, 0x1, R27, P3 ;  /* 0x0000000103097824 */ /* 0x000fe400018e061b */
[----:B------:R-:W4:Y:S01]  /*384b0*/  LDL.64 R26, [R1+0x1d50] ;  /* 0x001d5000011a7983 */ /* 0x000f220000100a00 */
[----:B-1----:R-:W-:-:S03]  /*384c0*/  IADD3 R6, P4, PT, R2, R28, RZ ;  /* 0x0000001c02067210 */ /* 0x002fc60007f9e0ff */
[----:B------:R0:W-:Y:S02]  /*384d0*/  STL [R1+0xc8], R0 ;  /* 0x0000c80001007387 */ /* 0x0001e40000100800 */
[----:B------:R-:W-:Y:S02]  /*384e0*/  IMAD.X R7, R3, 0x1, R29, P4 ;  /* 0x0000000103077824 */ /* 0x000fe400020e061d */
[----:B--2---:R-:W2:Y:S04]  /*384f0*/  LDL.64 R14, [R1+0x1d48] ;  /* 0x001d4800010e7983 */ /* 0x004ea80000100a00 */
[----:B------:R-:W2:Y:S04]  /*38500*/  LDG.E.U8 R28, desc[UR8][R6.64] ;  /* 0x00000008061c7981 */ /* 0x000ea8000c1e1100 */
[----:B0-----:R0:W2:Y:S04]  /*38510*/  LDG.E.U8 R0, desc[UR8][R8.64] ;  /* 0x0000000808007981 */ /* 0x0010a8000c1e1100 */
[----:B------:R-:W-:Y:S01]  /*38520*/  STL [R1+0xc4], R37 ;  /* 0x0000c42501007387 */ /* 0x000fe20000100800 */
[----:B---3--:R-:W-:-:S02]  /*38530*/  IADD3 R4, P3, PT, R2, R12, RZ ;  /* 0x0000000c02047210 */ /* 0x008fc40007f7e0ff */
[----:B0-----:R-:W-:-:S03]  /*38540*/  IADD3 R8, P4, PT, R2, R24, RZ ;  /* 0x0000001802087210 */ /* 0x001fc60007f9e0ff */
[C---:B------:R-:W-:Y:S02]  /*38550*/  IMAD.X R5, R3.reuse, 0x1, R13, P3 ;  /* 0x0000000103057824 */ /* 0x040fe400018e060d */
[----:B------:R-:W3:Y:S01]  /*38560*/  LDL.64 R12, [R1+0x1d40] ;  /* 0x001d4000010c7983 */ /* 0x000ee20000100a00 */
[----:B------:R-:W-:Y:S01]  /*38570*/  IADD3 R6, P3, PT, R2, R10, RZ ;  /* 0x0000000a02067210 */ /* 0x000fe20007f7e0ff */
[C---:B------:R-:W-:Y:S02]  /*38580*/  IMAD.X R9, R3.reuse, 0x1, R25, P4 ;  /* 0x0000000103097824 */ /* 0x040fe400020e0619 */
[----:B------:R0:W-:Y:S04]  /*38590*/  STL [R1+0xc0], R34 ;  /* 0x0000c02201007387 */ /* 0x0001e80000100800 */
[----:B------:R-:W3:Y:S01]  /*385a0*/  LDL.64 R24, [R1+0x1c58] ;  /* 0x001c580001187983 */ /* 0x000ee20000100a00 */
[----:B------:R-:W-:-:S03]  /*385b0*/  IMAD.X R7, R3, 0x1, R11, P3 ;  /* 0x0000000103077824 */ /* 0x000fc600018e060b */
[----:B------:R-:W-:Y:S04]  /*385c0*/  STL [R1+0xbc], R36 ;  /* 0x0000bc2401007387 */ /* 0x000fe80000100800 */
[----:B0-----:R0:W3:Y:S04]  /*385d0*/  LDG.E.U8 R34, desc[UR8][R4.64] ;  /* 0x0000000804227981 */ /* 0x0010e8000c1e1100 */
[----:B------:R1:W3:Y:S04]  /*385e0*/  LDG.E.U8 R33, desc[UR8][R8.64] ;  /* 0x0000000808217981 */ /* 0x0002e8000c1e1100 */
[----:B------:R-:W3:Y:S01]  /*385f0*/  LDL.64 R10, [R1+0x1c50] ;  /* 0x001c5000010a7983 */ /* 0x000ee20000100a00 */
[----:B0-----:R-:W-:-:S02]  /*38600*/  IADD3 R4, P4, PT, R2, R22, RZ ;  /* 0x0000001602047210 */ /* 0x001fc40007f9e0ff */
[----:B-1----:R-:W-:-:S03]  /*38610*/  IADD3 R8, P3, PT, R2, R18, RZ ;  /* 0x0000001202087210 */ /* 0x002fc60007f7e0ff */
[C---:B------:R-:W-:Y:S01]  /*38620*/  IMAD.X R5, R3.reuse, 0x1, R23, P4 ;  /* 0x0000000103057824 */ /* 0x040fe200020e0617 */
[----:B------:R0:W-:Y:S01]  /*38630*/  STL [R1+0xb8], R32 ;  /* 0x0000b82001007387 */ /* 0x0001e20000100800 */
[----:B------:R-:W-:-:S03]  /*38640*/  IMAD.X R9, R3, 0x1, R19, P3 ;  /* 0x0000000103097824 */ /* 0x000fc600018e0613 */
[----:B------:R-:W3:Y:S04]  /*38650*/  LDL.64 R22, [R1+0x1c48] ;  /* 0x001c480001167983 */ /* 0x000ee80000100a00 */
[----:B------:R1:W-:Y:S04]  /*38660*/  STL [R1+0xb4], R31 ;  /* 0x0000b41f01007387 */ /* 0x0003e80000100800 */
[----:B0-----:R0:W3:Y:S04]  /*38670*/  LDG.E.U8 R32, desc[UR8][R6.64] ;  /* 0x0000000806207981 */ /* 0x0010e8000c1e1100 */
[----:B------:R-:W3:Y:S04]  /*38680*/  LDL.64 R18, [R1+0x1c40] ;  /* 0x001c400001127983 */ /* 0x000ee80000100a00 */
[----:B-1----:R1:W3:Y:S01]  /*38690*/  LDG.E.U8 R31, desc[UR8][R4.64] ;  /* 0x00000008041f7981 */ /* 0x0022e2000c1e1100 */
[----:B0-----:R-:W-:-:S03]  /*386a0*/  IADD3 R6, P4, PT, R2, R16, RZ ;  /* 0x0000001002067210 */ /* 0x001fc60007f9e0ff */
[----:B----4-:R0:W-:Y:S02]  /*386b0*/  STL [R1+0xb0], R30 ;  /* 0x0000b01e01007387 */ /* 0x0101e40000100800 */
[----:B------:R-:W-:Y:S02]  /*386c0*/  IMAD.X R7, R3, 0x1, R17, P4 ;  /* 0x0000000103077824 */ /* 0x000fe400020e0611 */
[----:B------:R-:W4:Y:S01]  /*386d0*/  LDL.64 R16, [R1+0x1b58] ;  /* 0x001b580001107983 */ /* 0x000f220000100a00 */
[----:B-1----:R-:W-:-:S03]  /*386e0*/  IADD3 R4, P3, PT, R2, R20, RZ ;  /* 0x0000001402047210 */ /* 0x002fc60007f7e0ff */
[----:B0-----:R0:W4:Y:S02]  /*386f0*/  LDG.E.U8 R30, desc[UR8][R8.64] ;  /* 0x00000008081e7981 */ /* 0x001124000c1e1100 */
[----:B------:R-:W-:Y:S02]  /*38700*/  IMAD.X R5, R3, 0x1, R21, P3 ;  /* 0x0000000103057824 */ /* 0x000fe400018e0615 */
[----:B------:R-:W-:Y:S04]  /*38710*/  STL [R1+0xac], R35 ;  /* 0x0000ac2301007387 */ /* 0x000fe80000100800 */
[----:B------:R-:W4:Y:S04]  /*38720*/  LDL.64 R20, [R1+0x1b50] ;  /* 0x001b500001147983 */ /* 0x000f280000100a00 */
[----:B------:R1:W4:Y:S01]  /*38730*/  LDG.E.U8 R29, desc[UR8][R6.64] ;  /* 0x00000008061d7981 */ /* 0x000322000c1e1100 */
[----:B0-----:R-:W-:-:S05]  /*38740*/  IADD3 R8, P4, PT, R2, R26, RZ ;  /* 0x0000001a02087210 */ /* 0x001fca0007f9e0ff */
[----:B------:R-:W-:Y:S01]  /*38750*/  IMAD.X R9, R3, 0x1, R27, P4 ;  /* 0x0000000103097824 */ /* 0x000fe200020e061b */
[----:B--2---:R0:W-:Y:S04]  /*38760*/  STL [R1+0xa8], R0 ;  /* 0x0000a80001007387 */ /* 0x0041e80000100800 */
[----:B------:R-:W2:Y:S04]  /*38770*/  LDL.64 R26, [R1+0x1b48] ;  /* 0x001b4800011a7983 */ /* 0x000ea80000100a00 */
[----:B------:R1:W-:Y:S04]  /*38780*/  STL [R1+0xa4], R28 ;  /* 0x0000a41c01007387 */ /* 0x0003e80000100800 */
[----:B0-----:R3:W2:Y:S04]  /*38790*/  LDG.E.U8 R0, desc[UR8][R4.64] ;  /* 0x0000000804007981 */ /* 0x0016a8000c1e1100 */
[----:B-1----:R0:W2:Y:S01]  /*387a0*/  LDG.E.U8 R28, desc[UR8][R8.64] ;  /* 0x00000008081c7981 */ /* 0x0020a2000c1e1100 */
[----:B------:R-:W-:-:S05]  /*387b0*/  IADD3 R6, P3, PT, R2, R14, RZ ;  /* 0x0000000e02067210 */ /* 0x000fca0007f7e0ff */
[----:B------:R-:W-:Y:S02]  /*387c0*/  IMAD.X R7, R3, 0x1, R15, P3 ;  /* 0x0000000103077824 */ /* 0x000fe400018e060f */
[----:B------:R-:W2:Y:S01]  /*387d0*/  LDL.64 R14, [R1+0x1b40] ;  /* 0x001b4000010e7983 */ /* 0x000ea20000100a00 */
[----:B---3--:R-:W-:-:S05]  /*387e0*/  IADD3 R4, P4, PT, R2, R12, RZ ;  /* 0x0000000c02047210 */ /* 0x008fca0007f9e0ff */
[----:B------:R-:W-:Y:S01]  /*387f0*/  IMAD.X R5, R3, 0x1, R13, P4 ;  /* 0x0000000103057824 */ /* 0x000fe200020e060d */
[----:B0-----:R-:W-:-:S05]  /*38800*/  IADD3 R8, P3, PT, R2, R24, RZ ;  /* 0x0000001802087210 */ /* 0x001fca0007f7e0ff */
[----:B------:R-:W-:Y:S01]  /*38810*/  IMAD.X R9, R3, 0x1, R25, P3 ;  /* 0x0000000103097824 */ /* 0x000fe200018e0619 */
[----:B------:R0:W-:Y:S04]  /*38820*/  STL [R1+0xa0], R34 ;  /* 0x0000a02201007387 */ /* 0x0001e80000100800 */
[----:B------:R-:W3:Y:S04]  /*38830*/  LDL.64 R12, [R1+0x1a58] ;  /* 0x001a5800010c7983 */ /* 0x000ee80000100a00 */
[----:B------:R1:W-:Y:S04]  /*38840*/  STL [R1+0x9c], R33 ;  /* 0x00009c2101007387 */ /* 0x0003e80000100800 */
[----:B0-----:R0:W3:Y:S04]  /*38850*/  LDG.E.U8 R34, desc[UR8][R6.64] ;  /* 0x0000000806227981 */ /* 0x0010e8000c1e1100 */
[----:B------:R-:W3:Y:S04]  /*38860*/  LDL.64 R24, [R1+0x1a50] ;  /* 0x001a500001187983 */ /* 0x000ee80000100a00 */
[----:B-1----:R1:W3:Y:S01]  /*38870*/  LDG.E.U8 R33, desc[UR8][R4.64] ;  /* 0x0000000804217981 */ /* 0x0022e2000c1e1100 */
[----:B0-----:R-:W-:-:S05]  /*38880*/  IADD3 R6, P4, PT, R2, R10, RZ ;  /* 0x0000000a02067210 */ /* 0x001fca0007f9e0ff */
[----:B------:R-:W-:Y:S01]  /*38890*/  IMAD.X R7, R3, 0x1, R11, P4 ;  /* 0x0000000103077824 */ /* 0x000fe200020e060b */
[----:B------:R0:W-:Y:S01]  /*388a0*/  STL [R1+0x98], R32 ;  /* 0x0000982001007387 */ /* 0x0001e20000100800 */
[----:B-1----:R-:W-:-:S03]  /*388b0*/  IADD3 R4, P3, PT, R2, R22, RZ ;  /* 0x0000001602047210 */ /* 0x002fc60007f7e0ff */
[----:B------:R-:W3:Y:S04]  /*388c0*/  LDL.64 R10, [R1+0x1a48] ;  /* 0x001a4800010a7983 */ /* 0x000ee80000100a00 */
[----:B0-----:R0:W3:Y:S01]  /*388d0*/  LDG.E.U8 R32, desc[UR8][R8.64] ;  /* 0x0000000808207981 */ /* 0x0010e2000c1e1100 */
[----:B------:R-:W-:-:S03]  /*388e0*/  IMAD.X R5, R3, 0x1, R23, P3 ;  /* 0x0000000103057824 */ /* 0x000fc600018e0617 */
[----:B------:R1:W-:Y:S04]  /*388f0*/  STL [R1+0x94], R31 ;  /* 0x0000941f01007387 */ /* 0x0003e80000100800 */
[----:B------:R-:W3:Y:S01]  /*38900*/  LDL.64 R22, [R1+0x1a40] ;  /* 0x001a400001167983 */ /* 0x000ee20000100a00 */
[----:B0-----:R-:W-:-:S03]  /*38910*/  IADD3 R8, P4, PT, R2, R18, RZ ;  /* 0x0000001202087210 */ /* 0x001fc60007f9e0ff */
[----:B----4-:R0:W-:Y:S02]  /*38920*/  STL [R1+0x90], R30 ;  /* 0x0000901e01007387 */ /* 0x0101e40000100800 */
        /* <DEDUP_REMOVED lines=10> */
[----:B------:R-:W-:Y:S01]  /*389d0*/  IMAD.X R5, R3, 0x1, R21, P4 ;  /* 0x0000000103057824 */ /* 0x000fe200020e0615 */
        /* <DEDUP_REMOVED lines=10> */
[----:B------:R-:W-:Y:S01]  /*38a80*/  IMAD.X R7, R3, 0x1, R15, P4 ;  /* 0x0000000103077824 */ /* 0x000fe200020e060f */
[----:B---3--:R-:W-:-:S05]  /*38a90*/  IADD3 R4, P3, PT, R2, R12, RZ ;  /* 0x0000000c02047210 */ /* 0x008fca0007f7e0ff */
[----:B------:R-:W-:Y:S01]  /*38aa0*/  IMAD.X R5, R3, 0x1, R13, P3 ;  /* 0x0000000103057824 */ /* 0x000fe200018e060d */
[----:B------:R1:W-:Y:S01]  /*38ab0*/  STL [R1+0x80], R34 ;  /* 0x0000802201007387 */ /* 0x0003e20000100800 */
[----:B0-----:R-:W-:-:S03]  /*38ac0*/  IADD3 R8, P4, PT, R2, R24, RZ ;  /* 0x0000001802087210 */ /* 0x001fc60007f9e0ff */
[----:B------:R-:W3:Y:S02]  /*38ad0*/  LDL.64 R14, [R1+0x1858] ;  /* 0x00185800010e7983 */ /* 0x000ee40000100a00 */
[----:B------:R-:W-:Y:S02]  /*38ae0*/  IMAD.X R9, R3, 0x1, R25, P4 ;  /* 0x0000000103097824 */ /* 0x000fe400020e0619 */
[----:B-1----:R0:W3:Y:S04]  /*38af0*/  LDG.E.U8 R34, desc[UR8][R6.64] ;  /* 0x0000000806227981 */ /* 0x0020e8000c1e1100 */
[----:B------:R1:W-:Y:S04]  /*38b00*/  STL [R1+0x7c], R33 ;  /* 0x00007c2101007387 */ /* 0x0003e80000100800 */
[----:B------:R-:W3:Y:S01]  /*38b10*/  LDL.64 R12, [R1+0x1850] ;  /* 0x00185000010c7983 */ /* 0x000ee20000100a00 */
[----:B0-----:R-:W-:-:S03]  /*38b20*/  IADD3 R6, P3, PT, R2, R10, RZ ;  /* 0x0000000a02067210 */ /* 0x001fc60007f7e0ff */
[----:B-1----:R0:W3:Y:S02]  /*38b30*/  LDG.E.U8 R33, desc[UR8][R4.64] ;  /* 0x0000000804217981 */ /* 0x0020e4000c1e1100 */
[----:B------:R-:W-:Y:S02]  /*38b40*/  IMAD.X R7, R3, 0x1, R11, P3 ;  /* 0x0000000103077824 */ /* 0x000fe400018e060b */
[----:B------:R1:W-:Y:S04]  /*38b50*/  STL [R1+0x78], R32 ;  /* 0x0000782001007387 */ /* 0x0003e80000100800 */
[----:B------:R-:W3:Y:S01]  /*38b60*/  LDL.64 R24, [R1+0x1848] ;  /* 0x0018480001187983 */ /* 0x000ee20000100a00 */
[----:B0-----:R-:W-:-:S03]  /*38b70*/  IADD3 R4, P4, PT, R2, R22, RZ ;  /* 0x0000001602047210 */ /* 0x001fc60007f9e0ff */
[----:B-1----:R0:W3:Y:S02]  /*38b80*/  LDG.E.U8 R32, desc[UR8][R8.64] ;  /* 0x0000000808207981 */ /* 0x0020e4000c1e1100 */
[----:B------:R-:W-:Y:S02]  /*38b90*/  IMAD.X R5, R3, 0x1, R23, P4 ;  /* 0x0000000103057824 */ /* 0x000fe400020e0617 */
[----:B----4-:R1:W-:Y:S04]  /*38ba0*/  STL [R1+0x74], R31 ;  /* 0x0000741f01007387 */ /* 0x0103e80000100800 */
        /* <DEDUP_REMOVED lines=8> */
[----:B------:R-:W-:Y:S04]  /*38c30*/  STL [R1+0x6c], R29 ;  /* 0x00006c1d01007387 */ /* 0x000fe80000100800 */
[----:B------:R-:W4:Y:S01]  /*38c40*/  LDL.64 R18, [R1+0x1750] ;  /* 0x0017500001127983 */ /* 0x000f220000100a00 */
[----:B------:R-:W-:-:S05]  /*38c50*/  IMAD.X R7, R3, 0x1, R17, P4 ;  /* 0x0000000103077824 */ /* 0x000fca00020e0611 */
[----:B------:R-:W4:Y:S01]  /*38c60*/  LDG.E.U8 R92, desc[UR8][R6.64] ;  /* 0x00000008065c7981 */ /* 0x000f22000c1e1100 */
[----:B--2---:R-:W-:-:S03]  /*38c70*/  IADD3 R4, P3, PT, R2, R20, RZ ;  /* 0x0000001402047210 */ /* 0x004fc60007f7e0ff */
[----:B------:R0:W-:Y:S02]  /*38c80*/  STL [R1+0x68], R0 ;  /* 0x0000680001007387 */ /* 0x0001e40000100800 */
[----:B------:R-:W-:Y:S02]  /*38c90*/  IMAD.X R5, R3, 0x1, R21, P3 ;  /* 0x0000000103057824 */ /* 0x000fe400018e0615 */
[----:B------:R-:W2:Y:S04]  /*38ca0*/  LDL.64 R16, [R1+0x1748] ;  /* 0x0017480001107983 */ /* 0x000ea80000100a00 */
[----:B------:R-:W2:Y:S04]  /*38cb0*/  LDG.E.U8 R81, desc[UR8][R4.64] ;  /* 0x0000000804517981 */ /* 0x000ea8000c1e1100 */
[----:B0-----:R0:W2:Y:S02]  /*38cc0*/  LDG.E.U8 R0, desc[UR8][R8.64] ;  /* 0x0000000808007981 */ /* 0x0010a4000c1e1100 */
[----:B0-----:R-:W-:-:S05]  /*38cd0*/  IADD3 R8, P4, PT, R2, R26, RZ ;  /* 0x0000001a02087210 */ /* 0x001fca0007f9e0ff */
[----:B------:R-:W-:-:S05]  /*38ce0*/  IMAD.X R9, R3, 0x1, R27, P4 ;  /* 0x0000000103097824 */ /* 0x000fca00020e061b */
[----:B------:R0:W2:Y:S04]  /*38cf0*/  LDG.E.U8 R80, desc[UR8][R8.64] ;  /* 0x0000000808507981 */ /* 0x0000a8000c1e1100 */
[----:B------:R1:W-:Y:S04]  /*38d00*/  STL [R1+0x64], R28 ;  /* 0x0000641c01007387 */ /* 0x0003e80000100800 */
[----:B------:R-:W2:Y:S04]  /*38d10*/  LDL.64 R20, [R1+0x1658] ;  /* 0x0016580001147983 */ /* 0x000ea80000100a00 */
[----:B-1----:R-:W2:Y:S04]  /*38d20*/  LDL.64 R28, [R1+0x1740] ;  /* 0x00174000011c7983 */ /* 0x002ea80000100a00 */
[----:B------:R-:W-:Y:S01]  /*38d30*/  STL [R1+0x60], R35 ;  /* 0x0000602301007387 */ /* 0x000fe20000100800 */
[----:B---3--:R-:W-:-:S02]  /*38d40*/  IADD3 R6, P3, PT, R2, R14, RZ ;  /* 0x0000000e02067210 */ /* 0x008fc40007f7e0ff */
[----:B------:R-:W1:Y:S03]  /*38d50*/  LDC R14, c[0x0][0x3c4] ;  /* 0x0000f100ff0e7b82 */ /* 0x000e660000000800 */
[----:B------:R-:W-:Y:S01]  /*38d60*/  IMAD.X R7, R3, 0x1, R15, P3 ;  /* 0x0000000103077824 */ /* 0x000fe200018e060f */
[----:B------:R-:W-:-:S05]  /*38d70*/  IADD3 R4, P4, PT, R2, R12, RZ ;  /* 0x0000000c02047210 */ /* 0x000fca0007f9e0ff */
[----:B------:R-:W-:Y:S02]  /*38d80*/  IMAD.X R5, R3, 0x1, R13, P4 ;  /* 0x0000000103057824 */ /* 0x000fe400020e060d */
[----:B------:R4:W3:Y:S04]  /*38d90*/  LDG.E.U8 R13, desc[UR8][R6.64] ;  /* 0x00000008060d7981 */ /* 0x0008e8000c1e1100 */
[----:B------:R1:W3:Y:S01]  /*38da0*/  LDG.E.U8 R12, desc[UR8][R4.64] ;  /* 0x00000008040c7981 */ /* 0x0002e2000c1e1100 */
[----:B0-----:R-:W-:-:S05]  /*38db0*/  IADD3 R8, P3, PT, R2, R24, RZ ;  /* 0x0000001802087210 */ /* 0x001fca0007f7e0ff */
[----:B------:R-:W-:Y:S01]  /*38dc0*/  IMAD.X R9, R3, 0x1, R25, P3 ;  /* 0x0000000103097824 */ /* 0x000fe200018e0619 */
[----:B----4-:R-:W-:-:S05]  /*38dd0*/  IADD3 R6, P4, PT, R2, R10, RZ ;  /* 0x0000000a02067210 */ /* 0x010fca0007f9e0ff */
[----:B------:R-:W-:Y:S02]  /*38de0*/  IMAD.X R7, R3, 0x1, R11, P4 ;  /* 0x0000000103077824 */ /* 0x000fe400020e060b */
[----:B------:R-:W4:Y:S04]  /*38df0*/  LDG.E.U8 R11, desc[UR8][R8.64] ;  /* 0x00000008080b7981 */ /* 0x000f28000c1e1100 */
[----:B------:R2:W3:Y:S01]  /*38e00*/  LDG.E.U8 R10, desc[UR8][R6.64] ;  /* 0x00000008060a7981 */ /* 0x0004e2000c1e1100 */
[----:B-1----:R-:W-:-:S03]  /*38e10*/  IADD3 R4, P3, PT, R2, R22, RZ ;  /* 0x0000001602047210 */ /* 0x002fc60007f7e0ff */
[----:B------:R-:W-:Y:S04]  /*38e20*/  STL [R1+0x262c], R92 ;  /* 0x00262c5c01007387 */ /* 0x000fe80000100800 */
[----:B------:R-:W-:Y:S01]  /*38e30*/  STL [R1+0x5c], R34 ;  /* 0x00005c2201007387 */ /* 0x000fe20000100800 */
[----:B------:R-:W-:Y:S01]  /*38e40*/  IADD3 R40, P4, PT, R2, R18, RZ ;  /* 0x0000001202287210 */ /* 0x000fe20007f9e0ff */
[----:B------:R-:W-:-:S04]  /*38e50*/  IMAD.X R5, R3, 0x1, R23, P3 ;  /* 0x0000000103057824 */ /* 0x000fc800018e0617 */
[----:B------:R-:W-:Y:S01]  /*38e60*/  IMAD.X R41, R3, 0x1, R19, P4 ;  /* 0x0000000103297824 */ /* 0x000fe200020e0613 */
[----:B------:R0:W3:Y:S04]  /*38e70*/  LDG.E.U8 R9, desc[UR8][R4.64] ;  /* 0x0000000804097981 */ /* 0x0000e8000c1e1100 */
[----:B------:R1:W3:Y:S01]  /*38e80*/  LDG.E.U8 R8, desc[UR8][R40.64] ;  /* 0x0000000828087981 */ /* 0x0002e2000c1e1100 */
[----:B--2---:R-:W-:-:S05]  /*38e90*/  IADD3 R6, P3, PT, R2, R16, RZ ;  /* 0x0000001002067210 */ /* 0x004fca0007f7e0ff */
[----:B------:R-:W-:Y:S01]  /*38ea0*/  IMAD.X R7, R3, 0x1, R17, P3 ;  /* 0x0000000103077824 */ /* 0x000fe200018e0611 */
[----:B------:R-:W-:Y:S04]  /*38eb0*/  STL.64 [R1+0x2630], R80 ;  /* 0x0026305001007387 */ /* 0x000fe80000100a00 */
[----:B------:R-:W-:Y:S04]  /*38ec0*/  STL [R1+0x58], R33 ;  /* 0x0000582101007387 */ /* 0x000fe80000100800 */
[----:B------:R-:W-:Y:S04]  /*38ed0*/  STL [R1+0x54], R32 ;  /* 0x0000542001007387 */ /* 0x000fe80000100800 */
[----:B------:R-:W-:Y:S04]  /*38ee0*/  STL [R1+0x50], R31 ;  /* 0x0000501f01007387 */ /* 0x000fe80000100800 */
[----:B------:R-:W2:Y:S04]  /*38ef0*/  LDL.64 R26, [R1+0x23d0] ;  /* 0x0023d000011a7983 */ /* 0x000ea80000100a00 */
[----:B------:R-:W-:Y:S04]  /*38f00*/  STL [R1+0x4c], R30 ;  /* 0x00004c1e01007387 */ /* 0x000fe80000100800 */
[----:B------:R1:W-:Y:S04]  /*38f10*/  STL [R1+0x40], R0 ;  /* 0x0000400001007387 */ /* 0x0003e80000100800 */
[----:B------:R-:W3:Y:S04]  /*38f20*/  LDL.64 R24, [R1+0x23c0] ;  /* 0x0023c00001187983 */ /* 0x000ee80000100a00 */
[----:B------:R-:W4:Y:S01]  /*38f30*/  LDL.64 R18, [R1+0x23c8] ;  /* 0x0023c80001127983 */ /* 0x000f220000100a00 */
[----:B0-----:R-:W-:-:S02]  /*38f40*/  IADD3 R4, P5, PT, R2, R20, RZ ;  /* 0x0000001402047210 */ /* 0x001fc40007fbe0ff */
[----:B------:R-:W-:Y:S01]  /*38f50*/  IADD3 R38, P4, PT, R2, R28, RZ ;  /* 0x0000001c02267210 */ /* 0x000fe20007f9e0ff */
[----:B------:R-:W4:Y:S01]  /*38f60*/  LDL.64 R22, [R1+0x23b8] ;  /* 0x0023b80001167983 */ /* 0x000f220000100a00 */
[----:B-1----:R-:W-:Y:S01]  /*38f70*/  IMAD.SHL.U32 R40, R14, 0x8, RZ ;  /* 0x000000080e287824 */ /* 0x002fe200078e00ff */
[----:B------:R-:W0:Y:S02]  /*38f80*/  LDC R0, c[0x0][0x3c4] ;  /* 0x0000f100ff007b82 */ /* 0x000e240000000800 */
[----:B------:R-:W4:Y:S01]  /*38f90*/  LDL.64 R16, [R1+0x22b0] ;  /* 0x0022b00001107983 */ /* 0x000f220000100a00 */
[----:B------:R-:W-:-:S03]  /*38fa0*/  IMAD.X R5, R3, 0x1, R21, P5 ;  /* 0x0000000103057824 */ /* 0x000fc600028e0615 */
[----:B------:R-:W4:Y:S01]  /*38fb0*/  LDL.64 R20, [R1+0x22a8] ;  /* 0x0022a80001147983 */ /* 0x000f220000100a00 */
[----:B------:R-:W-:Y:S01]  /*38fc0*/  IMAD.X R39, R3, 0x1, R29, P4 ;  /* 0x0000000103277824 */ /* 0x000fe200020e061d */
[----:B------:R-:W1:Y:S02]  /*38fd0*/  LDC R14, c[0x0][0x3c4] ;  /* 0x0000f100ff0e7b82 */ /* 0x000e640000000800 */
[----:B------:R-:W4:Y:S01]  /*38fe0*/  LDG.E.U8 R7, desc[UR8][R6.64] ;  /* 0x0000000806077981 */ /* 0x000f22000c1e1100 */
[C---:B------:R-:W-:Y:S02]  /*38ff0*/  IMAD.IADD R42, R40.reuse, 0x1, R86 ;  /* 0x00000001282a7824 */ /* 0x040fe400078e0256 */
[----:B------:R-:W-:Y:S01]  /*39000*/  IMAD.IADD R44, R40, 0x1, R88 ;  /* 0x00000001282c7824 */ /* 0x000fe200078e0258 */
[----:B------:R-:W4:Y:S04]  /*39010*/  LDG.E.U8 R5, desc[UR8][R4.64] ;  /* 0x0000000804057981 */ /* 0x000f28000c1e1100 */
[----:B------:R-:W4:Y:S04]  /*39020*/  LDL.64 R32, [R1+0x22a0] ;  /* 0x0022a00001207983 */ /* 0x000f280000100a00 */
[----:B------:R0:W4:Y:S04]  /*39030*/  LDG.E.U8 R6, desc[UR8][R38.64] ;  /* 0x0000000826067981 */ /* 0x000128000c1e1100 */
[----:B------:R-:W4:Y:S01]  /*39040*/  LDL.64 R28, [R1+0x23a8] ;  /* 0x0023a800011c7983 */ /* 0x000f220000100a00 */
[----:B------:R-:W-:-:S03]  /*39050*/  IMAD R70, R70, 0x9, RZ ;  /* 0x0000000946467824 */ /* 0x000fc600078e02ff */
[----:B------:R-:W4:Y:S01]  /*39060*/  LDL.64 R30, [R1+0x2298] ;  /* 0x00229800011e7983 */ /* 0x000f220000100a00 */
[----:B0-----:R-:W-:-:S03]  /*39070*/  IMAD.IADD R38, R40, 0x1, R90 ;  /* 0x0000000128267824 */ /* 0x001fc600078e025a */
[----:B------:R-:W4:Y:S02]  /*39080*/  LDL.64 R34, [R1+0x2290] ;  /* 0x0022900001227983 */ /* 0x000f240000100a00 */
[----:B------:R-:W-:Y:S01]  /*39090*/  IADD3 R38, P3, PT, R2, R38, RZ ;  /* 0x0000002602267210 */ /* 0x000fe20007f7e0ff */
[----:B------:R-:W-:Y:S01]  /*390a0*/  IMAD.IADD R40, R40, 0x1, R84 ;  /* 0x0000000128287824 */ /* 0x000fe200078e0254 */
[----:B------:R-:W-:Y:S01]  /*390b0*/  IADD3 R44, P4, PT, R2, R44, RZ ;  /* 0x0000002c022c7210 */ /* 0x000fe20007f9e0ff */
[----:B------:R-:W-:Y:S01]  /*390c0*/  IMAD.IADD R4, R68, 0x1, R90 ;  /* 0x0000000144047824 */ /* 0x000fe200078e025a */
[----:B------:R-:W4:Y:S02]  /*390d0*/  LDL.64 R80, [R1+0x2348] ;  /* 0x0023480001507983 */ /* 0x000f240000100a00 */
[C---:B------:R-:W-:Y:S01]  /*390e0*/  IADD3 R40, P5, PT, R2.reuse, R40, RZ ;  /* 0x0000002802287210 */ /* 0x040fe20007fbe0ff */
[C---:B--2---:R-:W-:Y:S01]  /*390f0*/  IMAD.X R39, R3.reuse, 0x1, R27, P3 ;  /* 0x0000000103277824 */ /* 0x044fe200018e061b */
[----:B------:R-:W-:Y:S01]  /*39100*/  IADD3 R42, P3, PT, R2, R42, RZ ;  /* 0x0000002a022a7210 */ /* 0x000fe20007f7e0ff */
[----:B------:R-:W2:Y:S04]  /*39110*/  LDL.64 R26, [R1+0x2370] ;  /* 0x00237000011a7983 */ /* 0x000ea80000100a00 */
[----:B---3--:R-:W-:-:S02]  /*39120*/  IMAD.X R43, R3, 0x1, R25, P3 ;  /* 0x00000001032b7824 */ /* 0x008fc400018e0619 */
[----:B------:R-:W3:Y:S01]  /*39130*/  LDL.64 R24, [R1+0x23b0] ;  /* 0x0023b00001187983 */ /* 0x000ee20000100a00 */
[----:B----4-:R-:W-:-:S03]  /*39140*/  IMAD.X R45, R3, 0x1, R19, P4 ;  /* 0x00000001032d7824 */ /* 0x010fc600020e0613 */
[----:B------:R0:W4:Y:S01]  /*39150*/  LDG.E.U8 R19, desc[UR8][R38.64] ;  /* 0x0000000826137981 */ /* 0x000122000c1e1100 */
[----:B------:R-:W-:-:S03]  /*39160*/  IMAD.X R41, R3, 0x1, R23, P5 ;  /* 0x0000000103297824 */ /* 0x000fc600028e0617 */
[----:B------:R-:W3:Y:S01]  /*39170*/  LDL.64 R22, [R1+0x23a0] ;  /* 0x0023a00001167983 */ /* 0x000ee20000100a00 */
[----:B------:R-:W-:Y:S02]  /*39180*/  IMAD.IADD R82, R84, 0x1, R0 ;  /* 0x0000000154527824 */ /* 0x000fe400078e0200 */
[----:B------:R-:W-:Y:S01]  /*39190*/  IMAD.IADD R78, R70, 0x1, R90 ;  /* 0x00000001464e7824 */ /* 0x000fe200078e025a */
[----:B------:R1:W4:Y:S01]  /*391a0*/  LDG.E.U8 R18, desc[UR8][R44.64] ;  /* 0x000000082c127981 */ /* 0x000322000c1e1100 */
[----:B0-----:R-:W-:Y:S01]  /*391b0*/  IADD3 R38, P4, PT, R2, R4, RZ ;  /* 0x0000000402267210 */ /* 0x001fe20007f9e0ff */
[----:B------:R-:W-:Y:S02]  /*391c0*/  IMAD.IADD R4, R68, 0x1, R88 ;  /* 0x0000000144047824 */ /* 0x000fe400078e0258 */
[----:B------:R-:W4:Y:S02]  /*391d0*/  LDG.E.U8 R16, desc[UR8][R40.64] ;  /* 0x0000000828107981 */ /* 0x000f24000c1e1100 */
[----:B------:R-:W-:-:S02]  /*391e0*/  IMAD.X R39, R3, 0x1, R17, P4 ;  /* 0x0000000103277824 */ /* 0x000fc400020e0611 */
[----:B------:R-:W-:Y:S01]  /*391f0*/  IMAD.IADD R76, R68, 0x1, R86 ;  /* 0x00000001444c7824 */ /* 0x000fe200078e0256 */
[----:B-1----:R-:W0:Y:S01]  /*39200*/  LDC R44, c[0x0][0x3c4] ;  /* 0x0000f100ff2c7b82 */ /* 0x002e220000000800 */
[C---:B------:R-:W-:Y:S01]  /*39210*/  IMAD.IADD R74, R70.reuse, 0x1, R88 ;  /* 0x00000001464a7824 */ /* 0x040fe200078e0258 */
[----:B------:R1:W4:Y:S01]  /*39220*/  LDG.E.U8 R15, desc[UR8][R38.64] ;  /* 0x00000008260f7981 */ /* 0x000322000c1e1100 */
[----:B------:R-:W-:Y:S02]  /*39230*/  IMAD.IADD R72, R70, 0x1, R86 ;  /* 0x0000000146487824 */ /* 0x000fe400078e0256 */
[----:B------:R-:W-:Y:S01]  /*39240*/  IMAD R54, R54, 0x11, RZ ;  /* 0x0000001136367824 */ /* 0x000fe200078e02ff */
[----:B------:R0:W4:Y:S01]  /*39250*/  LDG.E.U8 R17, desc[UR8][R42.64] ;  /* 0x000000082a117981 */ /* 0x000122000c1e1100 */
[----:B------:R-:W-:Y:S01]  /*39260*/  IMAD.IADD R58, R88, 0x1, R58 ;  /* 0x00000001583a7824 */ /* 0x000fe200078e023a */
[----:B------:R-:W0:Y:S01]  /*39270*/  LDC R45, c[0x0][0x3c4] ;  /* 0x0000f100ff2d7b82 */ /* 0x000e220000000800 */
[----:B-1----:R-:W-:-:S05]  /*39280*/  IADD3 R38, P3, PT, R2, R4, RZ ;  /* 0x0000000402267210 */ /* 0x002fca0007f7e0ff */
[C---:B------:R-:W-:Y:S02]  /*39290*/  IMAD.X R39, R3.reuse, 0x1, R21, P3 ;  /* 0x0000000103277824 */ /* 0x040fe400018e0615 */
[----:B------:R-:W4:Y:S01]  /*392a0*/  LDL.64 R20, [R1+0x2398] ;  /* 0x0023980001147983 */ /* 0x000f220000100a00 */
[C---:B------:R-:W-:Y:S02]  /*392b0*/  IADD3 R82, P3, PT, R2.reuse, R82, RZ ;  /* 0x0000005202527210 */ /* 0x040fe40007f7e0ff */
[----:B------:R-:W-:Y:S01]  /*392c0*/  IADD3 R76, P4, PT, R2, R76, RZ ;  /* 0x0000004c024c7210 */ /* 0x000fe20007f9e0ff */
[--C-:B------:R-:W-:Y:S01]  /*392d0*/  IMAD.IADD R70, R70, 0x1, R84.reuse ;  /* 0x0000000146467824 */ /* 0x100fe200078e0254 */
[----:B------:R1:W4:Y:S03]  /*392e0*/  LDG.E.U8 R93, desc[UR8][R38.64] ;  /* 0x00000008265d7981 */ /* 0x000326000c1e1100 */
[----:B------:R-:W-:Y:S01]  /*392f0*/  IMAD.X R77, R3, 0x1, R33, P4 ;  /* 0x00000001034d7824 */ /* 0x000fe200020e0621 */
[----:B------:R-:W-:Y:S01]  /*39300*/  IADD3 R72, P4, PT, R2, R72, RZ ;  /* 0x0000004802487210 */ /* 0x000fe20007f9e0ff */
[----:B------:R-:W-:Y:S01]  /*39310*/  IMAD.IADD R68, R68, 0x1, R84 ;  /* 0x0000000144447824 */ /* 0x000fe200078e0254 */
[----:B------:R-:W4:Y:S01]  /*39320*/  LDL.64 R32, [R1+0x2388] ;  /* 0x0023880001207983 */ /* 0x000f220000100a00 */
[----:B------:R-:W-:-:S02]  /*39330*/  IMAD.IADD R66, R54, 0x1, R90 ;  /* 0x0000000136427824 */ /* 0x000fc400078e025a */
[----:B------:R-:W-:Y:S01]  /*39340*/  IMAD.IADD R64, R54, 0x1, R88 ;  /* 0x0000000136407824 */ /* 0x000fe200078e0258 */
[----:B------:R-:W4:Y:S01]  /*39350*/  LDG.E.U8 R76, desc[UR8][R76.64] ;  /* 0x000000084c4c7981 */ /* 0x000f22000c1e1100 */
[C---:B--2---:R-:W-:Y:S01]  /*39360*/  IMAD.X R83, R3.reuse, 0x1, R27, P3 ;  /* 0x0000000103537824 */ /* 0x044fe200018e061b */
[C---:B------:R-:W-:Y:S02]  /*39370*/  IADD3 R78, P3, PT, R2.reuse, R78, RZ ;  /* 0x0000004e024e7210 */ /* 0x040fe40007f7e0ff */
[----:B------:R-:W2:Y:S01]  /*39380*/  LDL.64 R26, [R1+0x2288] ;  /* 0x00228800011a7983 */ /* 0x000ea20000100a00 */
[C---:B---3--:R-:W-:Y:S01]  /*39390*/  IMAD.X R73, R3.reuse, 0x1, R23, P4 ;  /* 0x0000000103497824 */ /* 0x048fe200020e0617 */
[C---:B------:R-:W-:Y:S01]  /*393a0*/  IADD3 R68, P5, PT, R2.reuse, R68, RZ ;  /* 0x0000004402447210 */ /* 0x040fe20007fbe0ff */
[C---:B------:R-:W-:Y:S01]  /*393b0*/  IMAD.X R79, R3.reuse, 0x1, R25, P3 ;  /* 0x00000001034f7824 */ /* 0x040fe200018e0619 */
[C---:B------:R-:W-:Y:S01]  /*393c0*/  IADD3 R74, P3, PT, R2.reuse, R74, RZ ;  /* 0x0000004a024a7210 */ /* 0x040fe20007f7e0ff */
[----:B------:R-:W3:Y:S04]  /*393d0*/  LDL.64 R24, [R1+0x2280] ;  /* 0x0022800001187983 */ /* 0x000ee80000100a00 */
[C---:B------:R-:W-:Y:S01]  /*393e0*/  IMAD.X R75, R3.reuse, 0x1, R29, P3 ;  /* 0x00000001034b7824 */ /* 0x040fe200018e061d */
[----:B------:R-:W3:Y:S04]  /*393f0*/  LDL.64 R22, [R1+0x2380] ;  /* 0x0023800001167983 */ /* 0x000ee80000100a00 */
[----:B------:R-:W3:Y:S01]  /*39400*/  LDL.64 R28, [R1+0x2278] ;  /* 0x00227800011c7983 */ /* 0x000ee20000100a00 */
[C---:B------:R-:W-:Y:S01]  /*39410*/  IADD3 R70, P3, PT, R2.reuse, R70, RZ ;  /* 0x0000004602467210 */ /* 0x040fe20007f7e0ff */
[----:B------:R-:W-:Y:S01]  /*39420*/  IMAD.X R69, R3, 0x1, R31, P5 ;  /* 0x0000000103457824 */ /* 0x000fe200028e061f */
[----:B------:R-:W-:Y:S01]  /*39430*/  IADD3 R64, P4, PT, R2, R64, RZ ;  /* 0x0000004002407210 */ /* 0x000fe20007f9e0ff */
[----:B------:R-:W-:Y:S01]  /*39440*/  IMAD.IADD R62, R54, 0x1, R86 ;  /* 0x00000001363e7824 */ /* 0x000fe200078e0256 */
[----:B------:R-:W3:Y:S01]  /*39450*/  LDL.64 R30, [R1+0x2378] ;  /* 0x00237800011e7983 */ /* 0x000ee20000100a00 */
[----:B------:R-:W-:-:S02]  /*39460*/  IMAD.IADD R60, R90, 0x1, R60 ;  /* 0x000000015a3c7824 */ /* 0x000fc400078e023c */
[----:B------:R-:W-:Y:S01]  /*39470*/  IMAD.IADD R56, R86, 0x1, R56 ;  /* 0x0000000156387824 */ /* 0x000fe200078e0238 */
[----:B------:R-:W3:Y:S01]  /*39480*/  LDG.E.U8 R68, desc[UR8][R68.64] ;  /* 0x0000000844447981 */ /* 0x000ee2000c1e1100 */
[----:B------:R-:W-:Y:S02]  /*39490*/  IMAD.SHL.U32 R14, R14, 0x2, RZ ;  /* 0x000000020e0e7824 */ /* 0x000fe400078e00ff */
[----:B0-----:R-:W-:Y:S01]  /*394a0*/  IMAD R44, R44, 0xa, RZ ;  /* 0x0000000a2c2c7824 */ /* 0x001fe200078e02ff */
[----:B------:R-:W3:Y:S01]  /*394b0*/  LDG.E.U8 R72, desc[UR8][R72.64] ;  /* 0x0000000848487981 */ /* 0x000ee2000c1e1100 */
[----:B------:R-:W-:-:S03]  /*394c0*/  IMAD R45, R45, 0x12, RZ ;  /* 0x000000122d2d7824 */ /* 0x000fc600078e02ff */
[----:B------:R-:W3:Y:S01]  /*394d0*/  LDG.E.U8 R74, desc[UR8][R74.64] ;  /* 0x000000084a4a7981 */ /* 0x000ee2000c1e1100 */
[C---:B----4-:R-:W-:Y:S01]  /*394e0*/  IMAD.X R71, R3.reuse, 0x1, R21, P3 ;  /* 0x0000000103477824 */ /* 0x050fe200018e0615 */
[----:B------:R-:W0:Y:S02]  /*394f0*/  S2R R0, SR_TID.X ;  /* 0x0000000000007919 */ /* 0x000e240000002100 */
[----:B------:R-:W1:Y:S01]  /*39500*/  LDL.64 R20, [R1+0x1650] ;  /* 0x0016500001147983 */ /* 0x000e620000100a00 */
[----:B------:R-:W-:Y:S01]  /*39510*/  IADD3 R66, P3, PT, R2, R66, RZ ;  /* 0x0000004202427210 */ /* 0x000fe20007f7e0ff */
[----:B------:R-:W-:Y:S02]  /*39520*/  IMAD.IADD R54, R54, 0x1, R84 ;  /* 0x0000000136367824 */ /* 0x000fe400078e0254 */
[----:B------:R-:W4:Y:S02]  /*39530*/  LDG.E.U8 R78, desc[UR8][R78.64] ;  /* 0x000000084e4e7981 */ /* 0x000f24000c1e1100 */
[C---:B------:R-:W-:Y:S01]  /*39540*/  IMAD.X R67, R3.reuse, 0x1, R35, P3 ;  /* 0x0000000103437824 */ /* 0x040fe200018e0623 */
[----:B------:R-:W-:Y:S01]  /*39550*/  IADD3 R62, P3, PT, R2, R62, RZ ;  /* 0x0000003e023e7210 */ /* 0x000fe20007f7e0ff */
[----:B------:R-:W4:Y:S01]  /*39560*/  LDG.E.U8 R82, desc[UR8][R82.64] ;  /* 0x0000000852527981 */ /* 0x000f22000c1e1100 */
[----:B--2---:R-:W-:-:S03]  /*39570*/  IMAD.X R65, R3, 0x1, R27, P4 ;  /* 0x0000000103417824 */ /* 0x004fc600020e061b */
[----:B------:R-:W2:Y:S04]  /*39580*/  LDL.64 R34, [R1+0x1640] ;  /* 0x0016400001227983 */ /* 0x000ea80000100a00 */
[----:B------:R-:W2:Y:S01]  /*39590*/  LDL.64 R26, [R1+0x2490] ;  /* 0x00249000011a7983 */ /* 0x000ea20000100a00 */
[----:B------:R-:W-:Y:S01]  /*395a0*/  IADD3 R54, P4, PT, R2, R54, RZ ;  /* 0x0000003602367210 */ /* 0x000fe20007f9e0ff */
[C---:B------:R-:W-:Y:S02]  /*395b0*/  IMAD.IADD R52, R14.reuse, 0x1, R90 ;  /* 0x000000010e347824 */ /* 0x040fe400078e025a */
[C---:B------:R-:W-:Y:S01]  /*395c0*/  IMAD.IADD R50, R14.reuse, 0x1, R88 ;  /* 0x000000010e327824 */ /* 0x040fe200078e0258 */
[----:B------:R-:W4:Y:S01]  /*395d0*/  LDG.E.U8 R64, desc[UR8][R64.64] ;  /* 0x0000000840407981 */ /* 0x000f22000c1e1100 */
[----:B------:R-:W-:-:S02]  /*395e0*/  IMAD.IADD R48, R14, 0x1, R86 ;  /* 0x000000010e307824 */ /* 0x000fc400078e0256 */
[C---:B------:R-:W-:Y:S01]  /*395f0*/  IMAD.IADD R42, R44.reuse, 0x1, R90 ;  /* 0x000000012c2a7824 */ /* 0x040fe200078e025a */
[----:B------:R-:W4:Y:S01]  /*39600*/  LDG.E.U8 R66, desc[UR8][R66.64] ;  /* 0x0000000842427981 */ /* 0x000f22000c1e1100 */
[C---:B------:R-:W-:Y:S02]  /*39610*/  IMAD.IADD R41, R44.reuse, 0x1, R88 ;  /* 0x000000012c297824 */ /* 0x040fe400078e0258 */
[----:B------:R-:W-:Y:S01]  /*39620*/  IMAD.IADD R40, R44, 0x1, R86 ;  /* 0x000000012c287824 */ /* 0x000fe200078e0256 */
[----:B------:R-:W4:Y:S01]  /*39630*/  LDG.E.U8 R70, desc[UR8][R70.64] ;  /* 0x0000000846467981 */ /* 0x000f22000c1e1100 */
[----:B---3--:R-:W-:-:S03]  /*39640*/  IMAD.X R63, R3, 0x1, R25, P3 ;  /* 0x00000001033f7824 */ /* 0x008fc600018e0619 */
[----:B------:R-:W3:Y:S01]  /*39650*/  LDL.64 R24, [R1+0x2488] ;  /* 0x0024880001187983 */ /* 0x000ee20000100a00 */
[C---:B------:R-:W-:Y:S01]  /*39660*/  IMAD.X R55, R3.reuse, 0x1, R29, P4 ;  /* 0x0000000103377824 */ /* 0x040fe200020e061d */
[C---:B------:R-:W-:Y:S02]  /*39670*/  IADD3 R58, P4, PT, R2.reuse, R58, RZ ;  /* 0x0000003a023a7210 */ /* 0x040fe40007f9e0ff */
[----:B------:R-:W4:Y:S03]  /*39680*/  LDL.64 R28, [R1+0x2480] ;  /* 0x00248000011c7983 */ /* 0x000f260000100a00 */
[----:B------:R-:W-:Y:S01]  /*39690*/  IMAD.X R59, R3, 0x1, R23, P4 ;  /* 0x00000001033b7824 */ /* 0x000fe200020e0617 */
[C---:B------:R-:W-:Y:S01]  /*396a0*/  IADD3 R60, P3, PT, R2.reuse, R60, RZ ;  /* 0x0000003c023c7210 */ /* 0x040fe20007f7e0ff */
[----:B------:R-:W4:Y:S04]  /*396b0*/  LDL.64 R22, [R1+0x2478] ;  /* 0x0024780001167983 */ /* 0x000f280000100a00 */
[----:B------:R-:W4:Y:S04]  /*396c0*/  LDG.E.U8 R54, desc[UR8][R54.64] ;  /* 0x0000000836367981 */ /* 0x000f28000c1e1100 */
[----:B------:R-:W4:Y:S01]  /*396d0*/  LDG.E.U8 R62, desc[UR8][R62.64] ;  /* 0x000000083e3e7981 */ /* 0x000f22000c1e1100 */
[----:B-1----:R-:W-:-:S03]  /*396e0*/  IADD3 R38, P4, PT, R2, R20, RZ ;  /* 0x0000001402267210 */ /* 0x002fc60007f9e0ff */
[----:B------:R-:W4:Y:S02]  /*396f0*/  LDG.E.U8 R58, desc[UR8][R58.64] ;  /* 0x000000083a3a7981 */ /* 0x000f24000c1e1100 */
[C---:B------:R-:W-:Y:S02]  /*39700*/  IMAD.X R39, R3.reuse, 0x1, R21, P4 ;  /* 0x0000000103277824 */ /* 0x040fe400020e0615 */
[----:B------:R-:W4:Y:S01]  /*39710*/  LDL.64 R20, [R1+0x2390] ;  /* 0x0023900001147983 */ /* 0x000f220000100a00 */
[C---:B------:R-:W-:Y:S01]  /*39720*/  IMAD.X R61, R3.reuse, 0x1, R33, P3 ;  /* 0x00000001033d7824 */ /* 0x040fe200018e0621 */
[C---:B------:R-:W-:Y:S02]  /*39730*/  IADD3 R56, P3, PT, R2.reuse, R56, RZ ;  /* 0x0000003802387210 */ /* 0x040fe40007f7e0ff */
[C---:B------:R-:W-:Y:S01]  /*39740*/  IADD3 R50, P4, PT, R2.reuse, R50, RZ ;  /* 0x0000003202327210 */ /* 0x040fe20007f9e0ff */
[----:B------:R1:W4:Y:S02]  /*39750*/  LDG.E.U8 R4, desc[UR8][R38.64] ;  /* 0x0000000826047981 */ /* 0x000324000c1e1100 */
[----:B------:R-:W-:Y:S01]  /*39760*/  IMAD.X R57, R3, 0x1, R31, P3 ;  /* 0x0000000103397824 */ /* 0x000fe200018e061f */
[----:B------:R-:W-:Y:S01]  /*39770*/  IADD3 R52, P3, PT, R2, R52, RZ ;  /* 0x0000003402347210 */ /* 0x000fe20007f7e0ff */
[----:B------:R-:W4:Y:S04]  /*39780*/  LDL.64 R30, [R1+0x2358] ;  /* 0x00235800011e7983 */ /* 0x000f280000100a00 */
[----:B------:R-:W4:Y:S01]  /*39790*/  LDL.64 R32, [R1+0x1548] ;  /* 0x0015480001207983 */ /* 0x000f220000100a00 */
[----:B-1----:R-:W-:-:S03]  /*397a0*/  IMAD.IADD R38, R14, 0x1, R84 ;  /* 0x000000010e267824 */ /* 0x002fc600078e0254 */
[----:B------:R-:W4:Y:S04]  /*397b0*/  LDG.E.U8 R56, desc[UR8][R56.64] ;  /* 0x0000000838387981 */ /* 0x000f28000c1e1100 */
[----:B------:R-:W4:Y:S01]  /*397c0*/  LDG.E.U8 R60, desc[UR8][R60.64] ;  /* 0x000000083c3c7981 */ /* 0x000f22000c1e1100 */
[----:B--2---:R-:W-:-:S03]  /*397d0*/  IMAD.X R53, R3, 0x1, R27, P3 ;  /* 0x0000000103357824 */ /* 0x004fc600018e061b */
[----:B------:R-:W2:Y:S01]  /*397e0*/  LDL.64 R26, [R1+0x2368] ;  /* 0x00236800011a7983 */ /* 0x000ea20000100a00 */
[----:B------:R-:W-:-:S03]  /*397f0*/  IADD3 R48, P3, PT, R2, R48, RZ ;  /* 0x0000003002307210 */ /* 0x000fc60007f7e0ff */
[----:B------:R-:W2:Y:S01]  /*39800*/  LDG.E.U8 R52, desc[UR8][R52.64] ;  /* 0x0000000834347981 */ /* 0x000ea2000c1e1100 */
[----:B---3--:R-:W-:-:S03]  /*39810*/  IMAD.X R51, R3, 0x1, R25, P4 ;  /* 0x0000000103337824 */ /* 0x008fc600020e0619 */
[----:B------:R-:W3:Y:S01]  /*39820*/  LDL.64 R24, [R1+0x2360] ;  /* 0x0023600001187983 */ /* 0x000ee20000100a00 */
[----:B------:R-:W-:-:S03]  /*39830*/  IADD3 R38, P4, PT, R2, R38, RZ ;  /* 0x0000002602267210 */ /* 0x000fc60007f9e0ff */
[----:B------:R-:W3:Y:S01]  /*39840*/  LDG.E.U8 R50, desc[UR8][R50.64] ;  /* 0x0000000832327981 */ /* 0x000ee2000c1e1100 */
[----:B----4-:R-:W-:-:S03]  /*39850*/  IMAD.X R49, R3, 0x1, R29, P3 ;  /* 0x0000000103317824 */ /* 0x010fc600018e061d */
[----:B------:R-:W4:Y:S01]  /*39860*/  LDL.64 R28, [R1+0x2270] ;  /* 0x00227000011c7983 */ /* 0x000f220000100a00 */
[C---:B------:R-:W-:Y:S01]  /*39870*/  IMAD.X R39, R3.reuse, 0x1, R23, P4 ;  /* 0x0000000103277824 */ /* 0x040fe200020e0617 */
[----:B------:R-:W-:Y:S02]  /*39880*/  IADD3 R42, P3, PT, R2, R42, RZ ;  /* 0x0000002a022a7210 */ /* 0x000fe40007f7e0ff */
[----:B------:R-:W4:Y:S04]  /*39890*/  LDL.64 R22, [R1+0x2268] ;  /* 0x0022680001167983 */ /* 0x000f280000100a00 */
[----:B------:R1:W4:Y:S04]  /*398a0*/  LDG.E.U8 R14, desc[UR8][R38.64] ;  /* 0x00000008260e7981 */ /* 0x000328000c1e1100 */
[----:B------:R-:W4:Y:S01]  /*398b0*/  LDG.E.U8 R48, desc[UR8][R48.64] ;  /* 0x0000000830307981 */ /* 0x000f22000c1e1100 */
[----:B------:R-:W-:-:S03]  /*398c0*/  IMAD.X R43, R3, 0x1, R21, P3 ;  /* 0x00000001032b7824 */ /* 0x000fc600018e0615 */
[----:B------:R-:W4:Y:S01]  /*398d0*/  LDL.64 R20, [R1+0x2260] ;  /* 0x0022600001147983 */ /* 0x000f220000100a00 */
[----:B-1----:R-:W-:Y:S01]  /*398e0*/  IADD3 R38, P4, PT, R2, R41, RZ ;  /* 0x0000002902267210 */ /* 0x002fe20007f9e0ff */
[----:B------:R-:W-:Y:S01]  /*398f0*/  IMAD.IADD R41, R44, 0x1, R84 ;  /* 0x000000012c297824 */ /* 0x000fe200078e0254 */
[C---:B------:R-:W-:Y:S01]  /*39900*/  IADD3 R40, P3, PT, R2.reuse, R40, RZ ;  /* 0x0000002802287210 */ /* 0x040fe20007f7e0ff */
[----:B------:R1:W4:Y:S01]  /*39910*/  LDG.E.U8 R47, desc[UR8][R42.64] ;  /* 0x000000082a2f7981 */ /* 0x000322000c1e1100 */
[----:B------:R-:W0:Y:S01]  /*39920*/  LDC R44, c[0x0][0x3c4] ;  /* 0x0000f100ff2c7b82 */ /* 0x000e220000000800 */
[----:B-1----:R-:W-:Y:S02]  /*39930*/  IMAD.IADD R43, R45, 0x1, R90 ;  /* 0x000000012d2b7824 */ /* 0x002fe400078e025a */
[----:B--2---:R-:W-:Y:S01]  /*39940*/  IMAD.X R39, R3, 0x1, R27, P4 ;  /* 0x0000000103277824 */ /* 0x004fe200020e061b */
[----:B------:R-:W-:Y:S01]  /*39950*/  IADD3 R42, P4, PT, R2, R41, RZ ;  /* 0x00000029022a7210 */ /* 0x000fe20007f9e0ff */
[----:B------:R-:W2:Y:S04]  /*39960*/  LDL.64 R26, [R1+0x2258] ;  /* 0x00225800011a7983 */ /* 0x000ea80000100a00 */
[----:B------:R1:W2:Y:S02]  /*39970*/  LDG.E.U8 R49, desc[UR8][R38.64] ;  /* 0x0000000826317981 */ /* 0x0002a4000c1e1100 */
[----:B-1----:R-:W-:-:S02]  /*39980*/  IMAD.IADD R39, R45, 0x1, R88 ;  /* 0x000000012d277824 */ /* 0x002fc400078e0258 */
[C---:B---3--:R-:W-:Y:S01]  /*39990*/  IMAD.X R41, R3.reuse, 0x1, R25, P3 ;  /* 0x0000000103297824 */ /* 0x048fe200018e0619 */
[C---:B------:R-:W-:Y:S01]  /*399a0*/  IADD3 R38, P3, PT, R2.reuse, R43, RZ ;  /* 0x0000002b02267210 */ /* 0x040fe20007f7e0ff */
[----:B------:R-:W-:Y:S01]  /*399b0*/  IMAD.X R43, R3, 0x1, R31, P4 ;  /* 0x00000001032b7824 */ /* 0x000fe200020e061f */
[----:B------:R-:W3:Y:S04]  /*399c0*/  LDL.64 R24, [R1+0x1648] ;  /* 0x0016480001187983 */ /* 0x000ee80000100a00 */
[----:B------:R1:W3:Y:S04]  /*399d0*/  LDG.E.U8 R51, desc[UR8][R40.64] ;  /* 0x0000000828337981 */ /* 0x0002e8000c1e1100 */
[----:B------:R0:W3:Y:S04]  /*399e0*/  LDG.E.U8 R53, desc[UR8][R42.64] ;  /* 0x000000082a357981 */ /* 0x0000e8000c1e1100 */
[----:B------:R-:W3:Y:S01]  /*399f0*/  LDL.64 R30, [R1+0x1540] ;  /* 0x00154000011e7983 */ /* 0x000ee20000100a00 */
[----:B-1----:R-:W-:Y:S01]  /*39a00*/  IMAD.IADD R41, R45, 0x1, R86 ;  /* 0x000000012d297824 */ /* 0x002fe200078e0256 */
[----:B------:R-:W-:Y:S01]  /*39a10*/  IADD3 R40, P4, PT, R2, R39, RZ ;  /* 0x0000002702287210 */ /* 0x000fe20007f9e0ff */
[----:B----4-:R-:W-:-:S02]  /*39a20*/  IMAD.X R39, R3, 0x1, R29, P3 ;  /* 0x0000000103277824 */ /* 0x010fc400018e061d */
[----:B0-----:R-:W-:Y:S01]  /*39a30*/  IMAD.IADD R43, R45, 0x1, R84 ;  /* 0x000000012d2b7824 */ /* 0x001fe200078e0254 */
[----:B------:R-:W-:Y:S01]  /*39a40*/  IADD3 R42, P3, PT, R2, R41, RZ ;  /* 0x00000029022a7210 */ /* 0x000fe20007f7e0ff */
[----:B------:R-:W-:Y:S01]  /*39a50*/  IMAD.X R41, R3, 0x1, R23, P4 ;  /* 0x0000000103297824 */ /* 0x000fe200020e0617 */
[----:B------:R0:W4:Y:S01]  /*39a60*/  LDG.E.U8 R55, desc[UR8][R38.64] ;  /* 0x0000000826377981 */ /* 0x000122000c1e1100 */
[----:B------:R-:W-:Y:S01]  /*39a70*/  IMAD R44, R44, 0x3, RZ ;  /* 0x000000032c2c7824 */ /* 0x000fe200078e02ff */
[----:B------:R-:W1:Y:S02]  /*39a80*/  LDC R45, c[0x0][0x3c4] ;  /* 0x0000f100ff2d7b82 */ /* 0x000e640000000800 */
[----:B------:R-:W4:Y:S04]  /*39a90*/  LDL.64 R22, [R1+0x1558] ;  /* 0x0015580001167983 */ /* 0x000f280000100a00 */
[----:B------:R3:W4:Y:S01]  /*39aa0*/  LDG.E.U8 R57, desc[UR8][R40.64] ;  /* 0x0000000828397981 */ /* 0x000722000c1e1100 */
[----:B0-----:R-:W-:-:S03]  /*39ab0*/  IADD3 R38, P4, PT, R2, R43, RZ ;  /* 0x0000002b02267210 */ /* 0x001fc60007f9e0ff */
[----:B------:R-:W4:Y:S01]  /*39ac0*/  LDL.64 R28, [R1+0x2470] ;  /* 0x00247000011c7983 */ /* 0x000f220000100a00 */
[----:B------:R-:W-:-:S03]  /*39ad0*/  IMAD.X R43, R3, 0x1, R21, P3 ;  /* 0x00000001032b7824 */ /* 0x000fc600018e0615 */
[----:B------:R-:W4:Y:S04]  /*39ae0*/  LDL.64 R20, [R1+0x1550] ;  /* 0x0015500001147983 */ /* 0x000f280000100a00 */
[----:B------:R0:W4:Y:S01]  /*39af0*/  LDG.E.U8 R59, desc[UR8][R42.64] ;  /* 0x000000082a3b7981 */ /* 0x000122000c1e1100 */
[----:B--2---:R-:W-:-:S03]  /*39b00*/  IMAD.X R39, R3, 0x1, R27, P4 ;  /* 0x0000000103277824 */ /* 0x004fc600020e061b */
[----:B------:R-:W2:Y:S04]  /*39b10*/  LDL.64 R26, [R1+0x2468] ;  /* 0x00246800011a7983 */ /* 0x000ea80000100a00 */
[----:B------:R4:W2:Y:S01]  /*39b20*/  LDG.E.U8 R61, desc[UR8][R38.64] ;  /* 0x00000008263d7981 */ /* 0x0008a2000c1e1100 */
[----:B---3--:R-:W-:-:S05]  /*39b30*/  IADD3 R40, P3, PT, R2, R24, RZ ;  /* 0x0000001802287210 */ /* 0x008fca0007f7e0ff */
[----:B------:R-:W-:Y:S02]  /*39b40*/  IMAD.X R41, R3, 0x1, R25, P3 ;  /* 0x0000000103297824 */ /* 0x000fe400018e0619 */
[----:B------:R-:W3:Y:S01]  /*39b50*/  LDL.64 R24, [R1+0x2460] ;  /* 0x0024600001187983 */ /* 0x000ee20000100a00 */
[----:B0-----:R-:W-:-:S03]  /*39b60*/  IADD3 R42, P4, PT, R2, R34, RZ ;  /* 0x00000022022a7210 */ /* 0x001fc60007f9e0ff */
[----:B------:R0:W3:Y:S01]  /*39b70*/  LDG.E.U8 R63, desc[UR8][R40.64] ;  /* 0x00000008283f7981 */ /* 0x0000e2000c1e1100 */
[----:B----4-:R-:W-:-:S05]  /*39b80*/  IADD3 R38, P3, PT, R2, R22, RZ ;  /* 0x0000001602267210 */ /* 0x010fca0007f7e0ff */
[C---:B------:R-:W-:Y:S02]  /*39b90*/  IMAD.X R39, R3.reuse, 0x1, R23, P3 ;  /* 0x0000000103277824 */ /* 0x040fe400018e0617 */
[----:B------:R-:W4:Y:S01]  /*39ba0*/  LDL.64 R22, [R1+0x2458] ;  /* 0x0024580001167983 */ /* 0x000f220000100a00 */
[----:B------:R-:W-:-:S03]  /*39bb0*/  IMAD.X R43, R3, 0x1, R35, P4 ;  /* 0x00000001032b7824 */ /* 0x000fc600020e0623 */
[----:B------:R-:W4:Y:S01]  /*39bc0*/  LDG.E.U8 R67, desc[UR8][R38.64] ;  /* 0x0000000826437981 */ /* 0x000f22000c1e1100 */
[----:B0-----:R-:W-:-:S03]  /*39bd0*/  IADD3 R40, P4, PT, R2, R20, RZ ;  /* 0x0000001402287210 */ /* 0x001fc60007f9e0ff */
[----:B------:R0:W4:Y:S02]  /*39be0*/  LDG.E.U8 R65, desc[UR8][R42.64] ;  /* 0x000000082a417981 */ /* 0x000124000c1e1100 */
[----:B------:R-:W-:Y:S02]  /*39bf0*/  IMAD.X R41, R3, 0x1, R21, P4 ;  /* 0x0000000103297824 */ /* 0x000fe400020e0615 */
[----:B------:R-:W4:Y:S01]  /*39c00*/  LDL.64 R20, [R1+0x2350] ;  /* 0x0023500001147983 */ /* 0x000f220000100a00 */
[----:B0-----:R-:W-:-:S03]  /*39c10*/  IADD3 R42, P3, PT, R2, R32, RZ ;  /* 0x00000020022a7210 */ /* 0x001fc60007f7e0ff */
[----:B------:R0:W4:Y:S01]  /*39c20*/  LDG.E.U8 R69, desc[UR8][R40.64] ;  /* 0x0000000828457981 */ /* 0x000122000c1e1100 */
[----:B------:R-:W-:Y:S01]  /*39c30*/  IADD3 R38, P4, PT, R2, R30, RZ ;  /* 0x0000001e02267210 */ /* 0x000fe20007f9e0ff */
[----:B------:R-:W-:Y:S02]  /*39c40*/  IMAD.X R43, R3, 0x1, R33, P3 ;  /* 0x00000001032b7824 */ /* 0x000fe400018e0621 */
[----:B0-----:R-:W-:-:S03]  /*39c50*/  IMAD.IADD R40, R44, 0x1, R90 ;  /* 0x000000012c287824 */ /* 0x001fc600078e025a */
[----:B------:R0:W4:Y:S01]  /*39c60*/  LDG.E.U8 R71, desc[UR8][R42.64] ;  /* 0x000000082a477981 */ /* 0x000122000c1e1100 */
[----:B------:R-:W-:Y:S02]  /*39c70*/  IMAD.IADD R41, R44, 0x1, R88 ;  /* 0x000000012c297824 */ /* 0x000fe400078e0258 */
[----:B------:R-:W-:Y:S01]  /*39c80*/  IMAD.X R39, R3, 0x1, R31, P4 ;  /* 0x0000000103277824 */ /* 0x000fe200020e061f */
[----:B------:R-:W-:-:S04]  /*39c90*/  IADD3 R40, P3, PT, R2, R40, RZ ;  /* 0x0000002802287210 */ /* 0x000fc80007f7e0ff */
[----:B------:R1:W4:Y:S01]  /*39ca0*/  LDG.E.U8 R73, desc[UR8][R38.64] ;  /* 0x0000000826497981 */ /* 0x000322000c1e1100 */
[----:B0-----:R-:W-:Y:S01]  /*39cb0*/  IMAD.IADD R43, R44, 0x1, R86 ;  /* 0x000000012c2b7824 */ /* 0x001fe200078e0256 */
[----:B------:R-:W-:Y:S01]  /*39cc0*/  IADD3 R42, P4, PT, R2, R41, RZ ;  /* 0x00000029022a7210 */ /* 0x000fe20007f9e0ff */
[----:B------:R-:W-:Y:S02]  /*39cd0*/  IMAD.X R41, R3, 0x1, R29, P3 ;  /* 0x0000000103297824 */ /* 0x000fe400018e061d */
[----:B------:R-:W-:-:S03]  /*39ce0*/  IMAD.IADD R44, R44, 0x1, R84 ;  /* 0x000000012c2c7824 */ /* 0x000fc600078e0254 */
[----:B------:R0:W4:Y:S01]  /*39cf0*/  LDG.E.U8 R75, desc[UR8][R40.64] ;  /* 0x00000008284b7981 */ /* 0x000122000c1e1100 */
[----:B-1----:R-:W-:Y:S01]  /*39d00*/  IADD3 R38, P3, PT, R2, R43, RZ ;  /* 0x0000002b02267210 */ /* 0x002fe20007f7e0ff */
[----:B0-----:R-:W-:Y:S02]  /*39d10*/  IMAD R41, R45, 0xb, RZ ;  /* 0x0000000b2d297824 */ /* 0x001fe400078e02ff */
[----:B--2---:R-:W-:-:S05]  /*39d20*/  IMAD.X R43, R3, 0x1, R27, P4 ;  /* 0x00000001032b7824 */ /* 0x004fca00020e061b */
[----:B------:R0:W2:Y:S01]  /*39d30*/  LDG.E.U8 R77, desc[UR8][R42.64] ;  /* 0x000000082a4d7981 */ /* 0x0000a2000c1e1100 */
[----:B---3--:R-:W-:Y:S01]  /*39d40*/  IMAD.X R39, R3, 0x1, R25, P3 ;  /* 0x0000000103277824 */ /* 0x008fe200018e0619 */
[----:B------:R-:W-:Y:S01]  /*39d50*/  IADD3 R44, P3, PT, R2, R44, RZ ;  /* 0x0000002c022c7210 */ /* 0x000fe20007f7e0ff */
[----:B0-----:R-:W-:-:S03]  /*39d60*/  IMAD.IADD R42, R41, 0x1, R90 ;  /* 0x00000001292a7824 */ /* 0x001fc600078e025a */
[----:B------:R0:W3:Y:S02]  /*39d70*/  LDG.E.U8 R79, desc[UR8][R38.64] ;  /* 0x00000008264f7981 */ /* 0x0000e4000c1e1100 */
[----:B------:R-:W-:Y:S01]  /*39d80*/  IADD3 R42, P4, PT, R2, R42, RZ ;  /* 0x0000002a022a7210 */ /* 0x000fe20007f9e0ff */
[----:B----4-:R-:W-:Y:S02]  /*39d90*/  IMAD.X R45, R3, 0x1, R23, P3 ;  /* 0x00000001032d7824 */ /* 0x010fe400018e0617 */
[----:B------:R-:W4:Y:S01]  /*39da0*/  LDL.64 R22, [R1+0x2340] ;  /* 0x0023400001167983 */ /* 0x000f220000100a00 */
[C---:B0-----:R-:W-:Y:S02]  /*39db0*/  IMAD.IADD R38, R41.reuse, 0x1, R86 ;  /* 0x0000000129267824 */ /* 0x041fe400078e0256 */
[----:B------:R-:W-:Y:S01]  /*39dc0*/  IMAD.IADD R39, R41, 0x1, R84 ;  /* 0x0000000129277824 */ /* 0x000fe200078e0254 */
[----:B------:R0:W2:Y:S01]  /*39dd0*/  LDG.E.U8 R83, desc[UR8][R44.64] ;  /* 0x000000082c537981 */ /* 0x0000a2000c1e1100 */
[----:B------:R-:W-:-:S03]  /*39de0*/  IMAD.X R43, R3, 0x1, R21, P4 ;  /* 0x00000001032b7824 */ /* 0x000fc600020e0615 */
[----:B------:R-:W2:Y:S04]  /*39df0*/  LDL.64 R20, [R1+0x2338] ;  /* 0x0023380001147983 */ /* 0x000ea80000100a00 */
[----:B------:R-:W2:Y:S04]  /*39e00*/  LDL.LU R25, [R1+0x1f0] ;  /* 0x0001f00001197983 */ /* 0x000ea80000300800 */
[----:B------:R-:W2:Y:S04]  /*39e10*/  LDL.LU R26, [R1+0x1ec] ;  /* 0x0001ec00011a7983 */ /* 0x000ea80000300800 */
[----:B------:R-:W2:Y:S04]  /*39e20*/  LDL.LU R27, [R1+0x1e8] ;  /* 0x0001e800011b7983 */ /* 0x000ea80000300800 */
[----:B------:R-:W2:Y:S04]  /*39e30*/  LDL.LU R28, [R1+0x1e4] ;  /* 0x0001e400011c7983 */ /* 0x000ea80000300800 */
[----:B------:R-:W2:Y:S04]  /*39e40*/  LDL.LU R29, [R1+0x1e0] ;  /* 0x0001e000011d7983 */ /* 0x000ea80000300800 */
[----:B------:R-:W2:Y:S04]  /*39e50*/  LDL.LU R30, [R1+0x1dc] ;  /* 0x0001dc00011e7983 */ /* 0x000ea80000300800 */
[----:B------:R-:W3:Y:S04]  /*39e60*/  LDL.LU R31, [R1+0x1d8] ;  /* 0x0001d800011f7983 */ /* 0x000ee80000300800 */
[----:B------:R-:W3:Y:S04]  /*39e70*/  LDL.LU R32, [R1+0x1d4] ;  /* 0x0001d40001207983 */ /* 0x000ee80000300800 */
[----:B------:R-:W3:Y:S04]  /*39e80*/  LDL.LU R33, [R1+0x1d0] ;  /* 0x0001d00001217983 */ /* 0x000ee80000300800 */
[----:B------:R-:W3:Y:S04]  /*39e90*/  LDL.LU R34, [R1+0x1cc] ;  /* 0x0001cc0001227983 */ /* 0x000ee80000300800 */
[----:B------:R-:W3:Y:S04]  /*39ea0*/  LDL.LU R35, [R1+0x1c8] ;  /* 0x0001c80001237983 */ /* 0x000ee80000300800 */
[----:B------:R-:W3:Y:S04]  /*39eb0*/  LDL.LU R36, [R1+0x1c4] ;  /* 0x0001c40001247983 */ /* 0x000ee80000300800 */
[----:B------:R-:W3:Y:S01]  /*39ec0*/  LDL.LU R37, [R1+0x1c0] ;  /* 0x0001c00001257983 */ /* 0x000ee20000300800 */
[C---:B------:R-:W-:Y:S01]  /*39ed0*/  IADD3 R38, P5, PT, R2.reuse, R38, RZ ;  /* 0x0000002602267210 */ /* 0x040fe20007fbe0ff */
[----:B------:R-:W-:Y:S01]  /*39ee0*/  IMAD.IADD R40, R41, 0x1, R88 ;  /* 0x0000000129287824 */ /* 0x000fe200078e0258 */
[C---:B0-----:R-:W-:Y:S01]  /*39ef0*/  IADD3 R44, P4, PT, R2.reuse, R39, RZ ;  /* 0x00000027022c7210 */ /* 0x041fe20007f9e0ff */
[----:B------:R-:W3:Y:S03]  /*39f00*/  LDG.E.U8 R42, desc[UR8][R42.64] ;  /* 0x000000082a2a7981 */ /* 0x000ee6000c1e1100 */
[----:B------:R-:W-:-:S05]  /*39f10*/  IADD3 R40, P3, PT, R2, R40, RZ ;  /* 0x0000002802287210 */ /* 0x000fca0007f7e0ff */
[C---:B------:R-:W-:Y:S02]  /*39f20*/  IMAD.X R41, R3.reuse, 0x1, R81, P3 ;  /* 0x0000000103297824 */ /* 0x040fe400018e0651 */
[----:B------:R-:W3:Y:S04]  /*39f30*/  LDL.LU.64 R80, [R1+0x2630] ;  /* 0x0026300001507983 */ /* 0x000ee80000300a00 */
[----:B------:R-:W3:Y:S04]  /*39f40*/  LDL.LU R92, [R1+0x1bc] ;  /* 0x0001bc00015c7983 */ /* 0x000ee80000300800 */
[----:B------:R-:W3:Y:S01]  /*39f50*/  LDG.E.U8 R40, desc[UR8][R40.64] ;  /* 0x0000000828287981 */ /* 0x000ee2000c1e1100 */
[----:B----4-:R-:W-:-:S06]  /*39f60*/  IMAD.X R39, R3, 0x1, R23, P5 ;  /* 0x0000000103277824 */ /* 0x010fcc00028e0617 */
[----:B------:R0:W4:Y:S02]  /*39f70*/  LDG.E.U8 R39, desc[UR8][R38.64] ;  /* 0x0000000826277981 */ /* 0x000124000c1e1100 */
[----:B0-----:R-:W-:-:S05]  /*39f80*/  LOP3.LUT R38, R0, 0x7f, RZ, 0xc0, !PT ;  /* 0x0000007f00267812 */ /* 0x001fca00078ec0ff */
[----:B------:R0:W-:Y:S04]  /*39f90*/  STS.U8 [R38+UR4+0x10800], R15 ;  /* 0x0108000f26007988 */ /* 0x0001e80008000004 */
[----:B------:R1:W-:Y:S04]  /*39fa0*/  STS.U8 [R38+UR4+0x1c400], R16 ;  /* 0x01c4001026007988 */ /* 0x0003e80008000004 */
[----:B------:R2:W-:Y:S04]  /*39fb0*/  STS.U8 [R38+UR4+0x18400], R17 ;  /* 0x0184001126007988 */ /* 0x0005e80008000004 */
[----:B0-----:R-:W4:Y:S04]  /*39fc0*/  LDL.LU R15, [R1+0x1b8] ;  /* 0x0001b800010f7983 */ /* 0x001f280000300800 */
[----:B-1----:R-:W4:Y:S01]  /*39fd0*/  LDL.LU R16, [R1+0x1b4] ;  /* 0x0001b40001107983 */ /* 0x002f220000300800 */
[----:B--2---:R-:W-:-:S03]  /*39fe0*/  IMAD.X R45, R3, 0x1, R21, P4 ;  /* 0x00000001032d7824 */ /* 0x004fc600020e0615 */
[----:B------:R0:W-:Y:S04]  /*39ff0*/  STS.U8 [R38+UR4+0x14400], R18 ;  /* 0x0144001226007988 */ /* 0x0001e80008000004 */
[----:B------:R-:W2:Y:S04]  /*3a000*/  LDL.LU R17, [R1+0x1b0] ;  /* 0x0001b00001117983 */ /* 0x000ea80000300800 */
[----:B------:R1:W-:Y:S04]  /*3a010*/  STS.U8 [R38+UR4+0x10400], R19 ;  /* 0x0104001326007988 */ /* 0x0003e80008000004 */
[----:B0-----:R-:W2:Y:S04]  /*3a020*/  LDL.LU R18, [R1+0x1ac] ;  /* 0x0001ac0001127983 */ /* 0x001ea80000300800 */
[----:B------:R0:W-:Y:S04]  /*3a030*/  STS.U8 [R38+UR4+0x10000], R25 ;  /* 0x0100001926007988 */ /* 0x0001e80008000004 */
[----:B-1----:R-:W2:Y:S04]  /*3a040*/  LDL.LU R19, [R1+0x1a8] ;  /* 0x0001a80001137983 */ /* 0x002ea80000300800 */
[----:B------:R-:W2:Y:S04]  /*3a050*/  LDL.LU R20, [R1+0x1a4] ;  /* 0x0001a40001147983 */ /* 0x000ea80000300800 */
[----:B------:R-:W2:Y:S04]  /*3a060*/  LDL.LU R21, [R1+0x1a0] ;  /* 0x0001a00001157983 */ /* 0x000ea80000300800 */
[----:B------:R-:W2:Y:S04]  /*3a070*/  LDL.LU R22, [R1+0x19c] ;  /* 0x00019c0001167983 */ /* 0x000ea80000300800 */
[----:B------:R-:W2:Y:S04]  /*3a080*/  LDL.LU R23, [R1+0x198] ;  /* 0x0001980001177983 */ /* 0x000ea80000300800 */
        /* <DEDUP_REMOVED lines=11> */
[----:B---3--:R0:W-:Y:S04]  /*3a140*/  STS.U8 [R38+UR4+0x18c00], R31 ;  /* 0x018c001f26007988 */ /* 0x0081e80008000004 */
        /* <DEDUP_REMOVED lines=21> */
[----:B------:R1:W3:Y:S04]  /*3a2a0*/  LDG.E.U8 R44, desc[UR8][R44.64] ;  /* 0x000000082c2c7981 */ /* 0x0002e8000c1e1100 */
[----:B0-----:R-:W3:Y:S04]  /*3a2b0*/  LDL.LU R46, [R1+0x30] ;  /* 0x00003000012e7983 */ /* 0x001ee80000300800 */
[----:B------:R0:W-:Y:S04]  /*3a2c0*/  STS.U8 [R38+UR4+0x15400], R92 ;  /* 0x0154005c26007988 */ /* 0x0001e80008000004 */
[----:B------:R-:W3:Y:S04]  /*3a2d0*/  LDL.LU R45, [R1+0x2c] ;  /* 0x00002c00012d7983 */ /* 0x000ee80000300800 */
[----:B------:R-:W3:Y:S04]  /*3a2e0*/  LDL.LU R41, [R1+0x28] ;  /* 0x0000280001297983 */ /* 0x000ee80000300800 */
[----:B------:R-:W3:Y:S04]  /*3a2f0*/  LDL.LU R43, [R1+0x24] ;  /* 0x00002400012b7983 */ /* 0x000ee80000300800 */
[----:B0-----:R-:W3:Y:S04]  /*3a300*/  LDL.LU R92, [R1+0x262c] ;  /* 0x00262c00015c7983 */ /* 0x001ee80000300800 */
[----:B----4-:R0:W-:Y:S04]  /*3a310*/  STS.U8 [R38+UR4+0x19400], R15 ;  /* 0x0194000f26007988 */ /* 0x0101e80008000004 */
[----:B------:R4:W-:Y:S04]  /*3a320*/  STS.U8 [R38+UR4+0x1d400], R16 ;  /* 0x01d4001026007988 */ /* 0x0009e80008000004 */
[----:B0-----:R-:W3:Y:S04]  /*3a330*/  LDL.LU R15, [R1+0x2628] ;  /* 0x00262800010f7983 */ /* 0x001ee80000300800 */
[----:B----4-:R-:W4:Y:S04]  /*3a340*/  LDL.LU R16, [R1+0x2624] ;  /* 0x0026240001107983 */ /* 0x010f280000300800 */
[----:B--2---:R0:W-:Y:S04]  /*3a350*/  STS.U8 [R38+UR4+0x11800], R17 ;  /* 0x0118001126007988 */ /* 0x0041e80008000004 */
[----:B------:R2:W-:Y:S04]  /*3a360*/  STS.U8 [R38+UR4+0x15800], R18 ;  /* 0x0158001226007988 */ /* 0x0005e80008000004 */
[----:B0-----:R-:W4:Y:S04]  /*3a370*/  LDL.LU R17, [R1+0x2620] ;  /* 0x0026200001117983 */ /* 0x001f280000300800 */
        /* <DEDUP_REMOVED lines=21> */
[----:B---3--:R3:W-:Y:S04]  /*3a4d0*/  STS.U8 [R38+UR4+0x16400], R30 ;  /* 0x0164001e26007988 */ /* 0x0087e80008000004 */
        /* <DEDUP_REMOVED lines=13> */
[----:B-1----:R-:W3:Y:S04]  /*3a5b0*/  LDL.LU R35, [R1+0x25d8] ;  /* 0x0025d80001237983 */ /* 0x002ee80000300800 */
[----:B------:R-:W4:Y:S04]  /*3a5c0*/  LDL.LU R36, [R1+0x25d4] ;  /* 0x0025d40001247983 */ /* 0x000f280000300800 */
        /* <DEDUP_REMOVED lines=11> */
[----:B-1----:R-:W4:Y:S04]  /*3a680*/  LDL.LU R43, [R1+0x160] ;  /* 0x00016000012b7983 */ /* 0x002f280000300800 */
        /* <DEDUP_REMOVED lines=8> */
[----:B------:R0:W-:Y:S02]  /*3a710*/  STS.U8 [R38+UR4+0x13000], R46 ;  /* 0x0130002e26007988 */ /* 0x0001e40008000004 */
[----:B0-----:R-:W0:Y:S02]  /*3a720*/  S2R R46, SR_TID.X ;  /* 0x00000000002e7919 */ /* 0x001e240000002100 */
[----:B------:R0:W-:Y:S04]  /*3a730*/  STS.U8 [R38+UR4+0x17000], R45 ;  /* 0x0170002d26007988 */ /* 0x0001e80008000004 */
[----:B------:R-:W-:Y:S04]  /*3a740*/  STS.U8 [R38+UR4+0x13800], R33 ;  /* 0x0138002126007988 */ /* 0x000fe80008000004 */
[----:B------:R-:W-:Y:S04]  /*3a750*/  STS.U8 [R38+UR4+0x17800], R32 ;  /* 0x0178002026007988 */ /* 0x000fe80008000004 */
[----:B------:R-:W-:Y:S04]  /*3a760*/  STS.U8 [R38+UR4+0x1b800], R31 ;  /* 0x01b8001f26007988 */ /* 0x000fe80008000004 */
[----:B------:R-:W-:Y:S04]  /*3a770*/  STS.U8 [R38+UR4+0x1f800], R30 ;  /* 0x01f8001e26007988 */ /* 0x000fe80008000004 */
[----:B------:R-:W-:Y:S01]  /*3a780*/  STS.U8 [R38+UR4+0x13c00], R29 ;  /* 0x013c001d26007988 */ /* 0x000fe20008000004 */
[----:B0-----:R-:W-:-:S04]  /*3a790*/  LOP3.LUT R45, R46, 0x7f, RZ, 0xc0, !PT ;  /* 0x0000007f2e2d7812 */ /* 0x001fc800078ec0ff */
[----:B------:R-:W-:Y:S01]  /*3a7a0*/  LOP3.LUT R45, R45, 0x10, RZ, 0x3c, !PT ;  /* 0x000000102d2d7812 */ /* 0x000fe200078e3cff */
        /* <DEDUP_REMOVED lines=15> */
[----:B----4-:R-:W-:Y:S04]  /*3a8a0*/  STS.U8 [R45+UR4+0x14c80], R35 ;  /* 0x014c80232d007988 */ /* 0x010fe80008000004 */
[----:B---3--:R-:W-:Y:S04]  /*3a8b0*/  STS.U8 [R45+UR4+0x18c80], R36 ;  /* 0x018c80242d007988 */ /* 0x008fe80008000004 */
[----:B------:R-:W-:Y:S04]  /*3a8c0*/  STS.U8 [R45+UR4+0x1cc80], R37 ;  /* 0x01cc80252d007988 */ /* 0x000fe80008000004 */
[----:B------:R0:W-:Y:S04]  /*3a8d0*/  STS.U8 [R45+UR4+0x11080], R76 ;  /* 0x0110804c2d007988 */ /* 0x0001e80008000004 */
[----:B------:R1:W-:Y:S04]  /*3a8e0*/  STS.U8 [R45+UR4+0x15080], R93 ;  /* 0x0150805d2d007988 */ /* 0x0003e80008000004 */
[----:B0-----:R-:W2:Y:S04]  /*3a8f0*/  LDL.LU R76, [R1+0x15c] ;  /* 0x00015c00014c7983 */ /* 0x001ea80000300800 */
[----:B-1----:R-:W3:Y:S04]  /*3a900*/  LDL.LU R93, [R1+0x158] ;  /* 0x00015800015d7983 */ /* 0x002ee80000300800 */
        /* <DEDUP_REMOVED lines=22> */
[----:B------:R-:W-:Y:S04]  /*3aa70*/  STS.U8 [R45+UR4+0x19080], R68 ;  /* 0x019080442d007988 */ /* 0x000fe80008000004 */
[----:B------:R-:W4:Y:S04]  /*3aa80*/  LDL.LU R36, [R1+0xcc] ;  /* 0x0000cc0001247983 */ /* 0x000f280000300800 */
[----:B------:R0:W-:Y:S04]  /*3aa90*/  STS.U8 [R45+UR4+0x1d080], R41 ;  /* 0x01d080292d007988 */ /* 0x0001e80008000004 */
[----:B------:R-:W4:Y:S04]  /*3aaa0*/  LDL.LU R37, [R1+0x48] ;  /* 0x0000480001257983 */ /* 0x000f280000300800 */
[----:B------:R1:W-:Y:S04]  /*3aab0*/  STS.U8 [R45+UR4+0x11480], R43 ;  /* 0x0114802b2d007988 */ /* 0x0003e80008000004 */
[----:B0-----:R-:W4:Y:S04]  /*3aac0*/  LDL.LU R41, [R1+0x44] ;  /* 0x0000440001297983 */ /* 0x001f280000300800 */
[----:B-1----:R-:W4:Y:S04]  /*3aad0*/  LDL.LU R43, [R1+0x20] ;  /* 0x00002000012b7983 */ /* 0x002f280000300800 */
[----:B------:R-:W4:Y:S04]  /*3aae0*/  LDL.LU R68, [R1+0x1c] ;  /* 0x00001c0001447983 */ /* 0x000f280000300800 */
[----:B--2---:R0:W-:Y:S04]  /*3aaf0*/  STS.U8 [R45+UR4+0x15480], R76 ;  /* 0x0154804c2d007988 */ /* 0x0041e80008000004 */
[----:B---3--:R1:W-:Y:S04]  /*3ab00*/  STS.U8 [R45+UR4+0x19480], R93 ;  /* 0x0194805d2d007988 */ /* 0x0083e80008000004 */
[----:B0-----:R-:W2:Y:S04]  /*3ab10*/  LDL.LU R76, [R1+0x18] ;  /* 0x00001800014c7983 */ /* 0x001ea80000300800 */
[----:B-1----:R-:W3:Y:S04]  /*3ab20*/  LDL.LU R93, [R1+0x14] ;  /* 0x00001400015d7983 */ /* 0x002ee80000300800 */
[----:B----4-:R-:W-:Y:S04]  /*3ab30*/  STS.U8 [R45+UR4+0x1d480], R82 ;  /* 0x01d480522d007988 */ /* 0x010fe80008000004 */
        /* <DEDUP_REMOVED lines=27> */
[----:B------:R-:W-:Y:S01]  /*3acf0*/  STS.U8 [R45+UR4+0x17080], R68 ;  /* 0x017080442d007988 */ /* 0x000fe20008000004 */
[----:B------:R-:W-:-:S04]  /*3ad00*/  LOP3.LUT R28, R46, 0x7f, RZ, 0xc0, !PT ;  /* 0x0000007f2e1c7812 */ /* 0x000fc800078ec0ff */
[----:B------:R-:W-:Y:S01]  /*3ad10*/  LOP3.LUT R28, R28, 0x20, RZ, 0x3c, !PT ;  /* 0x000000201c1c7812 */ /* 0x000fe200078e3cff */
[----:B--2---:R-:W-:Y:S04]  /*3ad20*/  STS.U8 [R45+UR4+0x1b080], R76 ;  /* 0x01b0804c2d007988 */ /* 0x004fe80008000004 */
[----:B---3--:R-:W-:Y:S04]  /*3ad30*/  STS.U8 [R45+UR4+0x1f080], R93 ;  /* 0x01f0805d2d007988 */ /* 0x008fe80008000004 */
[----:B------:R0:W-:Y:S04]  /*3ad40*/  STS.U8 [R45+UR4+0x13480], R26 ;  /* 0x0134801a2d007988 */ /* 0x0001e80008000004 */
[----:B------:R-:W-:Y:S04]  /*3ad50*/  STS.U8 [R45+UR4+0x17480], R25 ;  /* 0x017480192d007988 */ /* 0x000fe80008000004 */
[----:B0-----:R-:W2:Y:S04]  /*3ad60*/  LDL.LU R26, [R1+0xc0] ;  /* 0x0000c000011a7983 */ /* 0x001ea80000300800 */
[----:B------:R-:W3:Y:S04]  /*3ad70*/  LDL.LU R82, [R1+0xbc] ;  /* 0x0000bc0001527983 */ /* 0x000ee80000300800 */
[----:B------:R-:W3:Y:S04]  /*3ad80*/  LDL.LU R56, [R1+0xb8] ;  /* 0x0000b80001387983 */ /* 0x000ee80000300800 */
[----:B------:R-:W3:Y:S04]  /*3ad90*/  LDL.LU R58, [R1+0xb4] ;  /* 0x0000b400013a7983 */ /* 0x000ee80000300800 */
[----:B------:R-:W3:Y:S04]  /*3ada0*/  LDL.LU R60, [R1+0xb0] ;  /* 0x0000b000013c7983 */ /* 0x000ee80000300800 */
[----:B------:R-:W3:Y:S04]  /*3adb0*/  LDL.LU R54, [R1+0xac] ;  /* 0x0000ac0001367983 */ /* 0x000ee80000300800 */
[----:B------:R-:W-:Y:S04]  /*3adc0*/  STS.U8 [R45+UR4+0x1b480], R24 ;  /* 0x01b480182d007988 */ /* 0x000fe80008000004 */
        /* <DEDUP_REMOVED lines=19> */
[----:B------:R0:W-:Y:S04]  /*3af00*/  STS.U8 [R28+UR4+0x10100], R52 ;  /* 0x010100341c007988 */ /* 0x0001e80008000004 */
[----:B------:R-:W3:Y:S04]  /*3af10*/  LDL.LU R30, [R1+0x80] ;  /* 0x00008000011e7983 */ /* 0x000ee80000300800 */
[----:B------:R-:W-:Y:S01]  /*3af20*/  STS.U8 [R28+UR4+0x14100], R50 ;  /* 0x014100321c007988 */ /* 0x000fe20008000004 */
[----:B------:R-:W-:Y:S01]  /*3af30*/  LOP3.LUT R0, R0, 0x7f, RZ, 0xc0, !PT ;  /* 0x0000007f00007812 */ /* 0x000fe200078ec0ff */
[----:B0-----:R-:W0:Y:S02]  /*3af40*/  LDC R52, c[0x0][0x3c4] ;  /* 0x0000f100ff347b82 */ /* 0x001e240000000800 */
        /* <DEDUP_REMOVED lines=21> */
[----:B----4-:R1:W-:Y:S04]  /*3b0a0*/  STS.U8 [R28+UR4+0x10d00], R41 ;  /* 0x010d00291c007988 */ /* 0x0103e80008000004 */
[----:B------:R-:W4:Y:S04]  /*3b0b0*/  LDL.LU R45, [R1+0x50] ;  /* 0x00005000012d7983 */ /* 0x000f280000300800 */
[----:B------:R0:W-:Y:S04]  /*3b0c0*/  STS.U8 [R28+UR4+0x14d00], R43 ;  /* 0x014d002b1c007988 */ /* 0x0001e80008000004 */
[----:B-1----:R-:W4:Y:S04]  /*3b0d0*/  LDL.LU R41, [R1+0x4c] ;  /* 0x00004c0001297983 */ /* 0x002f280000300800 */
[----:B0-----:R-:W4:Y:S04]  /*3b0e0*/  LDL.LU R43, [R1+0x40] ;  /* 0x00004000012b7983 */ /* 0x001f280000300800 */
[----:B------:R-:W4:Y:S04]  /*3b0f0*/  LDL.64 R22, [R1+0x14a0] ;  /* 0x0014a00001167983 */ /* 0x000f280000100a00 */
[----:B------:R-:W4:Y:S04]  /*3b100*/  LDL.64 R14, [R1+0x21d8] ;  /* 0x0021d800010e7983 */ /* 0x000f280000100a00 */
[----:B------:R-:W4:Y:S01]  /*3b110*/  LDL.64 R20, [R1+0x21d0] ;  /* 0x0021d00001147983 */ /* 0x000f220000100a00 */
[----:B------:R-:W-:-:S03]  /*3b120*/  LOP3.LUT R0, R0, 0x30, RZ, 0x3c, !PT ;  /* 0x0000003000007812 */ /* 0x000fc600078e3cff */
[----:B------:R-:W4:Y:S04]  /*3b130*/  LDL.64 R18, [R1+0x21c8] ;  /* 0x0021c80001127983 */ /* 0x000f280000100a00 */
[----:B------:R-:W4:Y:S04]  /*3b140*/  LDL.64 R24, [R1+0x21a8] ;  /* 0x0021a80001187983 */ /* 0x000f280000100a00 */
[----:B------:R-:W4:Y:S04]  /*3b150*/  LDL.64 R16, [R1+0x21a0] ;  /* 0x0021a00001107983 */ /* 0x000f280000100a00 */
[----:B--2---:R-:W-:Y:S04]  /*3b160*/  STS.U8 [R28+UR4+0x18d00], R26 ;  /* 0x018d001a1c007988 */ /* 0x004fe80008000004 */
[----:B---3--:R-:W-:Y:S04]  /*3b170*/  STS.U8 [R28+UR4+0x1cd00], R82 ;  /* 0x01cd00521c007988 */ /* 0x008fe80008000004 */
[----:B------:R-:W-:Y:S04]  /*3b180*/  STS.U8 [R28+UR4+0x11100], R56 ;  /* 0x011100381c007988 */ /* 0x000fe80008000004 */
[----:B------:R-:W-:Y:S04]  /*3b190*/  STS.U8 [R28+UR4+0x15100], R58 ;  /* 0x0151003a1c007988 */ /* 0x000fe80008000004 */
[----:B------:R-:W-:Y:S04]  /*3b1a0*/  STS.U8 [R28+UR4+0x19100], R60 ;  /* 0x0191003c1c007988 */ /* 0x000fe80008000004 */
[----:B------:R-:W-:Y:S04]  /*3b1b0*/  STS.U8 [R28+UR4+0x1d100], R54 ;  /* 0x01d100361c007988 */ /* 0x000fe80008000004 */
[----:B------:R0:W-:Y:S04]  /*3b1c0*/  STS.U8 [R28+UR4+0x11500], R62 ;  /* 0x0115003e1c007988 */ /* 0x0001e80008000004 */
[----:B------:R-:W-:Y:S01]  /*3b1d0*/  STS.U8 [R28+UR4+0x15500], R64 ;  /* 0x015500401c007988 */ /* 0x000fe20008000004 */
[----:B------:R-:W-:Y:S01]  /*3b1e0*/  IMAD R52, R52, 0x15, RZ ;  /* 0x0000001534347824 */ /* 0x000fe200078e02ff */
[----:B0-----:R-:W0:Y:S02]  /*3b1f0*/  LDC R62, c[0x0][0x3c4] ;  /* 0x0000f100ff3e7b82 */ /* 0x001e240000000800 */
[----:B------:R1:W-:Y:S04]  /*3b200*/  STS.U8 [R28+UR4+0x19500], R66 ;  /* 0x019500421c007988 */ /* 0x0003e80008000004 */
[----:B------:R-:W-:Y:S02]  /*3b210*/  STS.U8 [R28+UR4+0x1d500], R70 ;  /* 0x01d500461c007988 */ /* 0x000fe40008000004 */
[----:B-1----:R-:W1:Y:S02]  /*3b220*/  LDC R66, c[0x0][0x3c4] ;  /* 0x0000f100ff427b82 */ /* 0x002e640000000800 */
[----:B------:R-:W-:Y:S04]  /*3b230*/  STS.U8 [R28+UR4+0x11900], R72 ;  /* 0x011900481c007988 */ /* 0x000fe80008000004 */
[----:B------:R2:W-:Y:S04]  /*3b240*/  STS.U8 [R28+UR4+0x15900], R74 ;  /* 0x0159004a1c007988 */ /* 0x0005e80008000004 */
[----:B------:R-:W-:Y:S01]  /*3b250*/  STS.U8 [R28+UR4+0x19900], R78 ;  /* 0x0199004e1c007988 */ /* 0x000fe20008000004 */
[----:B--2---:R-:W2:Y:S03]  /*3b260*/  LDC R74, c[0x0][0x3c4] ;  /* 0x0000f100ff4a7b82 */ /* 0x004ea60000000800 */
[----:B------:R3:W-:Y:S04]  /*3b270*/  STS.U8 [R28+UR4+0x1d900], R27 ;  /* 0x01d9001b1c007988 */ /* 0x0007e80008000004 */
[----:B------:R-:W-:Y:S04]  /*3b280*/  STS.U8 [R28+UR4+0x11d00], R38 ;  /* 0x011d00261c007988 */ /* 0x000fe80008000004 */
[----:B---3--:R-:W3:Y:S04]  /*3b290*/  LDL.64 R26, [R1+0x21c0] ;  /* 0x0021c000011a7983 */ /* 0x008ee80000100a00 */
[----:B------:R-:W-:Y:S04]  /*3b2a0*/  STS.U8 [R28+UR4+0x15d00], R29 ;  /* 0x015d001d1c007988 */ /* 0x000fe80008000004 */
[----:B------:R-:W-:Y:S04]  /*3b2b0*/  STS.U8 [R28+UR4+0x19d00], R30 ;  /* 0x019d001e1c007988 */ /* 0x000fe80008000004 */
[----:B------:R0:W-:Y:S04]  /*3b2c0*/  STS.U8 [R28+UR4+0x1dd00], R31 ;  /* 0x01dd001f1c007988 */ /* 0x0001e80008000004 */
[----:B------:R-:W-:Y:S04]  /*3b2d0*/  STS.U8 [R28+UR4+0x12100], R32 ;  /* 0x012100201c007988 */ /* 0x000fe80008000004 */
[----:B0-----:R-:W3:Y:S04]  /*3b2e0*/  LDL.64 R30, [R1+0x21b8] ;  /* 0x0021b800011e7983 */ /* 0x001ee80000100a00 */
        /* <DEDUP_REMOVED lines=27> */
[----:B0-----:R-:W-:-:S03]  /*3b4a0*/  IADD3 R4, P4, PT, R2, R22, RZ ;  /* 0x0000001602047210 */ /* 0x001fc60007f9e0ff */
[----:B------:R-:W-:Y:S04]  /*3b4b0*/  STS.U8 [R28+UR4+0x13d00], R67 ;  /* 0x013d00431c007988 */ /* 0x000fe80008000004 */
[----:B------:R-:W-:Y:S01]  /*3b4c0*/  STS.U8 [R28+UR4+0x17d00], R69 ;  /* 0x017d00451c007988 */ /* 0x000fe20008000004 */
[----:B------:R-:W-:Y:S01]  /*3b4d0*/  IADD3 R8, P3, PT, R2, R14, RZ ;  /* 0x0000000e02087210 */ /* 0x000fe20007f7e0ff */
[----:B--2---:R-:W-:Y:S01]  /*3b4e0*/  IMAD R74, R74, 0x6, RZ ;  /* 0x000000064a4a7824 */ /* 0x004fe200078e02ff */
[----:B----4-:R-:W0:Y:S01]  /*3b4f0*/  LDC R65, c[0x0][0x3c4] ;  /* 0x0000f100ff417b82 */ /* 0x010e220000000800 */
[----:B------:R-:W-:Y:S04]  /*3b500*/  STS.U8 [R28+UR4+0x1bd00], R71 ;  /* 0x01bd00471c007988 */ /* 0x000fe80008000004 */
[----:B------:R2:W-:Y:S01]  /*3b510*/  STS.U8 [R28+UR4+0x1fd00], R73 ;  /* 0x01fd00491c007988 */ /* 0x0005e20008000004 */
[----:B------:R-:W-:-:S03]  /*3b520*/  IMAD.X R5, R3, 0x1, R23, P4 ;  /* 0x0000000103057824 */ /* 0x000fc600020e0617 */
        /* <DEDUP_REMOVED lines=8> */
[----:B--2---:R-:W2:Y:S04]  /*3b5b0*/  LDL.64 R28, [R1+0x21b0] ;  /* 0x0021b000011c7983 */ /* 0x004ea80000100a00 */
[----:B------:R-:W2:Y:S01]  /*3b5c0*/  LDL.64 R22, [R1+0x2138] ;  /* 0x0021380001167983 */ /* 0x000ea20000100a00 */
[----:B------:R-:W-:Y:S01]  /*3b5d0*/  IADD3 R10, P4, PT, R2, R20, RZ ;  /* 0x00000014020a7210 */ /* 0x000fe20007f9e0ff */
[C---:B------:R-:W-:Y:S01]  /*3b5e0*/  IMAD.X R9, R3.reuse, 0x1, R15, P3 ;  /* 0x0000000103097824 */ /* 0x040fe200018e060f */
[----:B----4-:R-:W4:Y:S01]  /*3b5f0*/  LDC R44, c[0x0][0x3c4] ;  /* 0x0000f100ff2c7b82 */ /* 0x010f220000000800 */
[----:B------:R3:W2:Y:S04]  /*3b600*/  LDG.E.U8 R0, desc[UR8][R4.64] ;  /* 0x0000000804007981 */ /* 0x0006a8000c1e1100 */
[----:B------:R-:W4:Y:S01]  /*3b610*/  LDL.64 R14, [R1+0x2130] ;  /* 0x00213000010e7983 */ /* 0x000f220000100a00 */
[----:B------:R-:W-:-:S03]  /*3b620*/  IMAD.X R11, R3, 0x1, R21, P4 ;  /* 0x00000001030b7824 */ /* 0x000fc600020e0615 */
[----:B------:R0:W4:Y:S04]  /*3b630*/  LDG.E.U8 R35, desc[UR8][R8.64] ;  /* 0x0000000808237981 */ /* 0x000128000c1e1100 */
[----:B------:R-:W4:Y:S01]  /*3b640*/  LDG.E.U8 R34, desc[UR8][R10.64] ;  /* 0x000000080a227981 */ /* 0x000f22000c1e1100 */
[----:B------:R-:W-:-:S05]  /*3b650*/  IADD3 R6, P3, PT, R2, R18, RZ ;  /* 0x0000001202067210 */ /* 0x000fca0007f7e0ff */
[----:B------:R-:W-:-:S05]  /*3b660*/  IMAD.X R7, R3, 0x1, R19, P3 ;  /* 0x0000000103077824 */ /* 0x000fca00018e0613 */
[----:B------:R0:W4:Y:S01]  /*3b670*/  LDG.E.U8 R33, desc[UR8][R6.64] ;  /* 0x0000000806217981 */ /* 0x000122000c1e1100 */
[----:B---3--:R-:W-:-:S05]  /*3b680*/  IADD3 R4, P4, PT, R2, R26, RZ ;  /* 0x0000001a02047210 */ /* 0x008fca0007f9e0ff */
[----:B------:R-:W-:-:S05]  /*3b690*/  IMAD.X R5, R3, 0x1, R27, P4 ;  /* 0x0000000103057824 */ /* 0x000fca00020e061b */
[----:B------:R3:W4:Y:S04]  /*3b6a0*/  LDG.E.U8 R32, desc[UR8][R4.64] ;  /* 0x0000000804207981 */ /* 0x000728000c1e1100 */
[----:B--2---:R2:W-:Y:S04]  /*3b6b0*/  STL [R1+0x2538], R0 ;  /* 0x0025380001007387 */ /* 0x0045e80000100800 */
[----:B------:R-:W4:Y:S04]  /*3b6c0*/  LDL.64 R20, [R1+0x2128] ;  /* 0x0021280001147983 */ /* 0x000f280000100a00 */
[----:B------:R-:W4:Y:S01]  /*3b6d0*/  LDL.64 R18, [R1+0x2120] ;  /* 0x0021200001127983 */ /* 0x000f220000100a00 */
[----:B0-----:R-:W-:-:S03]  /*3b6e0*/  IADD3 R8, P3, PT, R2, R30, RZ ;  /* 0x0000001e02087210 */ /* 0x001fc60007f7e0ff */
[----:B------:R-:W4:Y:S01]  /*3b6f0*/  LDL.64 R26, [R1+0x2118] ;  /* 0x00211800011a7983 */ /* 0x000f220000100a00 */
[C---:B------:R-:W-:Y:S01]  /*3b700*/  IADD3 R6, P4, PT, R2.reuse, R28, RZ ;  /* 0x0000001c02067210 */ /* 0x040fe20007f9e0ff */
[C---:B------:R-:W-:Y:S02]  /*3b710*/  IMAD.X R9, R3.reuse, 0x1, R31, P3 ;  /* 0x0000000103097824 */ /* 0x040fe400018e061f */
[----:B------:R-:W4:Y:S01]  /*3b720*/  LDL.64 R12, [R1+0x2110] ;  /* 0x00211000010c7983 */ /* 0x000f220000100a00 */
[----:B---3--:R-:W-:Y:S01]  /*3b730*/  IADD3 R4, P3, PT, R2, R24, RZ ;  /* 0x0000001802047210 */ /* 0x008fe20007f7e0ff */
[C---:B------:R-:W-:Y:S02]  /*3b740*/  IMAD.X R7, R3.reuse, 0x1, R29, P4 ;  /* 0x0000000103077824 */ /* 0x040fe400020e061d */
[----:B------:R0:W3:Y:S04]  /*3b750*/  LDG.E.U8 R31, desc[UR8][R8.64] ;  /* 0x00000008081f7981 */ /* 0x0000e8000c1e1100 */
[----:B------:R-:W3:Y:S01]  /*3b760*/  LDL.64 R10, [R1+0x2108] ;  /* 0x00210800010a7983 */ /* 0x000ee20000100a00 */
[----:B------:R-:W-:-:S03]  /*3b770*/  IMAD.X R5, R3, 0x1, R25, P3 ;  /* 0x0000000103057824 */ /* 0x000fc600018e0619 */
[----:B------:R1:W3:Y:S01]  /*3b780*/  LDG.E.U8 R30, desc[UR8][R6.64] ;  /* 0x00000008061e7981 */ /* 0x0002e2000c1e1100 */
[----:B0-----:R-:W-:-:S03]  /*3b790*/  IADD3 R8, P4, PT, R2, R16, RZ ;  /* 0x0000001002087210 */ /* 0x001fc60007f9e0ff */
[----:B------:R-:W3:Y:S02]  /*3b7a0*/  LDL.64 R24, [R1+0x2100] ;  /* 0x0021000001187983 */ /* 0x000ee40000100a00 */
[----:B------:R-:W-:Y:S02]  /*3b7b0*/  IMAD.X R9, R3, 0x1, R17, P4 ;  /* 0x0000000103097824 */ /* 0x000fe400020e0611 */
[----:B------:R4:W3:Y:S01]  /*3b7c0*/  LDG.E.U8 R29, desc[UR8][R4.64] ;  /* 0x00000008041d7981 */ /* 0x0008e2000c1e1100 */
[----:B-1----:R-:W-:-:S03]  /*3b7d0*/  IADD3 R6, P3, PT, R2, R22, RZ ;  /* 0x0000001602067210 */ /* 0x002fc60007f7e0ff */
[----:B------:R-:W3:Y:S02]  /*3b7e0*/  LDL.64 R16, [R1+0x20f8] ;  /* 0x0020f80001107983 */ /* 0x000ee40000100a00 */
[----:B------:R-:W-:Y:S02]  /*3b7f0*/  IMAD.X R7, R3, 0x1, R23, P3 ;  /* 0x0000000103077824 */ /* 0x000fe400018e0617 */
[----:B--2---:R0:W2:Y:S01]  /*3b800*/  LDG.E.U8 R0, desc[UR8][R8.64] ;  /* 0x0000000808007981 */ /* 0x0040a2000c1e1100 */
[----:B----4-:R-:W-:-:S03]  /*3b810*/  IADD3 R4, P4, PT, R2, R14, RZ ;  /* 0x0000000e02047210 */ /* 0x010fc60007f9e0ff */
[----:B------:R-:W4:Y:S02]  /*3b820*/  LDL.64 R22, [R1+0x20f0] ;  /* 0x0020f00001167983 */ /* 0x000f240000100a00 */
[----:B------:R-:W-:Y:S02]  /*3b830*/  IMAD.X R5, R3, 0x1, R15, P4 ;  /* 0x0000000103057824 */ /* 0x000fe400020e060f */
[----:B------:R1:W2:Y:S04]  /*3b840*/  LDG.E.U8 R28, desc[UR8][R6.64] ;  /* 0x00000008061c7981 */ /* 0x0002a8000c1e1100 */
[----:B------:R-:W-:Y:S04]  /*3b850*/  STL [R1+0x3a0], R35 ;  /* 0x0003a02301007387 */ /* 0x000fe80000100800 */
[----:B------:R-:W2:Y:S04]  /*3b860*/  LDL.64 R14, [R1+0x20e8] ;  /* 0x0020e800010e7983 */ /* 0x000ea80000100a00 */
[----:B------:R0:W-:Y:S04]  /*3b870*/  STL [R1+0x39c], R34 ;  /* 0x00039c2201007387 */ /* 0x0001e80000100800 */
[----:B0-----:R0:W2:Y:S01]  /*3b880*/  LDG.E.U8 R34, desc[UR8][R4.64] ;  /* 0x0000000804227981 */ /* 0x0010a2000c1e1100 */
[----:B------:R-:W-:-:S05]  /*3b890*/  IADD3 R8, P3, PT, R2, R20, RZ ;  /* 0x0000001402087210 */ /* 0x000fca0007f7e0ff */
[----:B------:R-:W-:Y:S02]  /*3b8a0*/  IMAD.X R9, R3, 0x1, R21, P3 ;  /* 0x0000000103097824 */ /* 0x000fe400018e0615 */
[----:B------:R-:W4:Y:S04]  /*3b8b0*/  LDL.64 R20, [R1+0x20e0] ;  /* 0x0020e00001147983 */ /* 0x000f280000100a00 */
[----:B------:R0:W-:Y:S04]  /*3b8c0*/  STL [R1+0x398], R33 ;  /* 0x0003982101007387 */ /* 0x0001e80000100800 */
[----:B0-----:R0:W4:Y:S01]  /*3b8d0*/  LDG.E.U8 R33, desc[UR8][R8.64] ;  /* 0x0000000808217981 */ /* 0x001122000c1e1100 */
[----:B-1----:R-:W-:-:S02]  /*3b8e0*/  IADD3 R6, P4, PT, R2, R18, RZ ;  /* 0x0000001202067210 */ /* 0x002fc40007f9e0ff */
[----:B------:R-:W-:-:S03]  /*3b8f0*/  IADD3 R4, P3, PT, R2, R26, RZ ;  /* 0x0000001a02047210 */ /* 0x000fc60007f7e0ff */
[C---:B------:R-:W-:Y:S02]  /*3b900*/  IMAD.X R7, R3.reuse, 0x1, R19, P4 ;  /* 0x0000000103077824 */ /* 0x040fe400020e0613 */
[----:B------:R-:W4:Y:S01]  /*3b910*/  LDL.64 R18, [R1+0x20d8] ;  /* 0x0020d80001127983 */ /* 0x000f220000100a00 */
[C---:B------:R-:W-:Y:S01]  /*3b920*/  IMAD.X R5, R3.reuse, 0x1, R27, P3 ;  /* 0x0000000103057824 */ /* 0x040fe200018e061b */
[----:B0-----:R-:W-:Y:S02]  /*3b930*/  IADD3 R8, P4, PT, R2, R12, RZ ;  /* 0x0000000c02087210 */ /* 0x001fe40007f9e0ff */
[----:B------:R0:W-:Y:S04]  /*3b940*/  STL [R1+0x394], R32 ;  /* 0x0003942001007387 */ /* 0x0001e80000100800 */
[----:B------:R-:W4:Y:S01]  /*3b950*/  LDL.64 R26, [R1+0x20d0] ;  /* 0x0020d000011a7983 */ /* 0x000f220000100a00 */
[----:B------:R-:W-:-:S03]  /*3b960*/  IMAD.X R9, R3, 0x1, R13, P4 ;  /* 0x0000000103097824 */ /* 0x000fc600020e060d */
[----:B0-----:R0:W4:Y:S04]  /*3b970*/  LDG.E.U8 R32, desc[UR8][R6.64] ;  /* 0x0000000806207981 */ /* 0x001128000c1e1100 */
[----:B---3--:R1:W-:Y:S04]  /*3b980*/  STL [R1+0x3c4], R31 ;  /* 0x0003c41f01007387 */ /* 0x0083e80000100800 */
        /* <DEDUP_REMOVED lines=14> */
[----:B--2---:R0:W-:Y:S04]  /*3ba70*/  STL [R1+0x3b8], R0 ;  /* 0x0003b80001007387 */ /* 0x0041e80000100800 */
[----:B------:R-:W2:Y:S01]  /*3ba80*/  LDL.64 R16, [R1+0x20b0] ;  /* 0x0020b00001107983 */ /* 0x000ea20000100a00 */
[----:B----4-:R-:W-:-:S03]  /*3ba90*/  IADD3 R6, P4, PT, R2, R22, RZ ;  /* 0x0000001602067210 */ /* 0x010fc60007f9e0ff */
[----:B0-----:R0:W4:Y:S02]  /*3baa0*/  LDG.E.U8 R0, desc[UR8][R4.64] ;  /* 0x0000000804007981 */ /* 0x001124000c1e1100 */
[----:B------:R-:W-:Y:S02]  /*3bab0*/  IMAD.X R7, R3, 0x1, R23, P4 ;  /* 0x0000000103077824 */ /* 0x000fe400020e0617 */
[----:B------:R1:W-:Y:S04]  /*3bac0*/  STL [R1+0x390], R28 ;  /* 0x0003901c01007387 */ /* 0x0003e80000100800 */
[----:B------:R-:W2:Y:S04]  /*3bad0*/  LDL.64 R22, [R1+0x20a8] ;  /* 0x0020a80001167983 */ /* 0x000ea80000100a00 */
[----:B-1----:R1:W2:Y:S04]  /*3bae0*/  LDG.E.U8 R28, desc[UR8][R8.64] ;  /* 0x00000008081c7981 */ /* 0x0022a8000c1e1100 */
[----:B------:R0:W-:Y:S04]  /*3baf0*/  STL [R1+0x38c], R34 ;  /* 0x00038c2201007387 */ /* 0x0001e80000100800 */
[----:B0-----:R0:W2:Y:S01]  /*3bb00*/  LDG.E.U8 R34, desc[UR8][R6.64] ;  /* 0x0000000806227981 */ /* 0x0010a2000c1e1100 */
[----:B------:R-:W-:-:S05]  /*3bb10*/  IADD3 R4, P3, PT, R2, R14, RZ ;  /* 0x0000000e02047210 */ /* 0x000fca0007f7e0ff */
[----:B------:R-:W-:Y:S02]  /*3bb20*/  IMAD.X R5, R3, 0x1, R15, P3 ;  /* 0x0000000103057824 */ /* 0x000fe400018e060f */
[----:B------:R-:W2:Y:S04]  /*3bb30*/  LDL.64 R14, [R1+0x20a0] ;  /* 0x0020a000010e7983 */ /* 0x000ea80000100a00 */
[----:B------:R0:W-:Y:S04]  /*3bb40*/  STL [R1+0x388], R33 ;  /* 0x0003882101007387 */ /* 0x0001e80000100800 */
[----:B0-----:R0:W2:Y:S01]  /*3bb50*/  LDG.E.U8 R33, desc[UR8][R4.64] ;  /* 0x0000000804217981 */ /* 0x0010a2000c1e1100 */
[----:B-1----:R-:W-:-:S02]  /*3bb60*/  IADD3 R8, P4, PT, R2, R20, RZ ;  /* 0x0000001402087210 */ /* 0x002fc40007f9e0ff */
[----:B------:R-:W-:-:S03]  /*3bb70*/  IADD3 R6, P3, PT, R2, R18, RZ ;  /* 0x0000001202067210 */ /* 0x000fc60007f7e0ff */
[C---:B------:R-:W-:Y:S02]  /*3bb80*/  IMAD.X R9, R3.reuse, 0x1, R21, P4 ;  /* 0x0000000103097824 */ /* 0x040fe400020e0615 */
[----:B------:R-:W2:Y:S01]  /*3bb90*/  LDL.64 R20, [R1+0x2038] ;  /* 0x0020380001147983 */ /* 0x000ea20000100a00 */
[C---:B------:R-:W-:Y:S01]  /*3bba0*/  IMAD.X R7, R3.reuse, 0x1, R19, P3 ;  /* 0x0000000103077824 */ /* 0x040fe200018e0613 */
[----:B0-----:R-:W-:Y:S02]  /*3bbb0*/  IADD3 R4, P4, PT, R2, R26, RZ ;  /* 0x0000001a02047210 */ /* 0x001fe40007f9e0ff */
[----:B------:R0:W-:Y:S04]  /*3bbc0*/  STL [R1+0x384], R32 ;  /* 0x0003842001007387 */ /* 0x0001e80000100800 */
[----:B------:R-:W2:Y:S01]  /*3bbd0*/  LDL.64 R18, [R1+0x2030] ;  /* 0x0020300001127983 */ /* 0x000ea20000100a00 */
[----:B------:R-:W-:-:S03]  /*3bbe0*/  IMAD.X R5, R3, 0x1, R27, P4 ;  /* 0x0000000103057824 */ /* 0x000fc600020e061b */
[----:B0-----:R0:W2:Y:S04]  /*3bbf0*/  LDG.E.U8 R32, desc[UR8][R8.64] ;  /* 0x0000000808207981 */ /* 0x0010a8000c1e1100 */
        /* <DEDUP_REMOVED lines=17> */
[----:B--2---:R-:W-:-:S03]  /*3bd10*/  IADD3 R8, P4, PT, R2, R16, RZ ;  /* 0x0000001002087210 */ /* 0x004fc60007f9e0ff */
[----:B0-----:R0:W2:Y:S02]  /*3bd20*/  LDG.E.U8 R0, desc[UR8][R6.64] ;  /* 0x0000000806007981 */ /* 0x0010a4000c1e1100 */
[----:B------:R-:W-:Y:S02]  /*3bd30*/  IMAD.X R9, R3, 0x1, R17, P4 ;  /* 0x0000000103097824 */ /* 0x000fe400020e0611 */
[----:B------:R1:W-:Y:S04]  /*3bd40*/  STL [R1+0x360], R28 ;  /* 0x0003601c01007387 */ /* 0x0003e80000100800 */
[----:B------:R-:W4:Y:S04]  /*3bd50*/  LDL.64 R16, [R1+0x2008] ;  /* 0x0020080001107983 */ /* 0x000f280000100a00 */
[----:B-1----:R1:W4:Y:S04]  /*3bd60*/  LDG.E.U8 R28, desc[UR8][R4.64] ;  /* 0x00000008041c7981 */ /* 0x002328000c1e1100 */
[----:B------:R0:W-:Y:S04]  /*3bd70*/  STL [R1+0x35c], R34 ;  /* 0x00035c2201007387 */ /* 0x0001e80000100800 */
[----:B0-----:R0:W4:Y:S01]  /*3bd80*/  LDG.E.U8 R34, desc[UR8][R8.64] ;  /* 0x0000000808227981 */ /* 0x001122000c1e1100 */
        /* <DEDUP_REMOVED lines=609> */
[C---:B0-----:R-:W-:Y:S01]  /*3e3a0*/  IADD3 R6, P4, PT, R2.reuse, R10, RZ ;  /* 0x0000000a02067210 */ /* 0x041fe20007f9e0ff */
[C---:B------:R-:W-:Y:S02]  /*3e3b0*/  IMAD.X R9, R3.reuse, 0x1, R13, P3 ;  /* 0x0000000103097824 */ /* 0x040fe400018e060d */
[----:B------:R0:W-:Y:S02]  /*3e3c0*/  STL [R1+0x15c], R32 ;  /* 0x00015c2001007387 */ /* 0x0001e40000100800 */
[----:B------:R-:W-:Y:S02]  /*3e3d0*/  IMAD.X R7, R3, 0x1, R11, P4 ;  /* 0x0000000103077824 */ /* 0x000fe400020e060b */
[----:B------:R-:W2:Y:S04]  /*3e3e0*/  LDL.64 R12, [R1+0x19f0] ;  /* 0x0019f000010c7983 */ /* 0x000ea80000100a00 */
        /* <DEDUP_REMOVED lines=115> */
[C---:B0-----:R-:W-:Y:S01]  /*3eb20*/  IADD3 R6, P4, PT, R2.reuse, R18, RZ ;  /* 0x0000001202067210 */ /* 0x041fe20007f9e0ff */
[C---:B------:R-:W-:Y:S02]  /*3eb30*/  IMAD.X R9, R3.reuse, 0x1, R21, P3 ;  /* 0x0000000103097824 */ /* 0x040fe400018e0615 */
[----:B------:R0:W-:Y:S02]  /*3eb40*/  STL [R1+0xec], R32 ;  /* 0x0000ec2001007387 */ /* 0x0001e40000100800 */
[----:B------:R-:W-:Y:S02]  /*3eb50*/  IMAD.X R7, R3, 0x1, R19, P4 ;  /* 0x0000000103077824 */ /* 0x000fe400020e0613 */
[----:B------:R-:W4:Y:S04]  /*3eb60*/  LDL.64 R20, [R1+0x18d0] ;  /* 0x0018d00001147983 */ /* 0x000f280000100a00 */
        /* <DEDUP_REMOVED lines=102> */
[----:B------:R-:W4:Y:S01]  /*3f1d0*/  LDL.64 R12, [R1+0x17c8] ;  /* 0x0017c800010c7983 */ /* 0x000f220000100a00 */
[----:B0-----:R-:W-:-:S03]  /*3f1e0*/  IADD3 R6, P3, PT, R2, R10, RZ ;  /* 0x0000000a02067210 */ /* 0x001fc60007f7e0ff */
[----:B-1----:R0:W4:Y:S02]  /*3f1f0*/  LDG.E.U8 R28, desc[UR8][R4.64] ;  /* 0x00000008041c7981 */ /* 0x002124000c1e1100 */
[----:B------:R-:W-:Y:S02]  /*3f200*/  IMAD.X R7, R3, 0x1, R11, P3 ;  /* 0x0000000103077824 */ /* 0x000fe400018e060b */
[----:B------:R1:W-:Y:S04]  /*3f210*/  STL [R1+0x148], R34 ;  /* 0x0001482201007387 */ /* 0x0003e80000100800 */
[----:B------:R-:W4:Y:S04]  /*3f220*/  LDL.64 R10, [R1+0x17c0] ;  /* 0x0017c000010a7983 */ /* 0x000f280000100a00 */
[----:B-1----:R1:W4:Y:S04]  /*3f230*/  LDG.E.U8 R34, desc[UR8][R8.64] ;  /* 0x0000000808227981 */ /* 0x002328000c1e1100 */
[----:B------:R0:W-:Y:S04]  /*3f240*/  STL [R1+0x144], R33 ;  /* 0x0001442101007387 */ /* 0x0001e80000100800 */
[----:B0-----:R0:W4:Y:S01]  /*3f250*/  LDG.E.U8 R33, desc[UR8][R6.64] ;  /* 0x0000000806217981 */ /* 0x001122000c1e1100 */
[----:B------:R-:W-:-:S02]  /*3f260*/  IADD3 R4, P4, PT, R2, R24, RZ ;  /* 0x0000001802047210 */ /* 0x000fc40007f9e0ff */
[----:B-1----:R-:W-:-:S03]  /*3f270*/  IADD3 R8, P3, PT, R2, R16, RZ ;  /* 0x0000001002087210 */ /* 0x002fc60007f7e0ff */
[C---:B------:R-:W-:Y:S02]  /*3f280*/  IMAD.X R5, R3.reuse, 0x1, R25, P4 ;  /* 0x0000000103057824 */ /* 0x040fe400020e0619 */
[----:B------:R-:W-:Y:S01]  /*3f290*/  IMAD.X R9, R3, 0x1, R17, P3 ;  /* 0x0000000103097824 */ /* 0x000fe200018e0611 */
[----:B------:R-:W4:Y:S01]  /*3f2a0*/  LDL.64 R24, [R1+0x17b8] ;  /* 0x0017b80001187983 */ /* 0x000f220000100a00 */
[----:B0-----:R-:W-:-:S03]  /*3f2b0*/  IADD3 R6, P4, PT, R2, R22, RZ ;  /* 0x0000001602067210 */ /* 0x001fc60007f9e0ff */
[----:B------:R3:W4:Y:S02]  /*3f2c0*/  LDG.E.U8 R36, desc[UR8][R4.64] ;  /* 0x0000000804247981 */ /* 0x000724000c1e1100 */
[----:B------:R-:W-:Y:S02]  /*3f2d0*/  IMAD.X R7, R3, 0x1, R23, P4 ;  /* 0x0000000103077824 */ /* 0x000fe400020e0617 */
[----:B------:R0:W-:Y:S04]  /*3f2e0*/  STL [R1+0x140], R32 ;  /* 0x0001402001007387 */ /* 0x0001e80000100800 */
[----:B------:R-:W4:Y:S01]  /*3f2f0*/  LDL.64 R16, [R1+0x17b0] ;  /* 0x0017b00001107983 */ /* 0x000f220000100a00 */
[----:B---3--:R-:W-:-:S03]  /*3f300*/  IADD3 R4, P3, PT, R2, R14, RZ ;  /* 0x0000000e02047210 */ /* 0x008fc60007f7e0ff */
[----:B------:R1:W-:Y:S02]  /*3f310*/  STL [R1+0x98], R31 ;  /* 0x0000981f01007387 */ /* 0x0003e40000100800 */
[----:B------:R-:W-:Y:S02]  /*3f320*/  IMAD.X R5, R3, 0x1, R15, P3 ;  /* 0x0000000103057824 */ /* 0x000fe400018e060f */
[----:B0-----:R0:W3:Y:S04]  /*3f330*/  LDG.E.U8 R32, desc[UR8][R8.64] ;  /* 0x0000000808207981 */ /* 0x0010e8000c1e1100 */
[----:B------:R-:W3:Y:S04]  /*3f340*/  LDL.64 R22, [R1+0x17a8] ;  /* 0x0017a80001167983 */ /* 0x000ee80000100a00 */
[----:B-1----:R1:W3:Y:S01]  /*3f350*/  LDG.E.U8 R31, desc[UR8][R6.64] ;  /* 0x00000008061f7981 */ /* 0x0022e2000c1e1100 */
[----:B0-----:R-:W-:-:S03]  /*3f360*/  IADD3 R8, P4, PT, R2, R20, RZ ;  /* 0x0000001402087210 */ /* 0x001fc60007f9e0ff */
[----:B------:R0:W-:Y:S01]  /*3f370*/  STL [R1+0x94], R30 ;  /* 0x0000941e01007387 */ /* 0x0001e20000100800 */
[C---:B-1----:R-:W-:Y:S01]  /*3f380*/  IADD3 R6, P3, PT, R2.reuse, R18, RZ ;  /* 0x0000001202067210 */ /* 0x042fe20007f7e0ff */
[C---:B------:R-:W-:Y:S02]  /*3f390*/  IMAD.X R9, R3.reuse, 0x1, R21, P4 ;  /* 0x0000000103097824 */ /* 0x040fe400020e0615 */
[----:B------:R-:W3:Y:S02]  /*3f3a0*/  LDL.64 R14, [R1+0x17a0] ;  /* 0x0017a000010e7983 */ /* 0x000ee40000100a00 */
[----:B------:R-:W-:Y:S02]  /*3f3b0*/  IMAD.X R7, R3, 0x1, R19, P3 ;  /* 0x0000000103077824 */ /* 0x000fe400018e0613 */
[----:B0-----:R2:W3:Y:S04]  /*3f3c0*/  LDG.E.U8 R30, desc[UR8][R4.64] ;  /* 0x00000008041e7981 */ /* 0x0014e8000c1e1100 */
[----:B------:R4:W3:Y:S01]  /*3f3d0*/  LDG.E.U8 R35, desc[UR8][R6.64] ;  /* 0x0000000806237981 */ /* 0x0008e2000c1e1100 */
[----:B--2---:R-:W-:-:S05]  /*3f3e0*/  IADD3 R4, P4, PT, R2, R26, RZ ;  /* 0x0000001a02047210 */ /* 0x004fca0007f9e0ff */
[----:B------:R-:W-:Y:S01]  /*3f3f0*/  IMAD.X R5, R3, 0x1, R27, P4 ;  /* 0x0000000103057824 */ /* 0x000fe200020e061b */
[----:B------:R-:W-:Y:S04]  /*3f400*/  STL [R1+0x90], R29 ;  /* 0x0000901d01007387 */ /* 0x000fe80000100800 */
[----:B------:R-:W2:Y:S01]  /*3f410*/  LDL.64 R20, [R1+0x1738] ;  /* 0x0017380001147983 */ /* 0x000ea20000100a00 */
[----:B----4-:R-:W-:-:S05]  /*3f420*/  IADD3 R6, P4, PT, R2, R10, RZ ;  /* 0x0000000a02067210 */ /* 0x010fca0007f9e0ff */
[----:B------:R-:W-:-:S05]  /*3f430*/  IMAD.X R7, R3, 0x1, R11, P4 ;  /* 0x0000000103077824 */ /* 0x000fca00020e060b */
[----:B------:R-:W4:Y:S04]  /*3f440*/  LDG.E.U8 R38, desc[UR8][R6.64] ;  /* 0x0000000806267981 */ /* 0x000f28000c1e1100 */
[----:B------:R0:W-:Y:S04]  /*3f450*/  STL [R1+0x8c], R0 ;  /* 0x00008c0001007387 */ /* 0x0001e80000100800 */
[----:B------:R-:W2:Y:S04]  /*3f460*/  LDL.64 R18, [R1+0x1730] ;  /* 0x0017300001127983 */ /* 0x000ea80000100a00 */
[----:B0-----:R0:W2:Y:S04]  /*3f470*/  LDG.E.U8 R0, desc[UR8][R8.64] ;  /* 0x0000000808007981 */ /* 0x0010a8000c1e1100 */
[----:B------:R1:W-:Y:S01]  /*3f480*/  STL [R1+0x88], R28 ;  /* 0x0000881c01007387 */ /* 0x0003e20000100800 */
[----:B0-----:R-:W-:-:S03]  /*3f490*/  IADD3 R8, P3, PT, R2, R12, RZ ;  /* 0x0000000c02087210 */ /* 0x001fc60007f7e0ff */
[----:B-1----:R-:W2:Y:S02]  /*3f4a0*/  LDL.64 R28, [R1+0x1728] ;  /* 0x00172800011c7983 */ /* 0x002ea40000100a00 */
[----:B------:R-:W-:Y:S02]  /*3f4b0*/  IMAD.X R9, R3, 0x1, R13, P3 ;  /* 0x0000000103097824 */ /* 0x000fe400018e060d */
[----:B------:R0:W-:Y:S04]  /*3f4c0*/  STL [R1+0x84], R34 ;  /* 0x0000842201007387 */ /* 0x0001e80000100800 */
[----:B------:R-:W2:Y:S04]  /*3f4d0*/  LDL.64 R12, [R1+0x1720] ;  /* 0x00172000010c7983 */ /* 0x000ea80000100a00 */
[----:B0-----:R0:W2:Y:S04]  /*3f4e0*/  LDG.E.U8 R34, desc[UR8][R4.64] ;  /* 0x0000000804227981 */ /* 0x0010a8000c1e1100 */
[----:B------:R1:W-:Y:S04]  /*3f4f0*/  STL [R1+0x80], R33 ;  /* 0x0000802101007387 */ /* 0x0003e80000100800 */
[----:B------:R-:W2:Y:S04]  /*3f500*/  LDL.64 R10, [R1+0x1718] ;  /* 0x00171800010a7983 */ /* 0x000ea80000100a00 */
[----:B-1----:R1:W2:Y:S01]  /*3f510*/  LDG.E.U8 R33, desc[UR8][R8.64] ;  /* 0x0000000808217981 */ /* 0x0022a2000c1e1100 */
[----:B0-----:R-:W-:-:S03]  /*3f520*/  IADD3 R4, P3, PT, R2, R24, RZ ;  /* 0x0000001802047210 */ /* 0x001fc60007f7e0ff */
[----:B------:R-:W-:Y:S02]  /*3f530*/  STL [R1+0x7c], R36 ;  /* 0x00007c2401007387 */ /* 0x000fe40000100800 */
[----:B------:R-:W-:Y:S02]  /*3f540*/  IMAD.X R5, R3, 0x1, R25, P3 ;  /* 0x0000000103057824 */ /* 0x000fe400018e0619 */
[----:B------:R-:W2:Y:S01]  /*3f550*/  LDL.64 R26, [R1+0x1710] ;  /* 0x00171000011a7983 */ /* 0x000ea20000100a00 */
[----:B-1----:R-:W-:-:S05]  /*3f560*/  IADD3 R8, P4, PT, R2, R16, RZ ;  /* 0x0000001002087210 */ /* 0x002fca0007f9e0ff */
[----:B------:R-:W-:Y:S01]  /*3f570*/  IMAD.X R9, R3, 0x1, R17, P4 ;  /* 0x0000000103097824 */ /* 0x000fe200020e0611 */
[----:B---3--:R-:W-:-:S05]  /*3f580*/  IADD3 R6, P3, PT, R2, R22, RZ ;  /* 0x0000001602067210 */ /* 0x008fca0007f7e0ff */
[----:B------:R-:W-:Y:S01]  /*3f590*/  IMAD.X R7, R3, 0x1, R23, P3 ;  /* 0x0000000103077824 */ /* 0x000fe200018e0617 */
[----:B----4-:R-:W-:Y:S04]  /*3f5a0*/  STL [R1+0x254c], R38 ;  /* 0x00254c2601007387 */ /* 0x010fe80000100800 */
[----:B------:R0:W-:Y:S04]  /*3f5b0*/  STL [R1+0x78], R32 ;  /* 0x0000782001007387 */ /* 0x0001e80000100800 */
[----:B------:R-:W3:Y:S04]  /*3f5c0*/  LDL.64 R16, [R1+0x1708] ;  /* 0x0017080001107983 */ /* 0x000ee80000100a00 */
[----:B------:R1:W-:Y:S04]  /*3f5d0*/  STL [R1+0x74], R31 ;  /* 0x0000741f01007387 */ /* 0x0003e80000100800 */
[----:B0-----:R0:W4:Y:S04]  /*3f5e0*/  LDG.E.U8 R32, desc[UR8][R4.64] ;  /* 0x0000000804207981 */ /* 0x001128000c1e1100 */
[----:B------:R-:W4:Y:S04]  /*3f5f0*/  LDL.64 R24, [R1+0x1700] ;  /* 0x0017000001187983 */ /* 0x000f280000100a00 */
[----:B-1----:R2:W4:Y:S01]  /*3f600*/  LDG.E.U8 R31, desc[UR8][R8.64] ;  /* 0x00000008081f7981 */ /* 0x002522000c1e1100 */
[----:B0-----:R-:W-:-:S03]  /*3f610*/  IADD3 R4, P4, PT, R2, R14, RZ ;  /* 0x0000000e02047210 */ /* 0x001fc60007f9e0ff */
[----:B------:R0:W-:Y:S02]  /*3f620*/  STL [R1+0x70], R30 ;  /* 0x0000701e01007387 */ /* 0x0001e40000100800 */
[----:B------:R-:W-:Y:S02]  /*3f630*/  IMAD.X R5, R3, 0x1, R15, P4 ;  /* 0x0000000103057824 */ /* 0x000fe400020e060f */
[----:B------:R-:W4:Y:S01]  /*3f640*/  LDL.64 R22, [R1+0x16f8] ;  /* 0x0016f80001167983 */ /* 0x000f220000100a00 */
[----:B--2---:R-:W-:-:S03]  /*3f650*/  IADD3 R8, P3, PT, R2, R20, RZ ;  /* 0x0000001402087210 */ /* 0x004fc60007f7e0ff */
[----:B------:R1:W-:Y:S04]  /*3f660*/  STL [R1+0x6c], R0 ;  /* 0x00006c0001007387 */ /* 0x0003e80000100800 */
[----:B0-----:R0:W2:Y:S01]  /*3f670*/  LDG.E.U8 R30, desc[UR8][R6.64] ;  /* 0x00000008061e7981 */ /* 0x0010a2000c1e1100 */
[----:B------:R-:W-:-:S03]  /*3f680*/  IMAD.X R9, R3, 0x1, R21, P3 ;  /* 0x0000000103097824 */ /* 0x000fc600018e0615 */
[----:B------:R-:W2:Y:S04]  /*3f690*/  LDL.64 R14, [R1+0x16f0] ;  /* 0x0016f000010e7983 */ /* 0x000ea80000100a00 */
[----:B-1----:R1:W2:Y:S01]  /*3f6a0*/  LDG.E.U8 R0, desc[UR8][R4.64] ;  /* 0x0000000804007981 */ /* 0x0022a2000c1e1100 */
[----:B0-----:R-:W-:-:S03]  /*3f6b0*/  IADD3 R6, P4, PT, R2, R18, RZ ;  /* 0x0000001202067210 */ /* 0x001fc60007f9e0ff */
[----:B------:R0:W2:Y:S02]  /*3f6c0*/  LDG.E.U8 R41, desc[UR8][R8.64] ;  /* 0x0000000808297981 */ /* 0x0000a4000c1e1100 */
[----:B------:R-:W-:Y:S02]  /*3f6d0*/  IMAD.X R7, R3, 0x1, R19, P4 ;  /* 0x0000000103077824 */ /* 0x000fe400020e0613 */
[----:B------:R0:W-:Y:S04]  /*3f6e0*/  STL [R1+0x68], R35 ;  /* 0x0000682301007387 */ /* 0x0001e80000100800 */
[----:B------:R0:W2:Y:S04]  /*3f6f0*/  LDG.E.U8 R38, desc[UR8][R6.64] ;  /* 0x0000000806267981 */ /* 0x0000a8000c1e1100 */
[----:B------:R-:W2:Y:S01]  /*3f700*/  LDL.64 R20, [R1+0x16e8] ;  /* 0x0016e80001147983 */ /* 0x000ea20000100a00 */
[----:B-1----:R-:W-:-:S02]  /*3f710*/  IADD3 R4, P3, PT, R2, R28, RZ ;  /* 0x0000001c02047210 */ /* 0x002fc40007f7e0ff */
[----:B0-----:R-:W-:Y:S01]  /*3f720*/  IADD3 R8, P4, PT, R2, R12, RZ ;  /* 0x0000000c02087210 */ /* 0x001fe20007f9e0ff */
[----:B------:R0:W-:Y:S02]  /*3f730*/  STL [R1+0x5c], R34 ;  /* 0x00005c2201007387 */ /* 0x0001e40000100800 */
[C---:B------:R-:W-:Y:S02]  /*3f740*/  IMAD.X R5, R3.reuse, 0x1, R29, P3 ;  /* 0x0000000103057824 */ /* 0x040fe400018e061d */
[----:B------:R-:W2:Y:S01]  /*3f750*/  LDL.64 R18, [R1+0x16e0] ;  /* 0x0016e00001127983 */ /* 0x000ea20000100a00 */
[----:B------:R-:W-:-:S03]  /*3f760*/  IMAD.X R9, R3, 0x1, R13, P4 ;  /* 0x0000000103097824 */ /* 0x000fc600020e060d */
[----:B------:R1:W2:Y:S04]  /*3f770*/  LDG.E.U8 R40, desc[UR8][R4.64] ;  /* 0x0000000804287981 */ /* 0x0002a8000c1e1100 */
[----:B------:R3:W2:Y:S01]  /*3f780*/  LDG.E.U8 R39, desc[UR8][R8.64] ;  /* 0x0000000808277981 */ /* 0x0006a2000c1e1100 */
[----:B------:R-:W-:-:S03]  /*3f790*/  IADD3 R6, P3, PT, R2, R10, RZ ;  /* 0x0000000a02067210 */ /* 0x000fc60007f7e0ff */
[----:B------:R-:W-:Y:S02]  /*3f7a0*/  STL [R1+0x58], R33 ;  /* 0x0000582101007387 */ /* 0x000fe40000100800 */
[----:B------:R-:W-:Y:S02]  /*3f7b0*/  IMAD.X R7, R3, 0x1, R11, P3 ;  /* 0x0000000103077824 */ /* 0x000fe400018e060b */
[----:B------:R-:W2:Y:S04]  /*3f7c0*/  LDL.64 R12, [R1+0x16d8] ;  /* 0x0016d800010c7983 */ /* 0x000ea80000100a00 */
[----:B------:R-:W2:Y:S01]  /*3f7d0*/  LDL.64 R10, [R1+0x16d0] ;  /* 0x0016d000010a7983 */ /* 0x000ea20000100a00 */
[----:B-1----:R-:W-:-:S03]  /*3f7e0*/  IADD3 R4, P4, PT, R2, R26, RZ ;  /* 0x0000001a02047210 */ /* 0x002fc60007f9e0ff */
[----:B------:R1:W2:Y:S02]  /*3f7f0*/  LDG.E.U8 R37, desc[UR8][R6.64] ;  /* 0x0000000806257981 */ /* 0x0002a4000c1e1100 */
[----:B------:R-:W-:-:S05]  /*3f800*/  IMAD.X R5, R3, 0x1, R27, P4 ;  /* 0x0000000103057824 */ /* 0x000fca00020e061b */
[----:B------:R0:W2:Y:S01]  /*3f810*/  LDG.E.U8 R36, desc[UR8][R4.64] ;  /* 0x0000000804247981 */ /* 0x0000a2000c1e1100 */
[----:B---3--:R-:W-:-:S05]  /*3f820*/  IADD3 R8, P3, PT, R2, R16, RZ ;  /* 0x0000001002087210 */ /* 0x008fca0007f7e0ff */
[----:B------:R-:W-:Y:S01]  /*3f830*/  IMAD.X R9, R3, 0x1, R17, P3 ;  /* 0x0000000103097824 */ /* 0x000fe200018e0611 */
[----:B----4-:R3:W-:Y:S01]  /*3f840*/  STL [R1+0xfc], R32 ;  /* 0x0000fc2001007387 */ /* 0x0107e20000100800 */
[----:B-1----:R-:W-:-:S03]  /*3f850*/  IADD3 R6, P4, PT, R2, R24, RZ ;  /* 0x0000001802067210 */ /* 0x002fc60007f9e0ff */
[----:B------:R1:W4:Y:S02]  /*3f860*/  LDG.E.U8 R35, desc[UR8][R8.64] ;  /* 0x0000000808237981 */ /* 0x000324000c1e1100 */
[----:B------:R-:W-:Y:S02]  /*3f870*/  IMAD.X R7, R3, 0x1, R25, P4 ;  /* 0x0000000103077824 */ /* 0x000fe400020e0619 */
[----:B------:R-:W4:Y:S04]  /*3f880*/  LDL.64 R16, [R1+0x16c8] ;  /* 0x0016c80001107983 */ /* 0x000f280000100a00 */
[----:B------:R-:W-:Y:S01]  /*3f890*/  STL [R1+0xf8], R31 ;  /* 0x0000f81f01007387 */ /* 0x000fe20000100800 */
[----:B0-----:R-:W-:-:S03]  /*3f8a0*/  IADD3 R4, P3, PT, R2, R22, RZ ;  /* 0x0000001602047210 */ /* 0x001fc60007f7e0ff */
[----:B------:R0:W4:Y:S04]  /*3f8b0*/  LDG.E.U8 R34, desc[UR8][R6.64] ;  /* 0x0000000806227981 */ /* 0x000128000c1e1100 */
[----:B--2---:R2:W-:Y:S01]  /*3f8c0*/  STL [R1+0xf4], R30 ;  /* 0x0000f41e01007387 */ /* 0x0045e20000100800 */
[----:B-1----:R-:W-:-:S03]  /*3f8d0*/  IADD3 R8, P4, PT, R2, R14, RZ ;  /* 0x0000000e02087210 */ /* 0x002fc60007f9e0ff */
[----:B---3--:R-:W3:Y:S04]  /*3f8e0*/  LDL.64 R32, [R1+0x16c0] ;  /* 0x0016c00001207983 */ /* 0x008ee80000100a00 */
[----:B------:R1:W-:Y:S01]  /*3f8f0*/  STL [R1+0xf0], R0 ;  /* 0x0000f00001007387 */ /* 0x0003e20000100800 */
[----:B------:R-:W-:-:S03]  /*3f900*/  IMAD.X R9, R3, 0x1, R15, P4 ;  /* 0x0000000103097824 */ /* 0x000fc600020e060f */
[----:B--2---:R-:W2:Y:S01]  /*3f910*/  LDL.64 R30, [R1+0x16b8] ;  /* 0x0016b800011e7983 */ /* 0x004ea20000100a00 */
[----:B------:R-:W-:-:S03]  /*3f920*/  IMAD.X R5, R3, 0x1, R23, P3 ;  /* 0x0000000103057824 */ /* 0x000fc600018e0617 */
[----:B------:R-:W-:Y:S04]  /*3f930*/  STL [R1+0x50], R41 ;  /* 0x0000502901007387 */ /* 0x000fe80000100800 */
[----:B------:R-:W2:Y:S04]  /*3f940*/  LDL.64 R14, [R1+0x16b0] ;  /* 0x0016b000010e7983 */ /* 0x000ea80000100a00 */
[----:B------:R-:W2:Y:S01]  /*3f950*/  LDL.64 R28, [R1+0x16a8] ;  /* 0x0016a800011c7983 */ /* 0x000ea20000100a00 */
[----:B0-----:R-:W-:-:S03]  /*3f960*/  IADD3 R6, P3, PT, R2, R20, RZ ;  /* 0x0000001402067210 */ /* 0x001fc60007f7e0ff */
[----:B------:R0:W-:Y:S02]  /*3f970*/  STL [R1+0x4c], R38 ;  /* 0x00004c2601007387 */ /* 0x0001e40000100800 */
[----:B------:R-:W-:Y:S02]  /*3f980*/  IMAD.X R7, R3, 0x1, R21, P3 ;  /* 0x0000000103077824 */ /* 0x000fe400018e0615 */
[----:B-1----:R1:W2:Y:S04]  /*3f990*/  LDG.E.U8 R0, desc[UR8][R4.64] ;  /* 0x0000000804007981 */ /* 0x0022a8000c1e1100 */
[----:B------:R-:W2:Y:S04]  /*3f9a0*/  LDG.E.U8 R21, desc[UR8][R6.64] ;  /* 0x0000000806157981 */ /* 0x000ea8000c1e1100 */
[----:B0-----:R0:W2:Y:S01]  /*3f9b0*/  LDG.E.U8 R38, desc[UR8][R8.64] ;  /* 0x0000000808267981 */ /* 0x0010a2000c1e1100 */
[----:B-1----:R-:W-:-:S05]  /*3f9c0*/  IADD3 R4, P4, PT, R2, R18, RZ ;  /* 0x0000001202047210 */ /* 0x002fca0007f9e0ff */
[----:B------:R-:W-:-:S05]  /*3f9d0*/  IMAD.X R5, R3, 0x1, R19, P4 ;  /* 0x0000000103057824 */ /* 0x000fca00020e0613 */
[----:B------:R4:W3:Y:S01]  /*3f9e0*/  LDG.E.U8 R20, desc[UR8][R4.64] ;  /* 0x0000000804147981 */ /* 0x0008e2000c1e1100 */
[C---:B0-----:R-:W-:Y:S02]  /*3f9f0*/  IADD3 R8, P3, PT, R2.reuse, R12, RZ ;  /* 0x0000000c02087210 */ /* 0x041fe40007f7e0ff */
[----:B------:R-:W-:-:S03]  /*3fa00*/  IADD3 R6, P4, PT, R2, R10, RZ ;  /* 0x0000000a02067210 */ /* 0x000fc60007f9e0ff */
[C---:B------:R-:W-:Y:S02]  /*3fa10*/  IMAD.X R9, R3.reuse, 0x1, R13, P3 ;  /* 0x0000000103097824 */ /* 0x040fe400018e060d */
[----:B------:R-:W-:-:S03]  /*3fa20*/  IMAD.X R7, R3, 0x1, R11, P4 ;  /* 0x0000000103077824 */ /* 0x000fc600020e060b */
[----:B------:R-:W3:Y:S04]  /*3fa30*/  LDG.E.U8 R11, desc[UR8][R8.64] ;  /* 0x00000008080b7981 */ /* 0x000ee8000c1e1100 */
[----:B------:R0:W3:Y:S01]  /*3fa40*/  LDG.E.U8 R10, desc[UR8][R6.64] ;  /* 0x00000008060a7981 */ /* 0x0000e2000c1e1100 */
[----:B----4-:R-:W-:-:S05]  /*3fa50*/  IADD3 R4, P3, PT, R2, R16, RZ ;  /* 0x0000001002047210 */ /* 0x010fca0007f7e0ff */
[----:B------:R-:W-:-:S05]  /*3fa60*/  IMAD.X R5, R3, 0x1, R17, P3 ;  /* 0x0000000103057824 */ /* 0x000fca00018e0611 */
[----:B------:R-:W4:Y:S04]  /*3fa70*/  LDG.E.U8 R9, desc[UR8][R4.64] ;  /* 0x0000000804097981 */ /* 0x000f28000c1e1100 */
[----:B--2---:R-:W-:Y:S04]  /*3fa80*/  STL [R1+0x2550], R38 ;  /* 0x0025502601007387 */ /* 0x004fe80000100800 */
[----:B------:R-:W-:Y:S04]  /*3fa90*/  STL [R1+0x48], R40 ;  /* 0x0000482801007387 */ /* 0x000fe80000100800 */
[----:B------:R-:W2:Y:S04]  /*3faa0*/  LDL.64 R26, [R1+0x16a0] ;  /* 0x0016a000011a7983 */ /* 0x000ea80000100a00 */
[----:B------:R-:W-:Y:S04]  /*3fab0*/  STL [R1+0x2554], R21 ;  /* 0x0025541501007387 */ /* 0x000fe80000100800 */
[----:B------:R-:W-:Y:S04]  /*3fac0*/  STL [R1+0x44], R39 ;  /* 0x0000442701007387 */ /* 0x000fe80000100800 */
[----:B------:R-:W2:Y:S04]  /*3fad0*/  LDL.64 R24, [R1+0x1638] ;  /* 0x0016380001187983 */ /* 0x000ea80000100a00 */
[----:B------:R-:W2:Y:S01]  /*3fae0*/  LDL.64 R22, [R1+0x1630] ;  /* 0x0016300001167983 */ /* 0x000ea20000100a00 */
[----:B---3--:R-:W-:-:S03]  /*3faf0*/  IADD3 R12, P4, PT, R2, R32, RZ ;  /* 0x00000020020c7210 */ /* 0x008fc60007f9e0ff */
[----:B------:R-:W-:Y:S04]  /*3fb00*/  STL [R1+0x40], R37 ;  /* 0x0000402501007387 */ /* 0x000fe80000100800 */
[----:B------:R-:W-:Y:S04]  /*3fb10*/  STL [R1+0x2558], R20 ;  /* 0x0025581401007387 */ /* 0x000fe80000100800 */
[----:B------:R-:W-:Y:S01]  /*3fb20*/  STL [R1+0x3c], R36 ;  /* 0x00003c2401007387 */ /* 0x000fe20000100800 */
[----:B------:R-:W-:-:S03]  /*3fb30*/  IMAD.X R13, R3, 0x1, R33, P4 ;  /* 0x00000001030d7824 */ /* 0x000fc600020e0621 */
[----:B------:R-:W3:Y:S04]  /*3fb40*/  LDL.64 R18, [R1+0x1628] ;  /* 0x0016280001127983 */ /* 0x000ee80000100a00 */
[----:B------:R1:W3:Y:S04]  /*3fb50*/  LDG.E.U8 R8, desc[UR8][R12.64] ;  /* 0x000000080c087981 */ /* 0x0002e8000c1e1100 */
[----:B------:R-:W-:Y:S04]  /*3fb60*/  STL [R1+0x255c], R11 ;  /* 0x00255c0b01007387 */ /* 0x000fe80000100800 */
[----:B------:R-:W-:Y:S04]  /*3fb70*/  STL [R1+0x38], R35 ;  /* 0x0000382301007387 */ /* 0x000fe80000100800 */
[----:B------:R-:W3:Y:S01]  /*3fb80*/  LDL.64 R16, [R1+0x1620] ;  /* 0x0016200001107983 */ /* 0x000ee20000100a00 */
[----:B0-----:R-:W-:-:S05]  /*3fb90*/  IADD3 R6, P3, PT, R2, R30, RZ ;  /* 0x0000001e02067210 */ /* 0x001fca0007f7e0ff */
[C---:B------:R-:W-:Y:S01]  /*3fba0*/  IMAD.X R7, R3.reuse, 0x1, R31, P3 ;  /* 0x0000000103077824 */ /* 0x040fe200018e061f */
[C---:B-1----:R-:W-:Y:S02]  /*3fbb0*/  IADD3 R12, P3, PT, R2.reuse, R28, RZ ;  /* 0x0000001c020c7210 */ /* 0x042fe40007f7e0ff */
[----:B------:R-:W-:Y:S01]  /*3fbc0*/  IADD3 R4, P4, PT, R2, R14, RZ ;  /* 0x0000000e02047210 */ /* 0x000fe20007f9e0ff */
[----:B------:R-:W-:Y:S02]  /*3fbd0*/  STL [R1+0x34], R34 ;  /* 0x0000342201007387 */ /* 0x000fe40000100800 */
[C---:B------:R-:W-:Y:S02]  /*3fbe0*/  IMAD.X R13, R3.reuse, 0x1, R29, P3 ;  /* 0x00000001030d7824 */ /* 0x040fe400018e061d */
[----:B------:R-:W-:Y:S01]  /*3fbf0*/  STL [R1+0x2560], R10 ;  /* 0x0025600a01007387 */ /* 0x000fe20000100800 */
[----:B------:R-:W-:-:S03]  /*3fc00*/  IMAD.X R5, R3, 0x1, R15, P4 ;  /* 0x0000000103057824 */ /* 0x000fc600020e060f */
[----:B------:R0:W-:Y:S04]  /*3fc10*/  STL [R1+0x30], R0 ;  /* 0x0000300001007387 */ /* 0x0001e80000100800 */
[----:B------:R2:W3:Y:S04]  /*3fc20*/  LDG.E.U8 R30, desc[UR8][R6.64] ;  /* 0x00000008061e7981 */ /* 0x0004e8000c1e1100 */
[----:B------:R1:W3:Y:S04]  /*3fc30*/  LDG.E.U8 R28, desc[UR8][R4.64] ;  /* 0x00000008041c7981 */ /* 0x0002e8000c1e1100 */
[----:B0-----:R0:W3:Y:S04]  /*3fc40*/  LDG.E.U8 R0, desc[UR8][R12.64] ;  /* 0x000000080c007981 */ /* 0x0010e8000c1e1100 */
[----:B----4-:R-:W-:Y:S01]  /*3fc50*/  STL [R1+0x2564], R9 ;  /* 0x0025640901007387 */ /* 0x010fe20000100800 */
[----:B--2---:R-:W-:-:S05]  /*3fc60*/  IADD3 R6, P4, PT, R2, R26, RZ ;  /* 0x0000001a02067210 */ /* 0x004fca0007f9e0ff */
[----:B------:R-:W-:-:S05]  /*3fc70*/  IMAD.X R7, R3, 0x1, R27, P4 ;  /* 0x0000000103077824 */ /* 0x000fca00020e061b */
[----:B------:R3:W2:Y:S01]  /*3fc80*/  LDG.E.U8 R92, desc[UR8][R6.64] ;  /* 0x00000008065c7981 */ /* 0x0006a2000c1e1100 */
[----:B-1----:R-:W-:-:S05]  /*3fc90*/  IADD3 R4, P3, PT, R2, R24, RZ ;  /* 0x0000001802047210 */ /* 0x002fca0007f7e0ff */
[----:B------:R-:W-:Y:S01]  /*3fca0*/  IMAD.X R5, R3, 0x1, R25, P3 ;  /* 0x0000000103057824 */ /* 0x000fe200018e0619 */
[----:B0-----:R-:W-:-:S04]  /*3fcb0*/  IADD3 R12, P4, PT, R2, R22, RZ ;  /* 0x00000016020c7210 */ /* 0x001fc80007f9e0ff */
[----:B------:R0:W4:Y:S01]  /*3fcc0*/  LDG.E.U8 R39, desc[UR8][R4.64] ;  /* 0x0000000804277981 */ /* 0x000122000c1e1100 */
[----:B------:R-:W-:-:S05]  /*3fcd0*/  IMAD.X R13, R3, 0x1, R23, P4 ;  /* 0x00000001030d7824 */ /* 0x000fca00020e0617 */
[----:B------:R-:W4:Y:S01]  /*3fce0*/  LDG.E.U8 R37, desc[UR8][R12.64] ;  /* 0x000000080c257981 */ /* 0x000f22000c1e1100 */
[----:B---3--:R-:W-:-:S05]  /*3fcf0*/  IADD3 R6, P3, PT, R2, R18, RZ ;  /* 0x0000001202067210 */ /* 0x008fca0007f7e0ff */
[----:B------:R-:W-:Y:S01]  /*3fd00*/  IMAD.X R7, R3, 0x1, R19, P3 ;  /* 0x0000000103077824 */ /* 0x000fe200018e0613 */
[----:B------:R1:W-:Y:S04]  /*3fd10*/  STL [R1+0x2568], R8 ;  /* 0x0025680801007387 */ /* 0x0003e80000100800 */
[----:B------:R-:W3:Y:S04]  /*3fd20*/  LDL.64 R14, [R1+0x1618] ;  /* 0x00161800010e7983 */ /* 0x000ee80000100a00 */
[----:B------:R3:W3:Y:S04]  /*3fd30*/  LDG.E.U8 R36, desc[UR8][R6.64] ;  /* 0x0000000806247981 */ /* 0x0006e8000c1e1100 */
[----:B-1----:R-:W3:Y:S01]  /*3fd40*/  LDL.64 R8, [R1+0x1610] ;  /* 0x0016100001087983 */ /* 0x002ee20000100a00 */
[----:B0-----:R-:W-:-:S05]  /*3fd50*/  IADD3 R4, P4, PT, R2, R16, RZ ;  /* 0x0000001002047210 */ /* 0x001fca0007f9e0ff */
[----:B------:R-:W-:-:S05]  /*3fd60*/  IMAD.X R5, R3, 0x1, R17, P4 ;  /* 0x0000000103057824 */ /* 0x000fca00020e0611 */
[----:B------:R0:W3:Y:S04]  /*3fd70*/  LDG.E.U8 R35, desc[UR8][R4.64] ;  /* 0x0000000804237981 */ /* 0x0000e8000c1e1100 */
[----:B------:R-:W-:Y:S04]  /*3fd80*/  STL [R1+0x253c], R0 ;  /* 0x00253c0001007387 */ /* 0x000fe80000100800 */
[----:B------:R-:W3:Y:S04]  /*3fd90*/  LDL.64 R20, [R1+0x1608] ;  /* 0x0016080001147983 */ /* 0x000ee80000100a00 */
[----:B--2---:R-:W-:Y:S04]  /*3fda0*/  STL [R1+0x2540], R92 ;  /* 0x0025405c01007387 */ /* 0x004fe80000100800 */
[----:B------:R-:W2:Y:S04]  /*3fdb0*/  LDL.64 R22, [R1+0x1600] ;  /* 0x0016000001167983 */ /* 0x000ea80000100a00 */
[----:B----4-:R-:W-:Y:S04]  /*3fdc0*/  STL [R1+0x2590], R39 ;  /* 0x0025902701007387 */ /* 0x010fe80000100800 */
[----:B------:R-:W4:Y:S04]  /*3fdd0*/  LDL.64 R18, [R1+0x15f8] ;  /* 0x0015f80001127983 */ /* 0x000f280000100a00 */
[----:B------:R-:W-:Y:S04]  /*3fde0*/  STL [R1+0x2594], R37 ;  /* 0x0025942501007387 */ /* 0x000fe80000100800 */
[----:B------:R-:W4:Y:S04]  /*3fdf0*/  LDL.64 R10, [R1+0x15f0] ;  /* 0x0015f000010a7983 */ /* 0x000f280000100a00 */
[----:B------:R-:W4:Y:S01]  /*3fe00*/  LDL.64 R16, [R1+0x15e8] ;  /* 0x0015e80001107983 */ /* 0x000f220000100a00 */
[----:B---3--:R-:W-:-:S03]  /*3fe10*/  IADD3 R6, P3, PT, R2, R14, RZ ;  /* 0x0000000e02067210 */ /* 0x008fc60007f7e0ff */
[----:B------:R-:W-:Y:S02]  /*3fe20*/  STL [R1+0x2598], R36 ;  /* 0x0025982401007387 */ /* 0x000fe40000100800 */
[----:B------:R-:W-:Y:S02]  /*3fe30*/  IMAD.X R7, R3, 0x1, R15, P3 ;  /* 0x0000000103077824 */ /* 0x000fe400018e060f */
[----:B------:R1:W-:Y:S01]  /*3fe40*/  STL [R1+0xac], R30 ;  /* 0x0000ac1e01007387 */ /* 0x0003e20000100800 */
[----:B0-----:R-:W-:-:S03]  /*3fe50*/  IADD3 R4, P4, PT, R2, R8, RZ ;  /* 0x0000000802047210 */ /* 0x001fc60007f9e0ff */
[----:B------:R-:W3:Y:S02]  /*3fe60*/  LDG.E.U8 R29, desc[UR8][R6.64] ;  /* 0x00000008061d7981 */ /* 0x000ee4000c1e1100 */
[----:B------:R-:W-:Y:S01]  /*3fe70*/  IMAD.X R5, R3, 0x1, R9, P4 ;  /* 0x0000000103057824 */ /* 0x000fe200020e0609 */
[----:B-1----:R-:W0:Y:S01]  /*3fe80*/  LDC R30, c[0x0][0x3c4] ;  /* 0x0000f100ff1e7b82 */ /* 0x002e220000000800 */
[----:B------:R-:W-:Y:S04]  /*3fe90*/  STL [R1+0x259c], R35 ;  /* 0x00259c2301007387 */ /* 0x000fe80000100800 */
[----:B------:R1:W-:Y:S04]  /*3fea0*/  STL [R1+0xa8], R28 ;  /* 0x0000a81c01007387 */ /* 0x0003e80000100800 */
[----:B------:R-:W3:Y:S04]  /*3feb0*/  LDL.64 R14, [R1+0x15e0] ;  /* 0x0015e000010e7983 */ /* 0x000ee80000100a00 */
[----:B------:R-:W3:Y:S04]  /*3fec0*/  LDL.64 R8, [R1+0x15d8] ;  /* 0x0015d80001087983 */ /* 0x000ee80000100a00 */
[----:B-1----:R1:W3:Y:S02]  /*3fed0*/  LDG.E.U8 R28, desc[UR8][R4.64] ;  /* 0x00000008041c7981 */ /* 0x0022e4000c1e1100 */
[----:B-1----:R-:W-:-:S05]  /*3fee0*/  IADD3 R4, P3, PT, R2, R20, RZ ;  /* 0x0000001402047210 */ /* 0x002fca0007f7e0ff */
[----:B------:R-:W-:-:S05]  /*3fef0*/  IMAD.X R5, R3, 0x1, R21, P3 ;  /* 0x0000000103057824 */ /* 0x000fca00018e0615 */
[----:B------:R2:W3:Y:S02]  /*3ff00*/  LDG.E.U8 R27, desc[UR8][R4.64] ;  /* 0x00000008041b7981 */ /* 0x0004e4000c1e1100 */
[----:B--2---:R-:W-:-:S05]  /*3ff10*/  IADD3 R4, P3, PT, R2, R22, RZ ;  /* 0x0000001602047210 */ /* 0x004fca0007f7e0ff */
[----:B------:R-:W-:-:S05]  /*3ff20*/  IMAD.X R5, R3, 0x1, R23, P3 ;  /* 0x0000000103057824 */ /* 0x000fca00018e0617 */
[----:B------:R4:W2:Y:S02]  /*3ff30*/  LDG.E.U8 R26, desc[UR8][R4.64] ;  /* 0x00000008041a7981 */ /* 0x0008a4000c1e1100 */
[----:B----4-:R-:W-:-:S05]  /*3ff40*/  IADD3 R4, P3, PT, R2, R18, RZ ;  /* 0x0000001202047210 */ /* 0x010fca0007f7e0ff */
[----:B------:R-:W-:-:S05]  /*3ff50*/  IMAD.X R5, R3, 0x1, R19, P3 ;  /* 0x0000000103057824 */ /* 0x000fca00018e0613 */
[----:B------:R1:W4:Y:S02]  /*3ff60*/  LDG.E.U8 R19, desc[UR8][R4.64] ;  /* 0x0000000804137981 */ /* 0x000324000c1e1100 */
[----:B-1----:R-:W-:-:S05]  /*3ff70*/  IADD3 R4, P3, PT, R2, R10, RZ ;  /* 0x0000000a02047210 */ /* 0x002fca0007f7e0ff */
[----:B------:R-:W-:-:S05]  /*3ff80*/  IMAD.X R5, R3, 0x1, R11, P3 ;  /* 0x0000000103057824 */ /* 0x000fca00018e060b */
[----:B------:R1:W4:Y:S02]  /*3ff90*/  LDG.E.U8 R18, desc[UR8][R4.64] ;  /* 0x0000000804127981 */ /* 0x000324000c1e1100 */
[----:B-1----:R-:W-:-:S05]  /*3ffa0*/  IADD3 R4, P3, PT, R2, R16, RZ ;  /* 0x0000001002047210 */ /* 0x002fca0007f7e0ff */
[----:B------:R-:W-:-:S05]  /*3ffb0*/  IMAD.X R5, R3, 0x1, R17, P3 ;  /* 0x0000000103057824 */ /* 0x000fca00018e0611 */
[----:B------:R1:W4:Y:S04]  /*3ffc0*/  LDG.E.U8 R17, desc[UR8][R4.64] ;  /* 0x0000000804117981 */ /* 0x000328000c1e1100 */
[----:B---3--:R-:W-:Y:S01]  /*3ffd0*/  STL [R1+0x256c], R29 ;  /* 0x00256c1d01007387 */ /* 0x008fe20000100800 */
[----:B-1----:R-:W-:-:S05]  /*3ffe0*/  IADD3 R4, P3, PT, R2, R14, RZ ;  /* 0x0000000e02047210 */ /* 0x002fca0007f7e0ff */
[----:B------:R-:W-:Y:S01]  /*3fff0*/  IMAD.X R5, R3, 0x1, R15, P3 ;  /* 0x0000000103057824 */ /* 0x000fe200018e060f */
[----:B------:R-:W-:Y:S04]  /*40000*/  STL [R1+0x2570], R28 ;  /* 0x0025701c01007387 */ /* 0x000fe80000100800 */
[----:B------:R1:W3:Y:S04]  /*40010*/  LDG.E.U8 R16, desc[UR8][R4.64] ;  /* 0x0000000804107981 */ /* 0x0002e8000c1e1100 */
[----:B------:R-:W3:Y:S04]  /*40020*/  LDL.64 R20, [R1+0x15d0] ;  /* 0x0015d00001147983 */ /* 0x000ee80000100a00 */
[----:B------:R-:W-:Y:S04]  /*40030*/  STL [R1+0x2574], R27 ;  /* 0x0025741b01007387 */ /* 0x000fe80000100800 */
[----:B------:R-:W3:Y:S01]  /*40040*/  LDL.64 R12, [R1+0x15c8] ;  /* 0x0015c800010c7983 */ /* 0x000ee20000100a00 */
[----:B-1----:R-:W-:-:S05]  /*40050*/  IADD3 R4, P3, PT, R2, R8, RZ ;  /* 0x0000000802047210 */ /* 0x002fca0007f7e0ff */
[----:B------:R-:W-:-:S05]  /*40060*/  IMAD.X R5, R3, 0x1, R9, P3 ;  /* 0x0000000103057824 */ /* 0x000fca00018e0609 */
[----:B------:R1:W3:Y:S04]  /*40070*/  LDG.E.U8 R7, desc[UR8][R4.64] ;  /* 0x0000000804077981 */ /* 0x0002e8000c1e1100 */
[----:B--2---:R-:W-:Y:S04]  /*40080*/  STL [R1+0x2578], R26 ;  /* 0x0025781a01007387 */ /* 0x004fe80000100800 */
[----:B------:R-:W2:Y:S04]  /*40090*/  LDL.64 R24, [R1+0x15c0] ;  /* 0x0015c00001187983 */ /* 0x000ea80000100a00 */
[----:B----4-:R-:W-:Y:S04]  /*400a0*/  STL [R1+0x257c], R19 ;  /* 0x00257c1301007387 */ /* 0x010fe80000100800 */
[----:B------:R-:W4:Y:S04]  /*400b0*/  LDL.64 R10, [R1+0x15b8] ;  /* 0x0015b800010a7983 */ /* 0x000f280000100a00 */
[----:B------:R-:W-:Y:S04]  /*400c0*/  STL [R1+0x2580], R18 ;  /* 0x0025801201007387 */ /* 0x000fe80000100800 */
[----:B------:R-:W4:Y:S04]  /*400d0*/  LDL.64 R22, [R1+0x15b0] ;  /* 0x0015b00001167983 */ /* 0x000f280000100a00 */
[----:B------:R-:W-:Y:S04]  /*400e0*/  STL [R1+0x2584], R17 ;  /* 0x0025841101007387 */ /* 0x000fe80000100800 */
[----:B------:R-:W4:Y:S04]  /*400f0*/  LDL.64 R14, [R1+0x1538] ;  /* 0x00153800010e7983 */ /* 0x000f280000100a00 */
[----:B---3--:R3:W-:Y:S04]  /*40100*/  STL [R1+0x2588], R16 ;  /* 0x0025881001007387 */ /* 0x0087e80000100800 */
[----:B------:R-:W3:Y:S01]  /*40110*/  LDL.64 R8, [R1+0x1530] ;  /* 0x0015300001087983 */ /* 0x000ee20000100a00 */
[----:B-1----:R-:W-:-:S05]  /*40120*/  IADD3 R4, P3, PT, R2, R20, RZ ;  /* 0x0000001402047210 */ /* 0x002fca0007f7e0ff */
[----:B------:R-:W-:-:S05]  /*40130*/  IMAD.X R5, R3, 0x1, R21, P3 ;  /* 0x0000000103057824 */ /* 0x000fca00018e0615 */
[----:B------:R1:W3:Y:S02]  /*40140*/  LDG.E.U8 R6, desc[UR8][R4.64] ;  /* 0x0000000804067981 */ /* 0x0002e4000c1e1100 */
[----:B-1----:R-:W-:-:S05]  /*40150*/  IADD3 R4, P3, PT, R2, R12, RZ ;  /* 0x0000000c02047210 */ /* 0x002fca0007f7e0ff */
[----:B------:R-:W-:-:S06]  /*40160*/  IMAD.X R5, R3, 0x1, R13, P3 ;  /* 0x0000000103057824 */ /* 0x000fcc00018e060d */
[----:B------:R-:W3:Y:S04]  /*40170*/  LDG.E.U8 R5, desc[UR8][R4.64] ;  /* 0x0000000804057981 */ /* 0x000ee8000c1e1100 */
[----:B------:R-:W-:Y:S04]  /*40180*/  STL [R1+0x258c], R7 ;  /* 0x00258c0701007387 */ /* 0x000fe80000100800 */
[----:B------:R-:W3:Y:S01]  /*40190*/  LDL.64 R20, [R1+0x1528] ;  /* 0x0015280001147983 */ /* 0x000ee20000100a00 */
        /* <DEDUP_REMOVED lines=11> */
[----:B------:R3:W4:Y:S02]  /*40250*/  LDG.E.U8 R34, desc[UR8][R12.64] ;  /* 0x000000080c227981 */ /* 0x000724000c1e1100 */
[----:B---3--:R-:W-:-:S05]  /*40260*/  IADD3 R12, P3, PT, R2, R8, RZ ;  /* 0x00000008020c7210 */ /* 0x008fca0007f7e0ff */
[----:B------:R-:W-:-:S05]  /*40270*/  IMAD.X R13, R3, 0x1, R9, P3 ;  /* 0x00000001030d7824 */ /* 0x000fca00018e0609 */
[----:B------:R1:W3:Y:S04]  /*40280*/  LDG.E.U8 R33, desc[UR8][R12.64] ;  /* 0x000000080c217981 */ /* 0x0002e8000c1e1100 */
[----:B------:R0:W-:Y:S04]  /*40290*/  STL [R1+0x25a0], R6 ;  /* 0x0025a00601007387 */ /* 0x0001e80000100800 */
[----:B------:R-:W3:Y:S04]  /*402a0*/  LDL.64 R16, [R1+0x1520] ;  /* 0x0015200001107983 */ /* 0x000ee80000100a00 */
[----:B------:R-:W-:Y:S04]  /*402b0*/  STL [R1+0x25a4], R5 ;  /* 0x0025a40501007387 */ /* 0x000fe80000100800 */
[----:B------:R-:W3:Y:S01]  /*402c0*/  LDL.64 R18, [R1+0x1518] ;  /* 0x0015180001127983 */ /* 0x000ee20000100a00 */
[----:B-1----:R-:W-:-:S05]  /*402d0*/  IADD3 R12, P3, PT, R2, R20, RZ ;  /* 0x00000014020c7210 */ /* 0x002fca0007f7e0ff */
[----:B------:R-:W-:-:S05]  /*402e0*/  IMAD.X R13, R3, 0x1, R21, P3 ;  /* 0x00000001030d7824 */ /* 0x000fca00018e0615 */
[----:B------:R1:W3:Y:S04]  /*402f0*/  LDG.E.U8 R32, desc[UR8][R12.64] ;  /* 0x000000080c207981 */ /* 0x0002e8000c1e1100 */
[----:B--2---:R2:W-:Y:S04]  /*40300*/  STL [R1+0x25a8], R4 ;  /* 0x0025a80401007387 */ /* 0x0045e80000100800 */
[----:B------:R-:W2:Y:S04]  /*40310*/  LDL.64 R10, [R1+0x1510] ;  /* 0x00151000010a7983 */ /* 0x000ea80000100a00 */
[----:B----4-:R-:W-:Y:S04]  /*40320*/  STL [R1+0x2544], R81 ;  /* 0x0025445101007387 */ /* 0x010fe80000100800 */
[----:B------:R-:W-:Y:S04]  /*40330*/  STL [R1+0x2548], R80 ;  /* 0x0025485001007387 */ /* 0x000fe80000100800 */
[----:B------:R-:W4:Y:S04]  /*40340*/  LDL.64 R14, [R1+0x1508] ;  /* 0x00150800010e7983 */ /* 0x000f280000100a00 */
[----:B------:R-:W-:Y:S04]  /*40350*/  STL [R1+0x25ac], R34 ;  /* 0x0025ac2201007387 */ /* 0x000fe80000100800 */
[----:B------:R-:W4:Y:S04]  /*40360*/  LDL.64 R8, [R1+0x1500] ;  /* 0x0015000001087983 */ /* 0x000f280000100a00 */
[----:B---3--:R-:W-:Y:S04]  /*40370*/  STL [R1+0x25b0], R33 ;  /* 0x0025b02101007387 */ /* 0x008fe80000100800 */
[----:B0-----:R-:W3:Y:S01]  /*40380*/  LDL.64 R6, [R1+0x14f8] ;  /* 0x0014f80001067983 */ /* 0x001ee20000100a00 */
[----:B-1----:R-:W-:-:S05]  /*40390*/  IADD3 R12, P3, PT, R2, R16, RZ ;  /* 0x00000010020c7210 */ /* 0x002fca0007f7e0ff */
[----:B------:R-:W-:-:S05]  /*403a0*/  IMAD.X R13, R3, 0x1, R17, P3 ;  /* 0x00000001030d7824 */ /* 0x000fca00018e0611 */
[----:B------:R0:W3:Y:S02]  /*403b0*/  LDG.E.U8 R31, desc[UR8][R12.64] ;  /* 0x000000080c1f7981 */ /* 0x0000e4000c1e1100 */
[----:B0-----:R-:W-:-:S05]  /*403c0*/  IADD3 R12, P3, PT, R2, R18, RZ ;  /* 0x00000012020c7210 */ /* 0x001fca0007f7e0ff */
[----:B------:R-:W-:-:S05]  /*403d0*/  IMAD.X R13, R3, 0x1, R19, P3 ;  /* 0x00000001030d7824 */ /* 0x000fca00018e0613 */
[----:B------:R2:W3:Y:S04]  /*403e0*/  LDG.E.U8 R25, desc[UR8][R12.64] ;  /* 0x000000080c197981 */ /* 0x0004e8000c1e1100 */
[----:B------:R-:W-:Y:S04]  /*403f0*/  STL [R1+0x25b4], R32 ;  /* 0x0025b42001007387 */ /* 0x000fe80000100800 */
[----:B------:R-:W3:Y:S04]  /*40400*/  LDL.64 R26, [R1+0x14f0] ;  /* 0x0014f000011a7983 */ /* 0x000ee80000100a00 */
[----:B------:R-:W3:Y:S01]  /*40410*/  LDL.64 R16, [R1+0x14e8] ;  /* 0x0014e80001107983 */ /* 0x000ee20000100a00 */
[----:B--2---:R-:W-:-:S05]  /*40420*/  IADD3 R12, P3, PT, R2, R10, RZ ;  /* 0x0000000a020c7210 */ /* 0x004fca0007f7e0ff */
[----:B------:R-:W-:-:S05]  /*40430*/  IMAD.X R13, R3, 0x1, R11, P3 ;  /* 0x00000001030d7824 */ /* 0x000fca00018e060b */
[----:B------:R4:W2:Y:S02]  /*40440*/  LDG.E.U8 R24, desc[UR8][R12.64] ;  /* 0x000000080c187981 */ /* 0x0008a4000c1e1100 */
[----:B----4-:R-:W-:-:S05]  /*40450*/  IADD3 R12, P3, PT, R2, R14, RZ ;  /* 0x0000000e020c7210 */ /* 0x010fca0007f7e0ff */
[----:B------:R-:W-:-:S05]  /*40460*/  IMAD.X R13, R3, 0x1, R15, P3 ;  /* 0x00000001030d7824 */ /* 0x000fca00018e060f */
[----:B------:R0:W4:Y:S02]  /*40470*/  LDG.E.U8 R23, desc[UR8][R12.64] ;  /* 0x000000080c177981 */ /* 0x000124000c1e1100 */
[----:B0-----:R-:W-:-:S05]  /*40480*/  IADD3 R12, P3, PT, R2, R8, RZ ;  /* 0x00000008020c7210 */ /* 0x001fca0007f7e0ff */
[----:B------:R-:W-:-:S05]  /*40490*/  IMAD.X R13, R3, 0x1, R9, P3 ;  /* 0x00000001030d7824 */ /* 0x000fca00018e0609 */
[----:B------:R3:W4:Y:S02]  /*404a0*/  LDG.E.U8 R22, desc[UR8][R12.64] ;  /* 0x000000080c167981 */ /* 0x000724000c1e1100 */
[----:B---3--:R-:W-:-:S05]  /*404b0*/  IADD3 R12, P3, PT, R2, R6, RZ ;  /* 0x00000006020c7210 */ /* 0x008fca0007f7e0ff */
[----:B------:R-:W-:-:S05]  /*404c0*/  IMAD.X R13, R3, 0x1, R7, P3 ;  /* 0x00000001030d7824 */ /* 0x000fca00018e0607 */
[----:B------:R0:W3:Y:S04]  /*404d0*/  LDG.E.U8 R15, desc[UR8][R12.64] ;  /* 0x000000080c0f7981 */ /* 0x0000e8000c1e1100 */
[----:B------:R-:W-:Y:S04]  /*404e0*/  STL [R1+0x25b8], R31 ;  /* 0x0025b81f01007387 */ /* 0x000fe80000100800 */
[----:B------:R-:W3:Y:S04]  /*404f0*/  LDL.64 R4, [R1+0x14e0] ;  /* 0x0014e00001047983 */ /* 0x000ee80000100a00 */
[----:B------:R-:W-:Y:S04]  /*40500*/  STL [R1+0x25bc], R25 ;  /* 0x0025bc1901007387 */ /* 0x000fe80000100800 */
[----:B------:R-:W3:Y:S04]  /*40510*/  LDL.64 R20, [R1+0x14d8] ;  /* 0x0014d80001147983 */ /* 0x000ee80000100a00 */
[----:B------:R-:W3:Y:S01]  /*40520*/  LDL.64 R10, [R1+0x14d0] ;  /* 0x0014d000010a7983 */ /* 0x000ee20000100a00 */
[----:B0-----:R-:W-:-:S05]  /*40530*/  IADD3 R12, P3, PT, R2, R26, RZ ;  /* 0x0000001a020c7210 */ /* 0x001fca0007f7e0ff */
[----:B------:R-:W-:-:S05]  /*40540*/  IMAD.X R13, R3, 0x1, R27, P3 ;  /* 0x00000001030d7824 */ /* 0x000fca00018e061b */
[----:B------:R0:W3:Y:S02]  /*40550*/  LDG.E.U8 R14, desc[UR8][R12.64] ;  /* 0x000000080c0e7981 */ /* 0x0000e4000c1e1100 */
[----:B0-----:R-:W-:-:S05]  /*40560*/  IADD3 R12, P3, PT, R2, R16, RZ ;  /* 0x00000010020c7210 */ /* 0x001fca0007f7e0ff */
[----:B------:R-:W-:-:S06]  /*40570*/  IMAD.X R13, R3, 0x1, R17, P3 ;  /* 0x00000001030d7824 */ /* 0x000fcc00018e0611 */
[----:B------:R-:W3:Y:S04]  /*40580*/  LDG.E.U8 R13, desc[UR8][R12.64] ;  /* 0x000000080c0d7981 */ /* 0x000ee8000c1e1100 */
[----:B--2---:R0:W-:Y:S04]  /*40590*/  STL [R1+0x25c0], R24 ;  /* 0x0025c01801007387 */ /* 0x0041e80000100800 */
[----:B------:R-:W2:Y:S04]  /*405a0*/  LDL.64 R18, [R1+0x14c8] ;  /* 0x0014c80001127983 */ /* 0x000ea80000100a00 */
[----:B----4-:R-:W-:Y:S04]  /*405b0*/  STL [R1+0x25c4], R23 ;  /* 0x0025c41701007387 */ /* 0x010fe80000100800 */
[----:B------:R-:W4:Y:S04]  /*405c0*/  LDL.64 R8, [R1+0x14c0] ;  /* 0x0014c00001087983 */ /* 0x000f280000100a00 */
[----:B------:R1:W-:Y:S04]  /*405d0*/  STL [R1+0x25c8], R22 ;  /* 0x0025c81601007387 */ /* 0x0003e80000100800 */
[----:B------:R-:W4:Y:S04]  /*405e0*/  LDL.64 R6, [R1+0x2450] ;  /* 0x0024500001067983 */ /* 0x000f280000100a00 */
[----:B---3--:R3:W-:Y:S04]  /*405f0*/  STL [R1+0x25cc], R15 ;  /* 0x0025cc0f01007387 */ /* 0x0087e80000100800 */
[----:B------:R-:W3:Y:S01]  /*40600*/  LDL.64 R16, [R1+0x2448] ;  /* 0x0024480001107983 */ /* 0x000ee20000100a00 */
[----:B------:R-:W-:Y:S01]  /*40610*/  IADD3 R40, P3, PT, R2, R4, RZ ;  /* 0x0000000402287210 */ /* 0x000fe20007f7e0ff */
[----:B------:R-:W-:-:S02]  /*40620*/  IMAD.SHL.U32 R30, R30, 0x4, RZ ;  /* 0x000000041e1e7824 */ /* 0x000fc400078e00ff */
[----:B------:R-:W3:Y:S02]  /*40630*/  LDL.64 R26, [R1+0x2428] ;  /* 0x00242800011a7983 */ /* 0x000ee40000100a00 */
[----:B------:R-:W-:Y:S02]  /*40640*/  IMAD.X R41, R3, 0x1, R5, P3 ;  /* 0x0000000103297824 */ /* 0x000fe400018e0605 */
[----:B------:R-:W3:Y:S04]  /*40650*/  LDL.64 R28, [R1+0x2418] ;  /* 0x00241800011c7983 */ /* 0x000ee80000100a00 */
[----:B------:R-:W3:Y:S04]  /*40660*/  LDL.64 R4, [R1+0x2440] ;  /* 0x0024400001047983 */ /* 0x000ee80000100a00 */
[----:B------:R1:W3:Y:S04]  /*40670*/  LDG.E.U8 R12, desc[UR8][R40.64] ;  /* 0x00000008280c7981 */ /* 0x0002e8000c1e1100 */
[----:B0-----:R-:W3:Y:S04]  /*40680*/  LDL.64 R24, [R1+0x2400] ;  /* 0x0024000001187983 */ /* 0x001ee80000100a00 */
[----:B-1----:R-:W3:Y:S01]  /*40690*/  LDL.64 R22, [R1+0x23f8] ;  /* 0x0023f80001167983 */ /* 0x002ee20000100a00 */
[----:B------:R-:W-:Y:S01]  /*406a0*/  IADD3 R40, P3, PT, R2, R20, RZ ;  /* 0x0000001402287210 */ /* 0x000fe20007f7e0ff */
[----:B------:R-:W-:-:S02]  /*406b0*/  IMAD.IADD R82, R74, 0x1, R90 ;  /* 0x000000014a527824 */ /* 0x000fc400078e025a */
[----:B------:R-:W3:Y:S02]  /*406c0*/  LDL.64 R32, [R1+0x22d8] ;  /* 0x0022d80001207983 */ /* 0x000ee40000100a00 */
[----:B------:R-:W-:Y:S02]  /*406d0*/  IMAD.X R41, R3, 0x1, R21, P3 ;  /* 0x0000000103297824 */ /* 0x000fe400018e0615 */
[----:B------:R-:W3:Y:S04]  /*406e0*/  LDL.64 R20, [R1+0x2430] ;  /* 0x0024300001147983 */ /* 0x000ee80000100a00 */
[----:B------:R0:W3:Y:S02]  /*406f0*/  LDG.E.U8 R80, desc[UR8][R40.64] ;  /* 0x0000000828507981 */ /* 0x0000e4000c1e1100 */
[----:B0-----:R-:W-:-:S05]  /*40700*/  IADD3 R40, P3, PT, R2, R10, RZ ;  /* 0x0000000a02287210 */ /* 0x001fca0007f7e0ff */
[----:B------:R-:W-:Y:S02]  /*40710*/  IMAD.X R41, R3, 0x1, R11, P3 ;  /* 0x0000000103297824 */ /* 0x000fe400018e060b */
[----:B------:R-:W3:Y:S04]  /*40720*/  LDL.64 R10, [R1+0x2438] ;  /* 0x00243800010a7983 */ /* 0x000ee80000100a00 */
[----:B------:R2:W3:Y:S02]  /*40730*/  LDG.E.U8 R81, desc[UR8][R40.64] ;  /* 0x0000000828517981 */ /* 0x0004e4000c1e1100 */
[----:B--2---:R-:W-:-:S05]  /*40740*/  IADD3 R40, P3, PT, R2, R18, RZ ;  /* 0x0000001202287210 */ /* 0x004fca0007f7e0ff */
[----:B------:R-:W-:-:S05]  /*40750*/  IMAD.X R41, R3, 0x1, R19, P3 ;  /* 0x0000000103297824 */ /* 0x000fca00018e0613 */
[----:B------:R0:W2:Y:S02]  /*40760*/  LDG.E.U8 R92, desc[UR8][R40.64] ;  /* 0x00000008285c7981 */ /* 0x0000a4000c1e1100 */
[----:B0-----:R-:W-:Y:S01]  /*40770*/  IMAD.IADD R40, R30, 0x1, R90 ;  /* 0x000000011e287824 */ /* 0x001fe200078e025a */
[----:B----4-:R-:W-:-:S05]  /*40780*/  IADD3 R42, P3, PT, R2, R8, RZ ;  /* 0x00000008022a7210 */ /* 0x010fca0007f7e0ff */
[C---:B------:R-:W-:Y:S01]  /*40790*/  IMAD.X R43, R3.reuse, 0x1, R9, P3 ;  /* 0x00000001032b7824 */ /* 0x040fe200018e0609 */
[----:B------:R-:W-:Y:S01]  /*407a0*/  IADD3 R40, P3, PT, R2, R40, RZ ;  /* 0x0000002802287210 */ /* 0x000fe20007f7e0ff */
[----:B------:R-:W4:Y:S04]  /*407b0*/  LDL.64 R8, [R1+0x2420] ;  /* 0x0024200001087983 */ /* 0x000f280000100a00 */
[----:B------:R0:W2:Y:S01]  /*407c0*/  LDG.E.U8 R0, desc[UR8][R42.64] ;  /* 0x000000082a007981 */ /* 0x0000a2000c1e1100 */
[----:B------:R-:W-:Y:S02]  /*407d0*/  IMAD.X R41, R3, 0x1, R7, P3 ;  /* 0x0000000103297824 */ /* 0x000fe400018e0607 */
[----:B0-----:R-:W-:-:S03]  /*407e0*/  IMAD.IADD R42, R30, 0x1, R88 ;  /* 0x000000011e2a7824 */ /* 0x001fc600078e0258 */
[----:B------:R0:W2:Y:S02]  /*407f0*/  LDG.E.U8 R7, desc[UR8][R40.64] ;  /* 0x0000000828077981 */ /* 0x0000a4000c1e1100 */
[----:B------:R-:W-:Y:S01]  /*40800*/  IADD3 R42, P3, PT, R2, R42, RZ ;  /* 0x0000002a022a7210 */ /* 0x000fe20007f7e0ff */
[----:B0-----:R-:W-:-:S04]  /*40810*/  IMAD.IADD R40, R30, 0x1, R86 ;  /* 0x000000011e287824 */ /* 0x001fc800078e0256 */
[----:B---3--:R-:W-:Y:S01]  /*40820*/  IMAD.X R43, R3, 0x1, R17, P3 ;  /* 0x00000001032b7824 */ /* 0x008fe200018e0611 */
[----:B------:R-:W-:-:S04]  /*40830*/  IADD3 R40, P3, PT, R2, R40, RZ ;  /* 0x0000002802287210 */ /* 0x000fc80007f7e0ff */
[----:B------:R0:W3:Y:S01]  /*40840*/  LDG.E.U8 R16, desc[UR8][R42.64] ;  /* 0x000000082a107981 */ /* 0x0000e2000c1e1100 */
[----:B------:R-:W-:-:S03]  /*40850*/  IMAD.X R41, R3, 0x1, R5, P3 ;  /* 0x0000000103297824 */ /* 0x000fc600018e0605 */
[----:B------:R-:W2:Y:S01]  /*40860*/  LDL.64 R4, [R1+0x2410] ;  /* 0x0024100001047983 */ /* 0x000ea20000100a00 */
[----:B0-----:R-:W-:Y:S02]  /*40870*/  IMAD.IADD R42, R30, 0x1, R84 ;  /* 0x000000011e2a7824 */ /* 0x001fe400078e0254 */
[----:B------:R-:W-:Y:S01]  /*40880*/  IMAD R30, R44, 0x5, RZ ;  /* 0x000000052c1e7824 */ /* 0x000fe200078e02ff */
[----:B------:R0:W3:Y:S01]  /*40890*/  LDG.E.U8 R17, desc[UR8][R40.64] ;  /* 0x0000000828117981 */ /* 0x0000e2000c1e1100 */
[----:B------:R-:W-:Y:S01]  /*408a0*/  IMAD.IADD R78, R74, 0x1, R88 ;  /* 0x000000014a4e7824 */ /* 0x000fe200078e0258 */
[----:B------:R-:W-:Y:S01]  /*408b0*/  IADD3 R42, P3, PT, R2, R42, RZ ;  /* 0x0000002a022a7210 */ /* 0x000fe20007f7e0ff */
[----:B------:R-:W-:Y:S01]  /*408c0*/  IMAD.IADD R76, R74, 0x1, R86 ;  /* 0x000000014a4c7824 */ /* 0x000fe200078e0256 */
[----:B------:R-:W1:Y:S01]  /*408d0*/  LDC R44, c[0x0][0x3c4] ;  /* 0x0000f100ff2c7b82 */ /* 0x000e620000000800 */
[----:B0-----:R-:W-:Y:S02]  /*408e0*/  IMAD.IADD R40, R30, 0x1, R90 ;  /* 0x000000011e287824 */ /* 0x001fe400078e025a */
[----:B------:R-:W-:-:S03]  /*408f0*/  IMAD.X R43, R3, 0x1, R11, P3 ;  /* 0x00000001032b7824 */ /* 0x000fc600018e060b */
[----:B------:R-:W-:Y:S01]  /*40900*/  IADD3 R40, P3, PT, R2, R40, RZ ;  /* 0x0000002802287210 */ /* 0x000fe20007f7e0ff */
[----:B------:R-:W3:Y:S04]  /*40910*/  LDL.64 R10, [R1+0x2408] ;  /* 0x00240800010a7983 */ /* 0x000ee80000100a00 */
[----:B------:R0:W3:Y:S01]  /*40920*/  LDG.E.U8 R18, desc[UR8][R42.64] ;  /* 0x000000082a127981 */ /* 0x0000e2000c1e1100 */
[----:B------:R-:W-:-:S05]  /*40930*/  IMAD.X R41, R3, 0x1, R21, P3 ;  /* 0x0000000103297824 */ /* 0x000fca00018e0615 */
[----:B------:R1:W3:Y:S01]  /*40940*/  LDG.E.U8 R20, desc[UR8][R40.64] ;  /* 0x0000000828147981 */ /* 0x0002e2000c1e1100 */
[----:B0-----:R-:W-:-:S05]  /*40950*/  IMAD.IADD R42, R30, 0x1, R88 ;  /* 0x000000011e2a7824 */ /* 0x001fca00078e0258 */
[----:B------:R-:W-:Y:S01]  /*40960*/  IADD3 R42, P3, PT, R2, R42, RZ ;  /* 0x0000002a022a7210 */ /* 0x000fe20007f7e0ff */
[----:B-1----:R-:W-:-:S04]  /*40970*/  IMAD.IADD R40, R30, 0x1, R86 ;  /* 0x000000011e287824 */ /* 0x002fc800078e0256 */
[C---:B------:R-:W-:Y:S01]  /*40980*/  IMAD.X R43, R3.reuse, 0x1, R27, P3 ;  /* 0x00000001032b7824 */ /* 0x040fe200018e061b */
[----:B------:R-:W-:Y:S01]  /*40990*/  IADD3 R40, P3, PT, R2, R40, RZ ;  /* 0x0000002802287210 */ /* 0x000fe20007f7e0ff */
[----:B------:R-:W3:Y:S01]  /*409a0*/  LDL.64 R26, [R1+0x2330] ;  /* 0x00233000011a7983 */ /* 0x000ee20000100a00 */
[----:B------:R-:W-:Y:S02]  /*409b0*/  IMAD.IADD R74, R74, 0x1, R84 ;  /* 0x000000014a4a7824 */ /* 0x000fe400078e0254 */
[----:B------:R-:W-:Y:S01]  /*409c0*/  IMAD R66, R66, 0xc, RZ ;  /* 0x0000000c42427824 */ /* 0x000fe200078e02ff */
[----:B------:R-:W3:Y:S01]  /*409d0*/  LDG.E.U8 R21, desc[UR8][R42.64] ;  /* 0x000000082a157981 */ /* 0x000ee2000c1e1100 */
[----:B----4-:R-:W-:-:S03]  /*409e0*/  IMAD.X R41, R3, 0x1, R9, P3 ;  /* 0x0000000103297824 */ /* 0x010fc600018e0609 */
[----:B------:R-:W4:Y:S04]  /*409f0*/  LDL.64 R8, [R1+0x2328] ;  /* 0x0023280001087983 */ /* 0x000f280000100a00 */
[----:B------:R0:W4:Y:S02]  /*40a00*/  LDG.E.U8 R38, desc[UR8][R40.64] ;  /* 0x0000000828267981 */ /* 0x000124000c1e1100 */
[----:B0-----:R-:W-:Y:S02]  /*40a10*/  IMAD.IADD R40, R30, 0x1, R84 ;  /* 0x000000011e287824 */ /* 0x001fe400078e0254 */
[----:B------:R-:W-:Y:S01]  /*40a20*/  IMAD.IADD R72, R66, 0x1, R90 ;  /* 0x0000000142487824 */ /* 0x000fe200078e025a */
[----:B------:R-:W0:Y:S02]  /*40a30*/  LDC R30, c[0x0][0x3c4] ;  /* 0x0000f100ff1e7b82 */ /* 0x000e240000000800 */
[----:B------:R-:W-:-:S05]  /*40a40*/  IADD3 R40, P3, PT, R2, R40, RZ ;  /* 0x0000002802287210 */ /* 0x000fca0007f7e0ff */
[C---:B------:R-:W-:Y:S01]  /*40a50*/  IMAD.X R41, R3.reuse, 0x1, R29, P3 ;  /* 0x0000000103297824 */ /* 0x040fe200018e061d */
[----:B------:R-:W-:Y:S01]  /*40a60*/  IADD3 R82, P3, PT, R2, R82, RZ ;  /* 0x0000005202527210 */ /* 0x000fe20007f7e0ff */
[C---:B------:R-:W-:Y:S01]  /*40a70*/  IMAD.IADD R70, R66.reuse, 0x1, R88 ;  /* 0x0000000142467824 */ /* 0x040fe200078e0258 */
[----:B------:R-:W4:Y:S01]  /*40a80*/  LDL.64 R28, [R1+0x2248] ;  /* 0x00224800011c7983 */ /* 0x000f220000100a00 */
[----:B------:R-:W-:Y:S02]  /*40a90*/  IMAD.IADD R68, R66, 0x1, R86 ;  /* 0x0000000142447824 */ /* 0x000fe400078e0256 */
[----:B------:R-:W-:Y:S01]  /*40aa0*/  IMAD R44, R44, 0xd, RZ ;  /* 0x0000000d2c2c7824 */ /* 0x000fe200078e02ff */
[----:B------:R1:W4:Y:S01]  /*40ab0*/  LDG.E.U8 R93, desc[UR8][R40.64] ;  /* 0x00000008285d7981 */ /* 0x000322000c1e1100 */
[----:B--2---:R-:W-:-:S03]  /*40ac0*/  IMAD.X R83, R3, 0x1, R5, P3 ;  /* 0x0000000103537824 */ /* 0x004fc600018e0605 */
[----:B------:R-:W2:Y:S01]  /*40ad0*/  LDL.64 R4, [R1+0x2320] ;  /* 0x0023200001047983 */ /* 0x000ea20000100a00 */
[----:B------:R-:W-:Y:S01]  /*40ae0*/  IADD3 R78, P3, PT, R2, R78, RZ ;  /* 0x0000004e024e7210 */ /* 0x000fe20007f7e0ff */
[----:B------:R-:W-:Y:S02]  /*40af0*/  IMAD.IADD R66, R66, 0x1, R84 ;  /* 0x0000000142427824 */ /* 0x000fe400078e0254 */
[----:B------:R-:W-:Y:S02]  /*40b00*/  IMAD.IADD R42, R44, 0x1, R90 ;  /* 0x000000012c2a7824 */ /* 0x000fe400078e025a */
[----:B------:R-:W-:Y:S02]  /*40b10*/  IMAD R65, R65, 0x7, RZ ;  /* 0x0000000741417824 */ /* 0x000fe400078e02ff */
[----:B------:R-:W-:Y:S01]  /*40b20*/  IMAD R62, R62, 0xe, RZ ;  /* 0x0000000e3e3e7824 */ /* 0x000fe200078e02ff */
[----:B------:R-:W1:Y:S01]  /*40b30*/  S2R R6, SR_TID.X ;  /* 0x0000000000067919 */ /* 0x000e620000002100 */
[----:B0-----:R-:W-:-:S02]  /*40b40*/  IMAD R30, R30, 0x13, RZ ;  /* 0x000000131e1e7824 */ /* 0x001fc400078e02ff */
[----:B------:R-:W-:Y:S01]  /*40b50*/  IMAD.IADD R54, R44, 0x1, R88 ;  /* 0x000000012c367824 */ /* 0x000fe200078e0258 */
[----:B------:R-:W2:Y:S01]  /*40b60*/  LDG.E.U8 R82, desc[UR8][R82.64] ;  /* 0x0000000852527981 */ /* 0x000ea2000c1e1100 */
[C---:B---3--:R-:W-:Y:S01]  /*40b70*/  IMAD.X R79, R3.reuse, 0x1, R11, P3 ;  /* 0x00000001034f7824 */ /* 0x048fe200018e060b */
[C---:B------:R-:W-:Y:S02]  /*40b80*/  IADD3 R76, P3, PT, R2.reuse, R76, RZ ;  /* 0x0000004c024c7210 */ /* 0x040fe40007f7e0ff */
[----:B------:R-:W3:Y:S03]  /*40b90*/  LDL.64 R10, [R1+0x2318] ;  /* 0x00231800010a7983 */ /* 0x000ee60000100a00 */
[C---:B------:R-:W-:Y:S01]  /*40ba0*/  IMAD.X R77, R3.reuse, 0x1, R25, P3 ;  /* 0x00000001034d7824 */ /* 0x040fe200018e0619 */
[C---:B------:R-:W-:Y:S01]  /*40bb0*/  IADD3 R74, P3, PT, R2.reuse, R74, RZ ;  /* 0x0000004a024a7210 */ /* 0x040fe20007f7e0ff */
[----:B------:R-:W3:Y:S04]  /*40bc0*/  LDL.64 R24, [R1+0x2310] ;  /* 0x0023100001187983 */ /* 0x000ee80000100a00 */
[----:B------:R-:W-:Y:S01]  /*40bd0*/  IMAD.X R75, R3, 0x1, R23, P3 ;  /* 0x00000001034b7824 */ /* 0x000fe200018e0617 */
[----:B------:R-:W3:Y:S04]  /*40be0*/  LDG.E.U8 R76, desc[UR8][R76.64] ;  /* 0x000000084c4c7981 */ /* 0x000ee8000c1e1100 */
[----:B------:R-:W3:Y:S01]  /*40bf0*/  LDL.64 R22, [R1+0x2250] ;  /* 0x0022500001167983 */ /* 0x000ee20000100a00 */
[----:B------:R-:W-:Y:S01]  /*40c00*/  IADD3 R72, P3, PT, R2, R72, RZ ;  /* 0x0000004802487210 */ /* 0x000fe20007f7e0ff */
[----:B-1----:R-:W-:-:S02]  /*40c10*/  IMAD.IADD R40, R30, 0x1, R90 ;  /* 0x000000011e287824 */ /* 0x002fc400078e025a */
[----:B------:R-:W3:Y:S04]  /*40c20*/  LDG.E.U8 R74, desc[UR8][R74.64] ;  /* 0x000000084a4a7981 */ /* 0x000ee8000c1e1100 */
[----:B------:R-:W3:Y:S01]  /*40c30*/  LDG.E.U8 R78, desc[UR8][R78.64] ;  /* 0x000000084e4e7981 */ /* 0x000ee2000c1e1100 */
[C---:B------:R-:W-:Y:S01]  /*40c40*/  IMAD.X R73, R3.reuse, 0x1, R27, P3 ;  /* 0x0000000103497824 */ /* 0x040fe200018e061b */
[----:B------:R-:W-:Y:S02]  /*40c50*/  IADD3 R70, P3, PT, R2, R70, RZ ;  /* 0x0000004602467210 */ /* 0x000fe40007f7e0ff */
[----:B------:R-:W3:Y:S04]  /*40c60*/  LDL.64 R26, [R1+0x2300] ;  /* 0x00230000011a7983 */ /* 0x000ee80000100a00 */
[----:B------:R0:W3:Y:S02]  /*40c70*/  LDG.E.U8 R72, desc[UR8][R72.64] ;  /* 0x0000000848487981 */ /* 0x0000e4000c1e1100 */
[----:B0-----:R-:W0:Y:S01]  /*40c80*/  LDC R73, c[0x0][0x3c4] ;  /* 0x0000f100ff497b82 */ /* 0x001e220000000800 */
[----:B----4-:R-:W-:-:S02]  /*40c90*/  IMAD.X R71, R3, 0x1, R9, P3 ;  /* 0x0000000103477824 */ /* 0x010fc400018e0609 */
[----:B------:R-:W4:Y:S01]  /*40ca0*/  LDL.64 R8, [R1+0x2240] ;  /* 0x0022400001087983 */ /* 0x000f220000100a00 */
[C---:B------:R-:W-:Y:S01]  /*40cb0*/  IADD3 R68, P3, PT, R2.reuse, R68, RZ ;  /* 0x0000004402447210 */ /* 0x040fe20007f7e0ff */
[----:B0-----:R-:W-:Y:S02]  /*40cc0*/  IMAD R73, R73, 0xf, RZ ;  /* 0x0000000f49497824 */ /* 0x001fe400078e02ff */
[----:B------:R-:W4:Y:S02]  /*40cd0*/  LDG.E.U8 R70, desc[UR8][R70.64] ;  /* 0x0000000846467981 */ /* 0x000f24000c1e1100 */
[----:B--2---:R-:W-:Y:S02]  /*40ce0*/  IMAD.X R69, R3, 0x1, R5, P3 ;  /* 0x0000000103457824 */ /* 0x004fe400018e0605 */
[----:B------:R-:W2:Y:S01]  /*40cf0*/  LDL.64 R4, [R1+0x2238] ;  /* 0x0022380001047983 */ /* 0x000ea20000100a00 */
[----:B------:R-:W-:-:S03]  /*40d00*/  IADD3 R66, P3, PT, R2, R66, RZ ;  /* 0x0000004202427210 */ /* 0x000fc60007f7e0ff */
[----:B------:R-:W2:Y:S02]  /*40d10*/  LDG.E.U8 R68, desc[UR8][R68.64] ;  /* 0x0000000844447981 */ /* 0x000ea4000c1e1100 */
[C---:B---3--:R-:W-:Y:S01]  /*40d20*/  IMAD.X R67, R3.reuse, 0x1, R11, P3 ;  /* 0x0000000103437824 */ /* 0x048fe200018e060b */
[C---:B------:R-:W-:Y:S01]  /*40d30*/  IADD3 R42, P3, PT, R2.reuse, R42, RZ ;  /* 0x0000002a022a7210 */ /* 0x040fe20007f7e0ff */
[----:B------:R-:W3:Y:S04]  /*40d40*/  LDL.64 R10, [R1+0x2308] ;  /* 0x00230800010a7983 */ /* 0x000ee80000100a00 */
[C---:B------:R-:W-:Y:S01]  /*40d50*/  IMAD.X R43, R3.reuse, 0x1, R25, P3 ;  /* 0x00000001032b7824 */ /* 0x040fe200018e0619 */
[----:B------:R-:W-:Y:S01]  /*40d60*/  IADD3 R40, P3, PT, R2, R40, RZ ;  /* 0x0000002802287210 */ /* 0x000fe20007f7e0ff */
[----:B------:R-:W3:Y:S04]  /*40d70*/  LDL.64 R24, [R1+0x2230] ;  /* 0x0022300001187983 */ /* 0x000ee80000100a00 */
[----:B------:R0:W3:Y:S01]  /*40d80*/  LDG.E.U8 R63, desc[UR8][R42.64] ;  /* 0x000000082a3f7981 */ /* 0x0000e2000c1e1100 */
[----:B------:R-:W-:-:S03]  /*40d90*/  IMAD.X R41, R3, 0x1, R23, P3 ;  /* 0x0000000103297824 */ /* 0x000fc600018e0617 */
[----:B------:R-:W3:Y:S04]  /*40da0*/  LDG.E.U8 R66, desc[UR8][R66.64] ;  /* 0x0000000842427981 */ /* 0x000ee8000c1e1100 */
[----:B------:R1:W3:Y:S01]  /*40db0*/  LDG.E.U8 R61, desc[UR8][R40.64] ;  /* 0x00000008283d7981 */ /* 0x0002e2000c1e1100 */
[----:B0-----:R-:W-:-:S03]  /*40dc0*/  IMAD.IADD R42, R30, 0x1, R88 ;  /* 0x000000011e2a7824 */ /* 0x001fc600078e0258 */
[----:B------:R-:W3:Y:S02]  /*40dd0*/  LDL.64 R22, [R1+0x2228] ;  /* 0x0022280001167983 */ /* 0x000ee40000100a00 */
[----:B------:R-:W-:Y:S01]  /*40de0*/  IADD3 R42, P3, PT, R2, R42, RZ ;  /* 0x0000002a022a7210 */ /* 0x000fe20007f7e0ff */
[----:B-1----:R-:W-:-:S04]  /*40df0*/  IMAD.IADD R40, R30, 0x1, R86 ;  /* 0x000000011e287824 */ /* 0x002fc800078e0256 */
[C---:B------:R-:W-:Y:S02]  /*40e00*/  IMAD.X R43, R3.reuse, 0x1, R29, P3 ;  /* 0x00000001032b7824 */ /* 0x040fe400018e061d */
[----:B------:R-:W-:Y:S01]  /*40e10*/  IMAD.IADD R30, R30, 0x1, R84 ;  /* 0x000000011e1e7824 */ /* 0x000fe200078e0254 */
[----:B------:R-:W-:Y:S01]  /*40e20*/  IADD3 R40, P3, PT, R2, R40, RZ ;  /* 0x0000002802287210 */ /* 0x000fe20007f7e0ff */
[----:B------:R-:W3:Y:S04]  /*40e30*/  LDL.64 R28, [R1+0x2210] ;  /* 0x00221000011c7983 */ /* 0x000ee80000100a00 */
[----:B------:R-:W3:Y:S01]  /*40e40*/  LDG.E.U8 R59, desc[UR8][R42.64] ;  /* 0x000000082a3b7981 */ /* 0x000ee2000c1e1100 */
[----:B----4-:R-:W-:-:S03]  /*40e50*/  IMAD.X R41, R3, 0x1, R9, P3 ;  /* 0x0000000103297824 */ /* 0x010fc600018e0609 */
[----:B------:R-:W4:Y:S04]  /*40e60*/  LDL.64 R8, [R1+0x2220] ;  /* 0x0022200001087983 */ /* 0x000f280000100a00 */
[----:B------:R0:W4:Y:S02]  /*40e70*/  LDG.E.U8 R57, desc[UR8][R40.64] ;  /* 0x0000000828397981 */ /* 0x000124000c1e1100 */
[----:B0-----:R-:W-:Y:S02]  /*40e80*/  IADD3 R40, P3, PT, R2, R30, RZ ;  /* 0x0000001e02287210 */ /* 0x001fe40007f7e0ff */
[----:B------:R-:W0:Y:S03]  /*40e90*/  LDC R30, c[0x0][0x3c4] ;  /* 0x0000f100ff1e7b82 */ /* 0x000e260000000800 */
[----:B--2---:R-:W-:-:S02]  /*40ea0*/  IMAD.X R41, R3, 0x1, R5, P3 ;  /* 0x0000000103297824 */ /* 0x004fc400018e0605 */
[----:B------:R-:W2:Y:S01]  /*40eb0*/  LDL.64 R4, [R1+0x2218] ;  /* 0x0022180001047983 */ /* 0x000ea20000100a00 */
[----:B------:R-:W-:-:S03]  /*40ec0*/  IADD3 R54, P3, PT, R2, R54, RZ ;  /* 0x0000003602367210 */ /* 0x000fc60007f7e0ff */
[----:B------:R1:W2:Y:S01]  /*40ed0*/  LDG.E.U8 R56, desc[UR8][R40.64] ;  /* 0x0000000828387981 */ /* 0x0002a2000c1e1100 */
[----:B0-----:R-:W-:Y:S02]  /*40ee0*/  IMAD R30, R30, 0x14, RZ ;  /* 0x000000141e1e7824 */ /* 0x001fe400078e02ff */
[----:B-1----:R-:W-:Y:S02]  /*40ef0*/  IMAD.IADD R40, R44, 0x1, R86 ;  /* 0x000000012c287824 */ /* 0x002fe400078e0256 */
[----:B------:R-:W-:Y:S02]  /*40f00*/  IMAD.IADD R42, R30, 0x1, R90 ;  /* 0x000000011e2a7824 */ /* 0x000fe400078e025a */
        /* <DEDUP_REMOVED lines=8> */
[----:B------:R-:W3:Y:S04]  /*40f90*/  LDL.64 R24, [R1+0x2200] ;  /* 0x0022000001187983 */ /* 0x000ee80000100a00 */
[----:B------:R1:W3:Y:S01]  /*40fa0*/  LDG.E.U8 R49, desc[UR8][R42.64] ;  /* 0x000000082a317981 */ /* 0x0002e2000c1e1100 */
[----:B0-----:R-:W-:-:S03]  /*40fb0*/  IMAD.IADD R40, R30, 0x1, R88 ;  /* 0x000000011e287824 */ /* 0x001fc600078e0258 */
[----:B------:R-:W3:Y:S02]  /*40fc0*/  LDG.E.U8 R54, desc[UR8][R54.64] ;  /* 0x0000000836367981 */ /* 0x000ee4000c1e1100 */
[----:B------:R-:W-:Y:S01]  /*40fd0*/  IADD3 R40, P3, PT, R2, R40, RZ ;  /* 0x0000002802287210 */ /* 0x000fe20007f7e0ff */
[----:B-1----:R-:W-:-:S04]  /*40fe0*/  IMAD.IADD R42, R30, 0x1, R86 ;  /* 0x000000011e2a7824 */ /* 0x002fc800078e0256 */
[----:B------:R-:W-:Y:S02]  /*40ff0*/  IMAD.X R41, R3, 0x1, R23, P3 ;  /* 0x0000000103297824 */ /* 0x000fe400018e0617 */
[----:B------:R-:W3:Y:S01]  /*41000*/  LDL.64 R22, [R1+0x23e8] ;  /* 0x0023e80001167983 */ /* 0x000ee20000100a00 */
[----:B------:R-:W-:-:S03]  /*41010*/  IADD3 R42, P3, PT, R2, R42, RZ ;  /* 0x0000002a022a7210 */ /* 0x000fc60007f7e0ff */
[----:B------:R0:W3:Y:S02]  /*41020*/  LDG.E.U8 R47, desc[UR8][R40.64] ;  /* 0x00000008282f7981 */ /* 0x0000e4000c1e1100 */
[----:B0-----:R-:W-:Y:S02]  /*41030*/  IMAD.IADD R40, R30, 0x1, R84 ;  /* 0x000000011e287824 */ /* 0x001fe400078e0254 */
[----:B----4-:R-:W-:-:S03]  /*41040*/  IMAD.X R43, R3, 0x1, R9, P3 ;  /* 0x00000001032b7824 */ /* 0x010fc600018e0609 */
[----:B------:R-:W-:Y:S01]  /*41050*/  IADD3 R40, P3, PT, R2, R40, RZ ;  /* 0x0000002802287210 */ /* 0x000fe20007f7e0ff */
[----:B------:R-:W4:Y:S04]  /*41060*/  LDL.64 R8, [R1+0x21f8] ;  /* 0x0021f80001087983 */ /* 0x000f280000100a00 */
[----:B------:R0:W4:Y:S01]  /*41070*/  LDG.E.U8 R45, desc[UR8][R42.64] ;  /* 0x000000082a2d7981 */ /* 0x000122000c1e1100 */
[----:B--2---:R-:W-:-:S03]  /*41080*/  IMAD.X R41, R3, 0x1, R5, P3 ;  /* 0x0000000103297824 */ /* 0x004fc600018e0605 */
[----:B------:R-:W2:Y:S04]  /*41090*/  LDL.64 R4, [R1+0x23f0] ;  /* 0x0023f00001047983 */ /* 0x000ea80000100a00 */
[----:B------:R1:W2:Y:S01]  /*410a0*/  LDG.E.U8 R30, desc[UR8][R40.64] ;  /* 0x00000008281e7981 */ /* 0x0002a2000c1e1100 */
[----:B0-----:R-:W-:Y:S02]  /*410b0*/  IMAD.IADD R42, R52, 0x1, R90 ;  /* 0x00000001342a7824 */ /* 0x001fe400078e025a */
[----:B-1----:R-:W-:-:S05]  /*410c0*/  IMAD.IADD R40, R44, 0x1, R84 ;  /* 0x000000012c287824 */ /* 0x002fca00078e0254 */
[----:B------:R-:W-:-:S05]  /*410d0*/  IADD3 R40, P3, PT, R2, R40, RZ ;  /* 0x0000002802287210 */ /* 0x000fca0007f7e0ff */
[C---:B---3--:R-:W-:Y:S01]  /*410e0*/  IMAD.X R41, R3.reuse, 0x1, R11, P3 ;  /* 0x0000000103297824 */ /* 0x048fe200018e060b */
[----:B------:R-:W-:Y:S01]  /*410f0*/  IADD3 R42, P3, PT, R2, R42, RZ ;  /* 0x0000002a022a7210 */ /* 0x000fe20007f7e0ff */
[----:B------:R-:W3:Y:S04]  /*41100*/  LDL.64 R10, [R1+0x22f0] ;  /* 0x0022f000010a7983 */ /* 0x000ee80000100a00 */
[----:B------:R0:W3:Y:S01]  /*41110*/  LDG.E.U8 R44, desc[UR8][R40.64] ;  /* 0x00000008282c7981 */ /* 0x0000e2000c1e1100 */
[----:B------:R-:W-:-:S03]  /*41120*/  IMAD.X R43, R3, 0x1, R29, P3 ;  /* 0x00000001032b7824 */ /* 0x000fc600018e061d */
[----:B------:R-:W3:Y:S04]  /*41130*/  LDL.64 R28, [R1+0x23e0] ;  /* 0x0023e000011c7983 */ /* 0x000ee80000100a00 */
[----:B------:R1:W3:Y:S01]  /*41140*/  LDG.E.U8 R46, desc[UR8][R42.64] ;  /* 0x000000082a2e7981 */ /* 0x0002e2000c1e1100 */
[----:B0-----:R-:W-:-:S05]  /*41150*/  IMAD.IADD R40, R52, 0x1, R88 ;  /* 0x0000000134287824 */ /* 0x001fca00078e0258 */
[----:B------:R-:W-:Y:S01]  /*41160*/  IADD3 R40, P3, PT, R2, R40, RZ ;  /* 0x0000002802287210 */ /* 0x000fe20007f7e0ff */
[----:B-1----:R-:W-:-:S04]  /*41170*/  IMAD.IADD R42, R52, 0x1, R86 ;  /* 0x00000001342a7824 */ /* 0x002fc800078e0256 */
[----:B------:R-:W-:Y:S02]  /*41180*/  IMAD.X R41, R3, 0x1, R27, P3 ;  /* 0x0000000103297824 */ /* 0x000fe400018e061b */
[----:B------:R-:W3:Y:S01]  /*41190*/  LDL.64 R26, [R1+0x23d8] ;  /* 0x0023d800011a7983 */ /* 0x000ee20000100a00 */
[----:B------:R-:W-:-:S03]  /*411a0*/  IADD3 R42, P3, PT, R2, R42, RZ ;  /* 0x0000002a022a7210 */ /* 0x000fc60007f7e0ff */
[----:B------:R0:W3:Y:S02]  /*411b0*/  LDG.E.U8 R48, desc[UR8][R40.64] ;  /* 0x0000000828307981 */ /* 0x0000e4000c1e1100 */
[----:B------:R-:W-:Y:S02]  /*411c0*/  IMAD.X R43, R3, 0x1, R25, P3 ;  /* 0x00000001032b7824 */ /* 0x000fe400018e0619 */
[----:B------:R-:W3:Y:S04]  /*411d0*/  LDL.64 R24, [R1+0x22d0] ;  /* 0x0022d00001187983 */ /* 0x000ee80000100a00 */
[----:B------:R1:W3:Y:S01]  /*411e0*/  LDG.E.U8 R50, desc[UR8][R42.64] ;  /* 0x000000082a327981 */ /* 0x0002e2000c1e1100 */
[----:B0-----:R-:W-:-:S05]  /*411f0*/  IMAD.IADD R40, R52, 0x1, R84 ;  /* 0x0000000134287824 */ /* 0x001fca00078e0254 */
[----:B------:R-:W-:Y:S01]  /*41200*/  IADD3 R40, P3, PT, R2, R40, RZ ;  /* 0x0000002802287210 */ /* 0x000fe20007f7e0ff */
[----:B-1----:R-:W-:-:S04]  /*41210*/  IMAD.IADD R42, R65, 0x1, R90 ;  /* 0x00000001412a7824 */ /* 0x002fc800078e025a */
[C---:B----4-:R-:W-:Y:S01]  /*41220*/  IMAD.X R41, R3.reuse, 0x1, R9, P3 ;  /* 0x0000000103297824 */ /* 0x050fe200018e0609 */
[----:B------:R-:W-:Y:S01]  /*41230*/  IADD3 R42, P3, PT, R2, R42, RZ ;  /* 0x0000002a022a7210 */ /* 0x000fe20007f7e0ff */
[----:B------:R-:W4:Y:S04]  /*41240*/  LDL.64 R8, [R1+0x22e8] ;  /* 0x0022e80001087983 */ /* 0x000f280000100a00 */
[----:B------:R0:W4:Y:S01]  /*41250*/  LDG.E.U8 R52, desc[UR8][R40.64] ;  /* 0x0000000828347981 */ /* 0x000122000c1e1100 */
[----:B--2---:R-:W-:-:S03]  /*41260*/  IMAD.X R43, R3, 0x1, R5, P3 ;  /* 0x00000001032b7824 */ /* 0x004fc600018e0605 */
[----:B------:R-:W2:Y:S01]  /*41270*/  LDL.64 R4, [R1+0x22e0] ;  /* 0x0022e00001047983 */ /* 0x000ea20000100a00 */
[----:B0-----:R-:W-:-:S03]  /*41280*/  IMAD.IADD R40, R65, 0x1, R88 ;  /* 0x0000000141287824 */ /* 0x001fc600078e0258 */
[----:B------:R0:W2:Y:S02]  /*41290*/  LDG.E.U8 R53, desc[UR8][R42.64] ;  /* 0x000000082a357981 */ /* 0x0000a4000c1e1100 */
[----:B------:R-:W-:Y:S01]  /*412a0*/  IADD3 R40, P3, PT, R2, R40, RZ ;  /* 0x0000002802287210 */ /* 0x000fe20007f7e0ff */
[----:B0-----:R-:W-:-:S04]  /*412b0*/  IMAD.IADD R42, R62, 0x1, R90 ;  /* 0x000000013e2a7824 */ /* 0x001fc800078e025a */
[----:B------:R-:W-:Y:S02]  /*412c0*/  IMAD.X R41, R3, 0x1, R23, P3 ;  /* 0x0000000103297824 */ /* 0x000fe400018e0617 */
[----:B------:R-:W2:Y:S01]  /*412d0*/  LDL.64 R22, [R1+0x22c8] ;  /* 0x0022c80001167983 */ /* 0x000ea20000100a00 */
[----:B------:R-:W-:-:S03]  /*412e0*/  IADD3 R42, P3, PT, R2, R42, RZ ;  /* 0x0000002a022a7210 */ /* 0x000fc60007f7e0ff */
[----:B------:R0:W2:Y:S02]  /*412f0*/  LDG.E.U8 R55, desc[UR8][R40.64] ;  /* 0x0000000828377981 */ /* 0x0000a4000c1e1100 */
[----:B0-----:R-:W-:Y:S02]  /*41300*/  IMAD.IADD R40, R62, 0x1, R88 ;  /* 0x000000013e287824 */ /* 0x001fe400078e0258 */
[----:B---3--:R-:W-:-:S03]  /*41310*/  IMAD.X R43, R3, 0x1, R11, P3 ;  /* 0x00000001032b7824 */ /* 0x008fc600018e060b */
[----:B------:R-:W-:Y:S01]  /*41320*/  IADD3 R40, P3, PT, R2, R40, RZ ;  /* 0x0000002802287210 */ /* 0x000fe20007f7e0ff */
[----:B------:R-:W3:Y:S04]  /*41330*/  LDL.64 R10, [R1+0x22c0] ;  /* 0x0022c000010a7983 */ /* 0x000ee80000100a00 */
[----:B------:R0:W3:Y:S02]  /*41340*/  LDG.E.U8 R58, desc[UR8][R42.64] ;  /* 0x000000082a3a7981 */ /* 0x0000e4000c1e1100 */
[----:B0-----:R-:W-:Y:S02]  /*41350*/  IMAD.IADD R42, R62, 0x1, R86 ;  /* 0x000000013e2a7824 */ /* 0x001fe400078e0256 */
[----:B----4-:R-:W-:-:S03]  /*41360*/  IMAD.X R41, R3, 0x1, R9, P3 ;  /* 0x0000000103297824 */ /* 0x010fc600018e0609 */
[----:B------:R-:W-:Y:S01]  /*41370*/  IADD3 R42, P3, PT, R2, R42, RZ ;  /* 0x0000002a022a7210 */ /* 0x000fe20007f7e0ff */
[----:B------:R-:W4:Y:S04]  /*41380*/  LDL.64 R8, [R1+0x22b8] ;  /* 0x0022b80001087983 */ /* 0x000f280000100a00 */
[----:B------:R0:W4:Y:S01]  /*41390*/  LDG.E.U8 R60, desc[UR8][R40.64] ;  /* 0x00000008283c7981 */ /* 0x000122000c1e1100 */
[----:B--2---:R-:W-:-:S03]  /*413a0*/  IMAD.X R43, R3, 0x1, R5, P3 ;  /* 0x00000001032b7824 */ /* 0x004fc600018e0605 */
[----:B------:R-:W2:Y:S01]  /*413b0*/  LDL.64 R4, [R1+0x15a8] ;  /* 0x0015a80001047983 */ /* 0x000ea20000100a00 */
[----:B0-----:R-:W-:-:S03]  /*413c0*/  IMAD.IADD R40, R62, 0x1, R84 ;  /* 0x000000013e287824 */ /* 0x001fc600078e0254 */
[----:B------:R0:W2:Y:S02]  /*413d0*/  LDG.E.U8 R62, desc[UR8][R42.64] ;  /* 0x000000082a3e7981 */ /* 0x0000a4000c1e1100 */
[----:B------:R-:W-:-:S05]  /*413e0*/  IADD3 R40, P3, PT, R2, R40, RZ ;  /* 0x0000002802287210 */ /* 0x000fca0007f7e0ff */
[----:B------:R-:W-:Y:S02]  /*413f0*/  IMAD.X R41, R3, 0x1, R33, P3 ;  /* 0x0000000103297824 */ /* 0x000fe400018e0621 */
[----:B------:R-:W2:Y:S04]  /*41400*/  LDL.64 R32, [R1+0x15a0] ;  /* 0x0015a00001207983 */ /* 0x000ea80000100a00 */
[----:B------:R1:W2:Y:S01]  /*41410*/  LDG.E.U8 R64, desc[UR8][R40.64] ;  /* 0x0000000828407981 */ /* 0x0002a2000c1e1100 */
[C---:B0-----:R-:W-:Y:S02]  /*41420*/  IMAD.IADD R42, R65.reuse, 0x1, R84 ;  /* 0x00000001412a7824 */ /* 0x041fe400078e0254 */
[----:B-1----:R-:W-:-:S05]  /*41430*/  IMAD.IADD R40, R65, 0x1, R86 ;  /* 0x0000000141287824 */ /* 0x002fca00078e0256 */
[----:B------:R-:W-:-:S05]  /*41440*/  IADD3 R40, P3, PT, R2, R40, RZ ;  /* 0x0000002802287210 */ /* 0x000fca0007f7e0ff */
[----:B------:R-:W-:Y:S01]  /*41450*/  IMAD.X R41, R3, 0x1, R29, P3 ;  /* 0x0000000103297824 */ /* 0x000fe200018e061d */
[----:B------:R-:W-:-:S04]  /*41460*/  IADD3 R42, P3, PT, R2, R42, RZ ;  /* 0x0000002a022a7210 */ /* 0x000fc80007f7e0ff */
[----:B------:R0:W2:Y:S01]  /*41470*/  LDG.E.U8 R65, desc[UR8][R40.64] ;  /* 0x0000000828417981 */ /* 0x0000a2000c1e1100 */
[----:B------:R-:W-:-:S05]  /*41480*/  IMAD.X R43, R3, 0x1, R27, P3 ;  /* 0x00000001032b7824 */ /* 0x000fca00018e061b */
[----:B------:R1:W2:Y:S01]  /*41490*/  LDG.E.U8 R67, desc[UR8][R42.64] ;  /* 0x000000082a437981 */ /* 0x0002a2000c1e1100 */
[----:B0-----:R-:W-:-:S05]  /*414a0*/  IMAD.IADD R40, R73, 0x1, R90 ;  /* 0x0000000149287824 */ /* 0x001fca00078e025a */
[----:B------:R-:W-:Y:S01]  /*414b0*/  IADD3 R40, P3, PT, R2, R40, RZ ;  /* 0x0000002802287210 */ /* 0x000fe20007f7e0ff */
[----:B-1----:R-:W-:-:S04]  /*414c0*/  IMAD.IADD R42, R73, 0x1, R88 ;  /* 0x00000001492a7824 */ /* 0x002fc800078e0258 */
[C---:B------:R-:W-:Y:S01]  /*414d0*/  IMAD.X R41, R3.reuse, 0x1, R25, P3 ;  /* 0x0000000103297824 */ /* 0x040fe200018e0619 */
[----:B------:R-:W-:Y:S01]  /*414e0*/  IADD3 R42, P3, PT, R2, R42, RZ ;  /* 0x0000002a022a7210 */ /* 0x000fe20007f7e0ff */
[----:B------:R-:W2:Y:S04]  /*414f0*/  LDL.64 R24, [R1+0x14b8] ;  /* 0x0014b80001187983 */ /* 0x000ea80000100a00 */
[----:B------:R0:W2:Y:S01]  /*41500*/  LDG.E.U8 R69, desc[UR8][R40.64] ;  /* 0x0000000828457981 */ /* 0x0000a2000c1e1100 */
[----:B------:R-:W-:-:S03]  /*41510*/  IMAD.X R43, R3, 0x1, R23, P3 ;  /* 0x00000001032b7824 */ /* 0x000fc600018e0617 */
[----:B------:R-:W2:Y:S04]  /*41520*/  LDL.64 R22, [R1+0x14b0] ;  /* 0x0014b00001167983 */ /* 0x000ea80000100a00 */
[----:B------:R1:W2:Y:S01]  /*41530*/  LDG.E.U8 R71, desc[UR8][R42.64] ;  /* 0x000000082a477981 */ /* 0x0002a2000c1e1100 */
[----:B0-----:R-:W-:-:S05]  /*41540*/  IMAD.IADD R40, R73, 0x1, R86 ;  /* 0x0000000149287824 */ /* 0x001fca00078e0256 */
[----:B------:R-:W-:Y:S01]  /*41550*/  IADD3 R40, P3, PT, R2, R40, RZ ;  /* 0x0000002802287210 */ /* 0x000fe20007f7e0ff */
[----:B-1----:R-:W-:-:S04]  /*41560*/  IMAD.IADD R42, R73, 0x1, R84 ;  /* 0x00000001492a7824 */ /* 0x002fc800078e0254 */
[----:B---3--:R-:W-:Y:S01]  /*41570*/  IMAD.X R41, R3, 0x1, R11, P3 ;  /* 0x0000000103297824 */ /* 0x008fe200018e060b */
[----:B------:R-:W-:-:S04]  /*41580*/  IADD3 R42, P3, PT, R2, R42, RZ ;  /* 0x0000002a022a7210 */ /* 0x000fc80007f7e0ff */
[----:B------:R2:W3:Y:S01]  /*41590*/  LDG.E.U8 R73, desc[UR8][R40.64] ;  /* 0x0000000828497981 */ /* 0x0004e2000c1e1100 */
[----:B----4-:R-:W-:-:S05]  /*415a0*/  IMAD.X R43, R3, 0x1, R9, P3 ;  /* 0x00000001032b7824 */ /* 0x010fca00018e0609 */
[----:B------:R-:W4:Y:S01]  /*415b0*/  LDG.E.U8 R75, desc[UR8][R42.64] ;  /* 0x000000082a4b7981 */ /* 0x000f22000c1e1100 */
[----:B--2---:R-:W-:-:S05]  /*415c0*/  IADD3 R40, P3, PT, R2, R4, RZ ;  /* 0x0000000402287210 */ /* 0x004fca0007f7e0ff */
[----:B------:R-:W-:Y:S02]  /*415d0*/  IMAD.X R41, R3, 0x1, R5, P3 ;  /* 0x0000000103297824 */ /* 0x000fe400018e0605 */
[----:B------:R-:W2:Y:S04]  /*415e0*/  LDL.64 R4, [R1+0x14a8] ;  /* 0x0014a80001047983 */ /* 0x000ea80000100a00 */
        /* <DEDUP_REMOVED lines=11> */
[----:B------:R-:W4:Y:S04]  /*416a0*/  LDL.LU R10, [R1+0x2cc] ;  /* 0x0002cc00010a7983 */ /* 0x000f280000300800 */
[----:B------:R-:W4:Y:S04]  /*416b0*/  LDL.LU R11, [R1+0x288] ;  /* 0x00028800010b7983 */ /* 0x000f280000300800 */
[----:B------:R0:W4:Y:S04]  /*416c0*/  LDG.E.U8 R77, desc[UR8][R40.64] ;  /* 0x00000008284d7981 */ /* 0x000128000c1e1100 */
[----:B------:R-:W4:Y:S01]  /*416d0*/  LDL.LU R15, [R1+0x284] ;  /* 0x00028400010f7983 */ /* 0x000f220000300800 */
[----:B0-----:R-:W-:-:S05]  /*416e0*/  IADD3 R40, P3, PT, R2, R32, RZ ;  /* 0x0000002002287210 */ /* 0x001fca0007f7e0ff */
[----:B------:R-:W-:-:S05]  /*416f0*/  IMAD.X R41, R3, 0x1, R33, P3 ;  /* 0x0000000103297824 */ /* 0x000fca00018e0621 */
[----:B------:R0:W4:Y:S02]  /*41700*/  LDG.E.U8 R79, desc[UR8][R40.64] ;  /* 0x00000008284f7981 */ /* 0x000124000c1e1100 */
[----:B0-----:R-:W-:-:S05]  /*41710*/  IADD3 R40, P3, PT, R2, R24, RZ ;  /* 0x0000001802287210 */ /* 0x001fca0007f7e0ff */
[----:B------:R-:W-:-:S05]  /*41720*/  IMAD.X R41, R3, 0x1, R25, P3 ;  /* 0x0000000103297824 */ /* 0x000fca00018e0619 */
[----:B------:R0:W4:Y:S02]  /*41730*/  LDG.E.U8 R83, desc[UR8][R40.64] ;  /* 0x0000000828537981 */ /* 0x000124000c1e1100 */
[C---:B0-----:R-:W-:Y:S02]  /*41740*/  IADD3 R40, P3, PT, R2.reuse, R22, RZ ;  /* 0x0000001602287210 */ /* 0x041fe40007f7e0ff */
[----:B------:R-:W4:Y:S03]  /*41750*/  LDL.LU R22, [R1+0x280] ;  /* 0x0002800001167983 */ /* 0x000f260000300800 */
[----:B------:R-:W-:Y:S02]  /*41760*/  IMAD.X R41, R3, 0x1, R23, P3 ;  /* 0x0000000103297824 */ /* 0x000fe400018e0617 */
[----:B------:R-:W4:Y:S04]  /*41770*/  LDL.LU R23, [R1+0x27c] ;  /* 0x00027c0001177983 */ /* 0x000f280000300800 */
[----:B------:R-:W4:Y:S04]  /*41780*/  LDL.LU R24, [R1+0x238] ;  /* 0x0002380001187983 */ /* 0x000f280000300800 */
[----:B------:R-:W4:Y:S04]  /*41790*/  LDL.LU R25, [R1+0x234] ;  /* 0x0002340001197983 */ /* 0x000f280000300800 */
[----:B------:R-:W4:Y:S04]  /*417a0*/  LDL.LU R31, [R1+0x230] ;  /* 0x00023000011f7983 */ /* 0x000f280000300800 */
[----:B------:R-:W4:Y:S04]  /*417b0*/  LDL.LU R32, [R1+0x22c] ;  /* 0x00022c0001207983 */ /* 0x000f280000300800 */
[----:B------:R-:W4:Y:S04]  /*417c0*/  LDL.LU R33, [R1+0x1e8] ;  /* 0x0001e80001217983 */ /* 0x000f280000300800 */
[----:B------:R-:W4:Y:S04]  /*417d0*/  LDL.LU R34, [R1+0x1e4] ;  /* 0x0001e40001227983 */ /* 0x000f280000300800 */
[----:B------:R-:W4:Y:S01]  /*417e0*/  LDG.E.U8 R40, desc[UR8][R40.64] ;  /* 0x0000000828287981 */ /* 0x000f22000c1e1100 */
[----:B--2---:R-:W-:-:S03]  /*417f0*/  IADD3 R42, P4, PT, R2, R4, RZ ;  /* 0x00000004022a7210 */ /* 0x004fc60007f9e0ff */
[----:B------:R-:W2:Y:S02]  /*41800*/  LDL.LU R4, [R1+0x1e0] ;  /* 0x0001e00001047983 */ /* 0x000ea40000300800 */
[----:B------:R-:W-:Y:S01]  /*41810*/  IMAD.X R43, R3, 0x1, R5, P4 ;  /* 0x00000001032b7824 */ /* 0x000fe200020e0605 */
[----:B------:R-:W-:-:S04]  /*41820*/  LOP3.LUT R5, R6, 0x7f, RZ, 0xc0, !PT ;  /* 0x0000007f06057812 */ /* 0x000fc800078ec0ff */
[----:B------:R-:W-:Y:S01]  /*41830*/  LOP3.LUT R5, R5, 0x30, RZ, 0x3c, !PT ;  /* 0x0000003005057812 */ /* 0x000fe200078e3cff */
[----:B------:R-:W2:Y:S04]  /*41840*/  LDG.E.U8 R42, desc[UR8][R42.64] ;  /* 0x000000082a2a7981 */ /* 0x000ea8000c1e1100 */
[----:B------:R-:W-:Y:S04]  /*41850*/  STS.U8 [R5+UR4+0x10980], R61 ;  /* 0x0109803d05007988 */ /* 0x000fe80008000004 */
[----:B------:R0:W-:Y:S02]  /*41860*/  STS.U8 [R5+UR4+0x14980], R59 ;  /* 0x0149803b05007988 */ /* 0x0001e40008000004 */
[----:B0-----:R-:W-:-:S02]  /*41870*/  LOP3.LUT R59, R6, 0x7f, RZ, 0xc0, !PT ;  /* 0x0000007f063b7812 */ /* 0x001fc400078ec0ff */
[----:B------:R-:W2:Y:S02]  /*41880*/  LDL.LU R5, [R1+0x1dc] ;  /* 0x0001dc0001057983 */ /* 0x000ea40000300800 */
[----:B------:R-:W-:Y:S02]  /*41890*/  LOP3.LUT R59, R59, 0x30, RZ, 0x3c, !PT ;  /* 0x000000303b3b7812 */ /* 0x000fe400078e3cff */
[----:B------:R-:W2:Y:S04]  /*418a0*/  LDL.LU R6, [R1+0x198] ;  /* 0x0001980001067983 */ /* 0x000ea80000300800 */
[----:B------:R-:W-:Y:S04]  /*418b0*/  STS.U8 [R59+UR4+0x18980], R57 ;  /* 0x018980393b007988 */ /* 0x000fe80008000004 */
[----:B------:R-:W-:Y:S04]  /*418c0*/  STS.U8 [R59+UR4+0x1c980], R56 ;  /* 0x01c980383b007988 */ /* 0x000fe80008000004 */
[----:B---3--:R-:W-:Y:S04]  /*418d0*/  STS.U8 [R59+UR4+0x10d80], R19 ;  /* 0x010d80133b007988 */ /* 0x008fe80008000004 */
[----:B------:R-:W-:Y:S04]  /*418e0*/  STS.U8 [R59+UR4+0x14d80], R26 ;  /* 0x014d801a3b007988 */ /* 0x000fe80008000004 */
[----:B------:R-:W-:Y:S04]  /*418f0*/  STS.U8 [R59+UR4+0x18d80], R27 ;  /* 0x018d801b3b007988 */ /* 0x000fe80008000004 */
[----:B------:R-:W-:Y:S04]  /*41900*/  STS.U8 [R59+UR4+0x1cd80], R28 ;  /* 0x01cd801c3b007988 */ /* 0x000fe80008000004 */
[----:B------:R-:W-:Y:S04]  /*41910*/  STS.U8 [R59+UR4+0x11180], R29 ;  /* 0x0111801d3b007988 */ /* 0x000fe80008000004 */
[----:B------:R0:W-:Y:S04]  /*41920*/  STS.U8 [R59+UR4+0x15180], R35 ;  /* 0x015180233b007988 */ /* 0x0001e80008000004 */
[----:B------:R1:W-:Y:S04]  /*41930*/  STS.U8 [R59+UR4+0x19180], R36 ;  /* 0x019180243b007988 */ /* 0x0003e80008000004 */
[----:B------:R3:W-:Y:S04]  /*41940*/  STS.U8 [R59+UR4+0x1d180], R37 ;  /* 0x01d180253b007988 */ /* 0x0007e80008000004 */
[----:B0-----:R-:W2:Y:S04]  /*41950*/  LDL.LU R35, [R1+0x194] ;  /* 0x0001940001237983 */ /* 0x001ea80000300800 */
[----:B-1----:R-:W2:Y:S04]  /*41960*/  LDL.LU R36, [R1+0x190] ;  /* 0x0001900001247983 */ /* 0x002ea80000300800 */
[----:B------:R0:W-:Y:S04]  /*41970*/  STS.U8 [R59+UR4+0x11580], R39 ;  /* 0x011580273b007988 */ /* 0x0001e80008000004 */
[----:B---3--:R-:W3:Y:S04]  /*41980*/  LDL.LU R37, [R1+0x18c] ;  /* 0x00018c0001257983 */ /* 0x008ee80000300800 */
        /* <DEDUP_REMOVED lines=13> */
[----:B------:R1:W-:Y:S04]  /*41a60*/  STS.U8 [R59+UR4+0x19580], R9 ;  /* 0x019580093b007988 */ /* 0x0003e80008000004 */
[----:B----4-:R4:W-:Y:S04]  /*41a70*/  STS.U8 [R59+UR4+0x1d580], R10 ;  /* 0x01d5800a3b007988 */ /* 0x0109e80008000004 */
[----:B0-----:R-:W3:Y:S04]  /*41a80*/  LDL.LU R8, [R1+0x50] ;  /* 0x0000500001087983 */ /* 0x001ee80000300800 */
[----:B-1----:R-:W3:Y:S04]  /*41a90*/  LDL.LU R9, [R1+0x4c] ;  /* 0x00004c0001097983 */ /* 0x002ee80000300800 */
[----:B------:R0:W-:Y:S04]  /*41aa0*/  STS.U8 [R59+UR4+0x11980], R11 ;  /* 0x0119800b3b007988 */ /* 0x0001e80008000004 */
[----:B----4-:R-:W4:Y:S04]  /*41ab0*/  LDL.LU R10, [R1+0x48] ;  /* 0x00004800010a7983 */ /* 0x010f280000300800 */
[----:B0-----:R-:W4:Y:S04]  /*41ac0*/  LDL.LU R11, [R1+0x44] ;  /* 0x00004400010b7983 */ /* 0x001f280000300800 */
        /* <DEDUP_REMOVED lines=19> */
[----:B0-----:R-:W2:Y:S04]  /*41c00*/  LDL.LU R4, [R1+0x25a8] ;  /* 0x0025a80001047983 */ /* 0x001ea80000300800 */
[----:B------:R0:W-:Y:S04]  /*41c10*/  STS.U8 [R59+UR4+0x1e180], R5 ;  /* 0x01e180053b007988 */ /* 0x0001e80008000004 */
[----:B------:R1:W-:Y:S04]  /*41c20*/  STS.U8 [R59+UR4+0x12580], R6 ;  /* 0x012580063b007988 */ /* 0x0003e80008000004 */
[----:B0-----:R-:W2:Y:S04]  /*41c30*/  LDL.LU R5, [R1+0x25a4] ;  /* 0x0025a40001057983 */ /* 0x001ea80000300800 */
[----:B-1----:R-:W2:Y:S04]  /*41c40*/  LDL.LU R6, [R1+0x25a0] ;  /* 0x0025a00001067983 */ /* 0x002ea80000300800 */
[----:B------:R0:W-:Y:S04]  /*41c50*/  STS.U8 [R59+UR4+0x16580], R35 ;  /* 0x016580233b007988 */ /* 0x0001e80008000004 */
[----:B------:R1:W-:Y:S04]  /*41c60*/  STS.U8 [R59+UR4+0x1a580], R36 ;  /* 0x01a580243b007988 */ /* 0x0003e80008000004 */
[----:B0-----:R-:W2:Y:S04]  /*41c70*/  LDL.LU R35, [R1+0x259c] ;  /* 0x00259c0001237983 */ /* 0x001ea80000300800 */
[----:B-1----:R-:W2:Y:S04]  /*41c80*/  LDL.LU R36, [R1+0x2598] ;  /* 0x0025980001247983 */ /* 0x002ea80000300800 */
[----:B---3--:R0:W-:Y:S04]  /*41c90*/  STS.U8 [R59+UR4+0x1e580], R37 ;  /* 0x01e580253b007988 */ /* 0x0081e80008000004 */
[----:B------:R1:W-:Y:S04]  /*41ca0*/  STS.U8 [R59+UR4+0x12980], R39 ;  /* 0x012980273b007988 */ /* 0x0003e80008000004 */
[----:B0-----:R-:W3:Y:S04]  /*41cb0*/  LDL.LU R37, [R1+0x2594] ;  /* 0x0025940001257983 */ /* 0x001ee80000300800 */
[----:B-1----:R-:W2:Y:S04]  /*41cc0*/  LDL.LU R39, [R1+0x2590] ;  /* 0x0025900001277983 */ /* 0x002ea80000300800 */
[----:B------:R-:W-:Y:S04]  /*41cd0*/  STS.U8 [R59+UR4+0x16980], R56 ;  /* 0x016980383b007988 */ /* 0x000fe80008000004 */
[----:B------:R-:W-:Y:S04]  /*41ce0*/  STS.U8 [R59+UR4+0x1a980], R57 ;  /* 0x01a980393b007988 */ /* 0x000fe80008000004 */
        /* <DEDUP_REMOVED lines=18> */
[----:B------:R0:W-:Y:S04]  /*41e10*/  STS.U8 [R59+UR4+0x13580], R8 ;  /* 0x013580083b007988 */ /* 0x0001e80008000004 */
[----:B------:R1:W-:Y:S04]  /*41e20*/  STS.U8 [R59+UR4+0x17580], R9 ;  /* 0x017580093b007988 */ /* 0x0003e80008000004 */
[----:B----4-:R4:W-:Y:S04]  /*41e30*/  STS.U8 [R59+UR4+0x1b580], R10 ;  /* 0x01b5800a3b007988 */ /* 0x0109e80008000004 */
[----:B0-----:R-:W3:Y:S04]  /*41e40*/  LDL.LU R8, [R1+0x2b4] ;  /* 0x0002b40001087983 */ /* 0x001ee80000300800 */
[----:B-1----:R-:W3:Y:S04]  /*41e50*/  LDL.LU R9, [R1+0x2b0] ;  /* 0x0002b00001097983 */ /* 0x002ee80000300800 */
[----:B------:R0:W-:Y:S04]  /*41e60*/  STS.U8 [R59+UR4+0x1f580], R11 ;  /* 0x01f5800b3b007988 */ /* 0x0001e80008000004 */
[----:B----4-:R-:W4:Y:S04]  /*41e70*/  LDL.LU R10, [R1+0x2ac] ;  /* 0x0002ac00010a7983 */ /* 0x010f280000300800 */
[----:B0-----:R-:W4:Y:S01]  /*41e80*/  LDL.LU R11, [R1+0x278] ;  /* 0x00027800010b7983 */ /* 0x001f220000300800 */
[----:B------:R-:W0:Y:S03]  /*41e90*/  S2R R57, SR_TID.X ;  /* 0x0000000000397919 */ /* 0x000e260000002100 */
[----:B--2---:R-:W-:Y:S04]  /*41ea0*/  STS.U8 [R59+UR4+0x13980], R39 ;  /* 0x013980273b007988 */ /* 0x004fe80008000004 */
[----:B---3--:R-:W-:Y:S04]  /*41eb0*/  STS.U8 [R59+UR4+0x17980], R37 ;  /* 0x017980253b007988 */ /* 0x008fe80008000004 */
[----:B------:R-:W-:Y:S04]  /*41ec0*/  STS.U8 [R59+UR4+0x1b980], R36 ;  /* 0x01b980243b007988 */ /* 0x000fe80008000004 */
[----:B------:R0:W-:Y:S04]  /*41ed0*/  STS.U8 [R59+UR4+0x1f980], R35 ;  /* 0x01f980233b007988 */ /* 0x0001e80008000004 */
[----:B------:R-:W-:Y:S01]  /*41ee0*/  STS.U8 [R59+UR4+0x13d80], R34 ;  /* 0x013d80223b007988 */ /* 0x000fe20008000004 */
[----:B0-----:R-:W-:-:S03]  /*41ef0*/  LOP3.LUT R35, R57, 0x7f, RZ, 0xc0, !PT ;  /* 0x0000007f39237812 */ /* 0x001fc600078ec0ff */
[----:B------:R-:W-:Y:S01]  /*41f00*/  STS.U8 [R59+UR4+0x17d80], R33 ;  /* 0x017d80213b007988 */ /* 0x000fe20008000004 */
[----:B------:R-:W-:-:S03]  /*41f10*/  LOP3.LUT R35, R35, 0x40, RZ, 0x3c, !PT ;  /* 0x0000004023237812 */ /* 0x000fc600078e3cff */
[----:B------:R-:W-:Y:S04]  /*41f20*/  STS.U8 [R59+UR4+0x1bd80], R32 ;  /* 0x01bd80203b007988 */ /* 0x000fe80008000004 */
[----:B------:R-:W-:Y:S04]  /*41f30*/  STS.U8 [R59+UR4+0x1fd80], R31 ;  /* 0x01fd801f3b007988 */ /* 0x000fe80008000004 */
[----:B------:R0:W-:Y:S04]  /*41f40*/  STS.U8 [R35+UR4+0x10200], R7 ;  /* 0x0102000723007988 */ /* 0x0001e80008000004 */
        /* <DEDUP_REMOVED lines=16> */
[----:B--2---:R-:W2:Y:S04]  /*42050*/  LDL.LU R17, [R1+0x2584] ;  /* 0x0025840001117983 */ /* 0x004ea80000300800 */
[----:B------:R-:W-:Y:S04]  /*42060*/  STS.U8 [R35+UR4+0x1ce00], R3 ;  /* 0x01ce000323007988 */ /* 0x000fe80008000004 */
[----:B---3--:R-:W3:Y:S04]  /*42070*/  LDL.LU R18, [R1+0x2580] ;  /* 0x0025800001127983 */ /* 0x008ee80000300800 */
[----:B------:R0:W-:Y:S04]  /*42080*/  STS.U8 [R35+UR4+0x11200], R19 ;  /* 0x0112001323007988 */ /* 0x0001e80008000004 */
[----:B------:R1:W-:Y:S04]  /*42090*/  STS.U8 [R35+UR4+0x15200], R26 ;  /* 0x0152001a23007988 */ /* 0x0003e80008000004 */
[----:B------:R1:W-:Y:S04]  /*420a0*/  STS.U8 [R35+UR4+0x19200], R27 ;  /* 0x0192001b23007988 */ /* 0x0003e80008000004 */
[----:B0-----:R-:W2:Y:S04]  /*420b0*/  LDL.LU R19, [R1+0x264] ;  /* 0x0002640001137983 */ /* 0x001ea80000300800 */
[----:B-1----:R-:W3:Y:S04]  /*420c0*/  LDL.LU R26, [R1+0x260] ;  /* 0x00026000011a7983 */ /* 0x002ee80000300800 */
[----:B------:R0:W-:Y:S04]  /*420d0*/  STS.U8 [R35+UR4+0x1d200], R28 ;  /* 0x01d2001c23007988 */ /* 0x0001e80008000004 */
[----:B------:R-:W3:Y:S04]  /*420e0*/  LDL.LU R27, [R1+0x25c] ;  /* 0x00025c00011b7983 */ /* 0x000ee80000300800 */
        /* <DEDUP_REMOVED lines=45> */
[----:B0-----:R-:W3:Y:S04]  /*423c0*/  LDL.LU R8, [R1+0x2568] ;  /* 0x0025680001087983 */ /* 0x001ee80000300800 */
        /* <DEDUP_REMOVED lines=13> */
[----:B------:R-:W-:Y:S04]  /*424a0*/  STS.U8 [R35+UR4+0x12e00], R33 ;  /* 0x012e002123007988 */ /* 0x000fe80008000004 */
[----:B0-----:R-:W3:Y:S04]  /*424b0*/  LDL.LU R10, [R1+0x2560] ;  /* 0x00256000010a7983 */ /* 0x001ee80000300800 */
[----:B------:R-:W-:Y:S04]  /*424c0*/  STS.U8 [R35+UR4+0x16e00], R34 ;  /* 0x016e002223007988 */ /* 0x000fe80008000004 */
[----:B----4-:R-:W4:Y:S04]  /*424d0*/  LDL.LU R11, [R1+0x255c] ;  /* 0x00255c00010b7983 */ /* 0x010f280000300800 */
        /* <DEDUP_REMOVED lines=19> */
[----:B0-----:R-:W4:Y:S01]  /*42610*/  LDL.LU R3, [R1+0x2a4] ;  /* 0x0002a40001037983 */ /* 0x001f220000300800 */
[----:B------:R-:W0:Y:S02]  /*42620*/  S2R R33, SR_TID.X ;  /* 0x0000000000217919 */ /* 0x000e240000002100 */
[----:B0-----:R-:W-:-:S04]  /*42630*/  LOP3.LUT R30, R33, 0x7f, RZ, 0xc0, !PT ;  /* 0x0000007f211e7812 */ /* 0x001fc800078ec0ff */
[----:B------:R-:W-:Y:S01]  /*42640*/  LOP3.LUT R30, R30, 0x50, RZ, 0x3c, !PT ;  /* 0x000000501e1e7812 */ /* 0x000fe200078e3cff */
[----:B--2---:R-:W-:Y:S04]  /*42650*/  STS.U8 [R35+UR4+0x13a00], R29 ;  /* 0x013a001d23007988 */ /* 0x004fe80008000004 */
        /* <DEDUP_REMOVED lines=10> */
[----:B0-----:R-:W3:Y:S04]  /*42700*/  LDL.LU R20, [R1+0x2558] ;  /* 0x0025580001147983 */ /* 0x001ee80000300800 */
[----:B-1----:R-:W3:Y:S04]  /*42710*/  LDL.LU R21, [R1+0x2554] ;  /* 0x0025540001157983 */ /* 0x002ee80000300800 */
[----:B------:R-:W-:Y:S04]  /*42720*/  STS.U8 [R30+UR4+0x1c280], R93 ;  /* 0x01c2805d1e007988 */ /* 0x000fe80008000004 */
[----:B--2---:R-:W2:Y:S04]  /*42730*/  LDL.LU R38, [R1+0x2550] ;  /* 0x0025500001267983 */ /* 0x004ea80000300800 */
[----:B------:R0:W-:Y:S04]  /*42740*/  STS.U8 [R30+UR4+0x10680], R63 ;  /* 0x0106803f1e007988 */ /* 0x0001e80008000004 */
[----:B0-----:R-:W2:Y:S04]  /*42750*/  LDL.LU R63, [R1+0x2a0] ;  /* 0x0002a000013f7983 */ /* 0x001ea80000300800 */
        /* <DEDUP_REMOVED lines=79> */
[----:B0-----:R-:W2:Y:S04]  /*42c50*/  LDL.LU R38, [R1+0x254c] ;  /* 0x00254c0001267983 */ /* 0x001ea80000300800 */
[----:B------:R-:W3:Y:S04]  /*42c60*/  LDL.LU R34, [R1+0x3a0] ;  /* 0x0003a00001227983 */ /* 0x000ee80000300800 */
[----:B------:R-:W4:Y:S04]  /*42c70*/  LDL.LU R35, [R1+0x39c] ;  /* 0x00039c0001237983 */ /* 0x000f280000300800 */
        /* <DEDUP_REMOVED lines=10> */
[----:B------:R-:W-:-:S03]  /*42d20*/  LOP3.LUT R22, R33, 0x7f, RZ, 0xc0, !PT ;  /* 0x0000007f21167812 */ /* 0x000fc600078ec0ff */
[----:B------:R-:W-:Y:S04]  /*42d30*/  STS.U8 [R30+UR4+0x1b680], R21 ;  /* 0x01b680151e007988 */ /* 0x000fe80008000004 */
[----:B------:R-:W-:Y:S04]  /*42d40*/  STS.U8 [R30+UR4+0x1f680], R20 ;  /* 0x01f680141e007988 */ /* 0x000fe80008000004 */
[----:B------:R-:W-:Y:S04]  /*42d50*/  STS.U8 [R30+UR4+0x13a80], R19 ;  /* 0x013a80131e007988 */ /* 0x000fe80008000004 */
[----:B------:R-:W2:Y:S04]  /*42d60*/  LDL.LU R93, [R1+0x298] ;  /* 0x00029800015d7983 */ /* 0x000ea80000300800 */
[----:B------:R-:W-:Y:S04]  /*42d70*/  STS.U8 [R30+UR4+0x17a80], R18 ;  /* 0x017a80121e007988 */ /* 0x000fe80008000004 */
[----:B------:R-:W2:Y:S01]  /*42d80*/  LDL.LU R23, [R1+0x294] ;  /* 0x0002940001177983 */ /* 0x000ea20000300800 */
[----:B------:R-:W-:-:S03]  /*42d90*/  LOP3.LUT R22, R22, 0x60, RZ, 0x3c, !PT ;  /* 0x0000006016167812 */ /* 0x000fc600078e3cff */
[----:B------:R-:W-:Y:S04]  /*42da0*/  STS.U8 [R30+UR4+0x1ba80], R17 ;  /* 0x01ba80111e007988 */ /* 0x000fe80008000004 */
[----:B------:R-:W2:Y:S04]  /*42db0*/  LDL.LU R24, [R1+0x290] ;  /* 0x0002900001187983 */ /* 0x000ea80000300800 */
        /* <DEDUP_REMOVED lines=8> */
[----:B------:R0:W-:Y:S04]  /*42e40*/  STS.U8 [R30+UR4+0x1fe80], R12 ;  /* 0x01fe800c1e007988 */ /* 0x0001e80008000004 */
[----:B------:R-:W2:Y:S04]  /*42e50*/  LDL.LU R29, [R1+0x23c] ;  /* 0x00023c00011d7983 */ /* 0x000ea80000300800 */
[----:B------:R-:W-:Y:S04]  /*42e60*/  STS.U8 [R22+UR4+0x10300], R82 ;  /* 0x0103005216007988 */ /* 0x000fe80008000004 */
[----:B0-----:R-:W2:Y:S04]  /*42e70*/  LDL.LU R30, [R1+0x1f8] ;  /* 0x0001f800011e7983 */ /* 0x001ea80000300800 */
[----:B------:R-:W2:Y:S04]  /*42e80*/  LDL.LU R45, [R1+0x1f4] ;  /* 0x0001f400012d7983 */ /* 0x000ea80000300800 */
        /* <DEDUP_REMOVED lines=15> */
[----:B------:R-:W2:Y:S04]  /*42f80*/  LDL.LU R33, [R1+0x150] ;  /* 0x0001500001217983 */ /* 0x000ea80000300800 */
[----:B---3--:R0:W-:Y:S04]  /*42f90*/  STS.U8 [R22+UR4+0x10b00], R34 ;  /* 0x010b002216007988 */ /* 0x0081e80008000004 */
[----:B----4-:R1:W-:Y:S04]  /*42fa0*/  STS.U8 [R22+UR4+0x14b00], R35 ;  /* 0x014b002316007988 */ /* 0x0103e80008000004 */
[----:B--2---:R2:W-:Y:S04]  /*42fb0*/  STS.U8 [R22+UR4+0x18b00], R36 ;  /* 0x018b002416007988 */ /* 0x0045e80008000004 */
[----:B0-----:R-:W3:Y:S04]  /*42fc0*/  LDL.LU R34, [R1+0x13c] ;  /* 0x00013c0001227983 */ /* 0x001ee80000300800 */
[----:B-1----:R-:W4:Y:S04]  /*42fd0*/  LDL.LU R35, [R1+0x108] ;  /* 0x0001080001237983 */ /* 0x002f280000300800 */
        /* <DEDUP_REMOVED lines=38> */
[----:B------:R0:W-:Y:S04]  /*43240*/  STS.U8 [R22+UR4+0x1a700], R33 ;  /* 0x01a7002116007988 */ /* 0x0001e80008000004 */
[----:B-1----:R-:W2:Y:S04]  /*43250*/  LDL.LU R31, [R1+0x3c0] ;  /* 0x0003c000011f7983 */ /* 0x002ea80000300800 */
[----:B0-----:R-:W2:Y:S04]  /*43260*/  LDL.LU R32, [R1+0x3bc] ;  /* 0x0003bc0001207983 */ /* 0x001ea80000300800 */
[----:B------:R-:W2:Y:S04]  /*43270*/  LDL.LU R33, [R1+0x3b8] ;  /* 0x0003b80001217983 */ /* 0x000ea80000300800 */
[----:B---3--:R0:W-:Y:S04]  /*43280*/  STS.U8 [R22+UR4+0x1e700], R34 ;  /* 0x01e7002216007988 */ /* 0x0081e80008000004 */
[----:B----4-:R1:W-:Y:S04]  /*43290*/  STS.U8 [R22+UR4+0x12b00], R35 ;  /* 0x012b002316007988 */ /* 0x0103e80008000004 */
[----:B0-----:R-:W3:Y:S04]  /*432a0*/  LDL.LU R34, [R1+0x3b4] ;  /* 0x0003b40001227983 */ /* 0x001ee80000300800 */
[----:B--2---:R0:W-:Y:S04]  /*432b0*/  STS.U8 [R22+UR4+0x16b00], R36 ;  /* 0x016b002416007988 */ /* 0x0041e80008000004 */
[----:B-1----:R-:W2:Y:S04]  /*432c0*/  LDL.LU R35, [R1+0x3b0] ;  /* 0x0003b00001237983 */ /* 0x002ea80000300800 */
        /* <DEDUP_REMOVED lines=34> */
[----:B0-----:R-:W4:Y:S01]  /*434f0*/  LDL.LU R0, [R1+0x253c] ;  /* 0x00253c0001007983 */ /* 0x001f220000300800 */
[----:B------:R-:W0:Y:S03]  /*43500*/  S2R R38, SR_TID.X ;  /* 0x0000000000267919 */ /* 0x000e260000002100 */
[----:B------:R-:W4:Y:S04]  /*43510*/  LDL.LU R93, [R1+0x320] ;  /* 0x00032000015d7983 */ /* 0x000f280000300800 */
[----:B------:R-:W4:Y:S04]  /*43520*/  LDL.LU R22, [R1+0x2c4] ;  /* 0x0002c40001167983 */ /* 0x000f280000300800 */
[----:B------:R-:W4:Y:S04]  /*43530*/  LDL.LU R23, [R1+0x2c0] ;  /* 0x0002c00001177983 */ /* 0x000f280000300800 */
[----:B------:R-:W4:Y:S04]  /*43540*/  LDL.LU R24, [R1+0x2bc] ;  /* 0x0002bc0001187983 */ /* 0x000f280000300800 */
[----:B------:R-:W4:Y:S04]  /*43550*/  LDL.LU R25, [R1+0x2b8] ;  /* 0x0002b80001197983 */ /* 0x000f280000300800 */
[----:B------:R-:W4:Y:S04]  /*43560*/  LDL.LU R26, [R1+0x274] ;  /* 0x00027400011a7983 */ /* 0x000f280000300800 */
[----:B------:R-:W4:Y:S01]  /*43570*/  LDL.LU R27, [R1+0x270] ;  /* 0x00027000011b7983 */ /* 0x000f220000300800 */
[----:B0-----:R-:W-:-:S03]  /*43580*/  LOP3.LUT R38, R38, 0x7f, RZ, 0xc0, !PT ;  /* 0x0000007f26267812 */ /* 0x001fc600078ec0ff */
[----:B------:R-:W4:Y:S04]  /*43590*/  LDL.LU R28, [R1+0x26c] ;  /* 0x00026c00011c7983 */ /* 0x000f280000300800 */
[----:B------:R-:W4:Y:S01]  /*435a0*/  LDL.LU R29, [R1+0x268] ;  /* 0x00026800011d7983 */ /* 0x000f220000300800 */
[----:B------:R-:W-:-:S03]  /*435b0*/  LOP3.LUT R3, R38, 0x70, RZ, 0x3c, !PT ;  /* 0x0000007026037812 */ /* 0x000fc600078e3cff */
        /* <DEDUP_REMOVED lines=15> */
[----:B---3--:R0:W-:Y:S04]  /*436b0*/  STS.U8 [R3+UR4+0x10f80], R34 ;  /* 0x010f802203007988 */ /* 0x0081e80008000004 */
[----:B--2---:R1:W-:Y:S04]  /*436c0*/  STS.U8 [R3+UR4+0x14f80], R35 ;  /* 0x014f802303007988 */ /* 0x0043e80008000004 */
[----:B0-----:R-:W2:Y:S04]  /*436d0*/  LDL.LU R34, [R1+0x17c] ;  /* 0x00017c0001227983 */ /* 0x001ea80000300800 */
[----:B----4-:R0:W-:Y:S04]  /*436e0*/  STS.U8 [R3+UR4+0x18f80], R36 ;  /* 0x018f802403007988 */ /* 0x0101e80008000004 */
[----:B-1----:R-:W3:Y:S04]  /*436f0*/  LDL.LU R35, [R1+0x14c] ;  /* 0x00014c0001237983 */ /* 0x002ee80000300800 */
[----:B------:R1:W-:Y:S04]  /*43700*/  STS.U8 [R3+UR4+0x1cf80], R37 ;  /* 0x01cf802503007988 */ /* 0x0003e80008000004 */
        /* <DEDUP_REMOVED lines=12> */
[----:B------:R0:W-:Y:S04]  /*437d0*/  STS.U8 [R3+UR4+0x15780], R43 ;  /* 0x0157802b03007988 */ /* 0x0001e80008000004 */
[----:B------:R1:W-:Y:S04]  /*437e0*/  STS.U8 [R3+UR4+0x19780], R41 ;  /* 0x0197802903007988 */ /* 0x0003e80008000004 */
[----:B0-----:R-:W2:Y:S04]  /*437f0*/  LDL.LU R43, [R1+0xac] ;  /* 0x0000ac00012b7983 */ /* 0x001ea80000300800 */
[----:B-1----:R-:W2:Y:S04]  /*43800*/  LDL.LU R41, [R1+0xa8] ;  /* 0x0000a80001297983 */ /* 0x002ea80000300800 */
[----:B------:R0:W-:Y:S04]  /*43810*/  STS.U8 [R3+UR4+0x1b780], R0 ;  /* 0x01b7800003007988 */ /* 0x0001e80008000004 */
[----:B0-----:R-:W2:Y:S04]  /*43820*/  LDL.LU R0, [R1+0x2538] ;  /* 0x0025380001007983 */ /* 0x001ea80000300800 */
[----:B------:R0:W-:Y:S04]  /*43830*/  STS.U8 [R3+UR4+0x1f780], R92 ;  /* 0x01f7805c03007988 */ /* 0x0001e80008000004 */
[----:B------:R1:W-:Y:S04]  /*43840*/  STS.U8 [R3+UR4+0x13b80], R81 ;  /* 0x013b805103007988 */ /* 0x0003e80008000004 */
[----:B------:R1:W-:Y:S04]  /*43850*/  STS.U8 [R3+UR4+0x17b80], R80 ;  /* 0x017b805003007988 */ /* 0x0003e80008000004 */
[----:B0-----:R0:W5:Y:S04]  /*43860*/  LDL.LU R92, [R1+0x2534] ;  /* 0x00253400015c7983 */ /* 0x0011680000300800 */
[----:B-1----:R0:W5:Y:S04]  /*43870*/  LDL.LU R81, [R1+0x2530] ;  /* 0x0025300001517983 */ /* 0x0021680000300800 */
[----:B------:R0:W5:Y:S04]  /*43880*/  LDL.LU R80, [R1+0x252c] ;  /* 0x00252c0001507983 */ /* 0x0001680000300800 */
[----:B--2---:R1:W-:Y:S04]  /*43890*/  STS.U8 [R3+UR4+0x1ff80], R0 ;  /* 0x01ff800003007988 */ /* 0x0043e80008000004 */
[----:B-1----:R0:W5:Y:S01]  /*438a0*/  LDL.LU R0, [R1+0x2528] ;  /* 0x0025280001007983 */ /* 0x0021620000300800 */
[----:B------:R-:W-:-:S02]  /*438b0*/  UMOV UR70, 0x1 ;  /* 0x0000000100467882 */ /* 0x000fc40000000000 */
[----:B------:R-:W-:-:S04]  /*438c0*/  @!UP0 UIADD3 UR70, UPT, UPT, -UR70, 0x100000, URZ ;  /* 0x0010000046468890 */ /* 0x000fc8000fffe1ff */
[----:B------:R-:W-:Y:S02]  /*438d0*/  @!UP0 USHF.L.U32 UR71, UR70, 0xb, URZ ;  /* 0x0000000b46478899 */ /* 0x000fe400080006ff */
[----:B------:R-:W-:Y:S01]  /*438e0*/  @!UP0 USHF.L.U32 UR70, UR70, 0x1, URZ ;  /* 0x0000000146468899 */ /* 0x000fe200080006ff */
[----:B------:R-:W-:Y:S01]  /*438f0*/  VOTEU.ALL UP1, P1 ;  /* 0x0000000000ff7886 */ /* 0x000fe20000820000 */
[----:B------:R0:W-:Y:S04]  /*43900*/  STS.U8 [R3+UR4+0x10380], R53 ;  /* 0x0103803503007988 */ /* 0x0001e80008000004 */
        /* <DEDUP_REMOVED lines=28> */
[----:B---3--:R0:W-:Y:S04]  /*43ad0*/  STS.U8 [R3+UR4+0x12f80], R35 ;  /* 0x012f802303007988 */ /* 0x0081e80008000004 */
[----:B----4-:R0:W-:Y:S04]  /*43ae0*/  STS.U8 [R3+UR4+0x16f80], R36 ;  /* 0x016f802403007988 */ /* 0x0101e80008000004 */
        /* <DEDUP_REMOVED lines=12> */
[----:B------:R0:W-:Y:S01]  /*43bb0*/  STS.U8 [R3+UR4+0x1bf80], R42 ;  /* 0x01bf802a03007988 */ /* 0x0001e20008000004 */
[----:B------:R1:W-:Y:S06]  /*43bc0*/  MEMBAR.ALL.CTA ;  /* 0x0000000000007992 */ /* 0x0003ec0000008000 */
[----:B-1----:R-:W-:Y:S04]  /*43bd0*/  FENCE.VIEW.ASYNC.S ;  /* 0x00000000000073c6 */ /* 0x002fe80000000000 */
[----:B------:R-:W1:Y:S02]  /*43be0*/  FENCE.VIEW.ASYNC.S ;  /* 0x00000000000073c6 */ /* 0x000e640000000000 */
[----:B-1----:R0:W1:Y:S02]  /*43bf0*/  @!UP1 SYNCS.EXCH.64 URZ, [UR4+0x3a010], UR70 ;  /* 0x03a0104604ff95b2 */ /* 0x0020640008000100 */
[----:B-1----:R-:W-:Y:S06]  /*43c00*/  BAR.SYNC.DEFER_BLOCKING 0x0 ;  /* 0x0000000000007b1d */ /* 0x002fec0000010000 */
[----:B0-----:R-:W-:Y:S05]  /*43c10*/  @P2 BRA `(.L_x_13) ;  /* 0x0000000400102947 */ /* 0x001fea0003800000 */
[----:B------:R-:W2:Y:S04]  /*43c20*/  LDL R4, [R1+0x21ec] ;  /* 0x0021ec0001047983 */ /* 0x000ea80000100800 */
[----:B------:R-:W3:Y:S04]  /*43c30*/  LDL R6, [R1+0x24ec] ;  /* 0x0024ec0001067983 */ /* 0x000ee80000100800 */
[----:B------:R-:W4:Y:S04]  /*43c40*/  LDL.64 R16, [R1+0x24e0] ;  /* 0x0024e00001107983 */ /* 0x000f280000100a00 */
[----:B------:R-:W3:Y:S04]  /*43c50*/  LDL.64 R18, [R1+0x24d8] ;  /* 0x0024d80001127983 */ /* 0x000ee80000100a00 */
[----:B------:R-:W4:Y:S01]  /*43c60*/  LDL.64 R14, [R1+0x24d0] ;  /* 0x0024d000010e7983 */ /* 0x000f220000100a00 */
[----:B------:R-:W-:-:S03]  /*43c70*/  ELECT P3, URZ, PT ;  /* 0x0000000000ff782f */ /* 0x000fc60003860000 */
[----:B------:R-:W4:Y:S10]  /*43c80*/  LDL.64 R12, [R1+0x24c8] ;  /* 0x0024c800010c7983 */ /* 0x000f340000100a00 */
[----:B------:R-:W-:-:S02]  /*43c90*/  @P3 IMAD.MOV.U32 R5, RZ, RZ, -0x7fffbfe0 ;  /* 0x80004020ff053424 */ /* 0x000fc400078e00ff */
[----:B------:R-:W-:Y:S01]  /*43ca0*/  @P3 IMAD.MOV.U32 R7, RZ, RZ, 0x40004040 ;  /* 0x40004040ff073424 */ /* 0x000fe200078e00ff */
[----:B--2---:R-:W-:-:S13]  /*43cb0*/  R2UR UR70, R4 ;  /* 0x00000000044672ca */ /* 0x004fda00000e0000 */
[----:B------:R-:W-:Y:S01]  /*43cc0*/  IMAD.U32 R4, RZ, RZ, UR70 ;  /* 0x00000046ff047e24 */ /* 0x000fe2000f8e00ff */
[----:B---3--:R-:W-:-:S13]  /*43cd0*/  R2UR UR70, R6 ;  /* 0x00000000064672ca */ /* 0x008fda00000e0000 */
[----:B------:R-:W-:Y:S01]  /*43ce0*/  IMAD.U32 R6, RZ, RZ, UR70 ;  /* 0x00000046ff067e24 */ /* 0x000fe2000f8e00ff */
[----:B------:R-:W-:Y:S02]  /*43cf0*/  @P3 R2UR UR70, R4 ;  /* 0x00000000044632ca */ /* 0x000fe400000e0000 */
[----:B------:R-:W2:Y:S01]  /*43d00*/  LDL R4, [R1+0x2518] ;  /* 0x0025180001047983 */ /* 0x000ea20000100800 */
[----:B------:R-:W-:Y:S02]  /*43d10*/  @P3 R2UR UR71, R5 ;  /* 0x00000000054732ca */ /* 0x000fe400000e0000 */
[----:B------:R-:W-:Y:S02]  /*43d20*/  @P3 R2UR UR72, R6 ;  /* 0x00000000064832ca */ /* 0x000fe400000e0000 */
[----:B------:R-:W-:Y:S02]  /*43d30*/  @P3 R2UR UR73, R7 ;  /* 0x00000000074932ca */ /* 0x000fe400000e0000 */
[----:B------:R-:W-:Y:S01]  /*43d40*/  MOV.SPILL R8, UR7 ;  /* 0x0000000700087c02 */ /* 0x000fe20009000f00 */
[----:B------:R-:W-:Y:S01]  /*43d50*/  UMOV UR7, 0x4208010 ;  /* 0x0420801000077882 */ /* 0x000fe20000000000 */
[----:B------:R-:W-:Y:S01]  /*43d60*/  MOV.SPILL R9, UR6 ;  /* 0x0000000600097c02 */ /* 0x000fe20009000f00 */
[----:B------:R-:W-:-:S08]  /*43d70*/  UMOV UR6, 0x0 ;  /* 0x0000000000067882 */ /* 0x000fd00000000000 */
[----:B------:R0:W-:Y:S02]  /*43d80*/  UTCQMMA gdesc[UR70], gdesc[UR72], tmem[UR74], tmem[UR6], idesc[UR7], !UPT ;  /* 0x00ff0648460075ea */ /* 0x0001e4000f80034a */
[----:B0-----:R-:W-:Y:S01]  /*43d90*/  UMOV UR72, 0x0 ;  /* 0x0000000000487882 */ /* 0x001fe20000000000 */
[----:B------:R-:W-:Y:S02]  /*43da0*/  UMOV UR73, 0x4208010 ;  /* 0x0420801000497882 */ /* 0x000fe40000000000 */
[----:B------:R4:W-:Y:S02]  /*43db0*/  UTCQMMA gdesc[UR38], gdesc[UR10], tmem[UR74], tmem[UR72], idesc[UR73], UPT ;  /* 0x00ff480a260075ea */ /* 0x0009e4000b80034a */
[----:B----4-:R-:W-:Y:S02]  /*43dc0*/  R2UR UR72, R16 ;  /* 0x00000000104872ca */ /* 0x010fe400000e0000 */
[----:B------:R-:W-:Y:S01]  /*43dd0*/  R2UR UR73, R17 ;  /* 0x00000000114972ca */ /* 0x000fe200000e0000 */
[----:B------:R-:W-:Y:S01]  /*43de0*/  UMOV UR70, 0x0 ;  /* 0x0000000000467882 */ /* 0x000fe20000000000 */
[----:B------:R-:W-:Y:S01]  /*43df0*/  UMOV UR71, 0x4208010 ;  /* 0x0420801000477882 */ /* 0x000fe20000000000 */
[----:B------:R-:W-:-:S02]  /*43e00*/  MOV.SPILL R10, UR5 ;  /* 0x00000005000a7c02 */ /* 0x000fc40009000f00 */
[----:B------:R-:W-:Y:S02]  /*43e10*/  MOV.SPILL R11, UR4 ;  /* 0x00000004000b7c02 */ /* 0x000fe40009000f00 */
[----:B------:R-:W-:Y:S02]  /*43e20*/  R2UR UR4, R18 ;  /* 0x00000000120472ca */ /* 0x000fe400000e0000 */
[----:B------:R-:W-:-:S04]  /*43e30*/  R2UR UR5, R19 ;  /* 0x00000000130572ca */ /* 0x000fc800000e0000 */
[----:B------:R0:W-:Y:S02]  /*43e40*/  UTCQMMA gdesc[UR12], gdesc[UR72], tmem[UR74], tmem[UR70], idesc[UR71], UPT ;  /* 0x00ff46480c0075ea */ /* 0x0001e4000b80034a */
[----:B0-----:R-:W-:Y:S02]  /*43e50*/  R2UR UR70, R14 ;  /* 0x000000000e4672ca */ /* 0x001fe400000e0000 */
[----:B------:R-:W-:Y:S01]  /*43e60*/  R2UR UR71, R15 ;  /* 0x000000000f4772ca */ /* 0x000fe200000e0000 */
[----:B------:R-:W-:Y:S01]  /*43e70*/  UMOV UR72, 0x0 ;  /* 0x0000000000487882 */ /* 0x000fe20000000000 */
[----:B------:R-:W-:-:S03]  /*43e80*/  UMOV UR73, 0x4208010 ;  /* 0x0420801000497882 */ /* 0x000fc60000000000 */
[----:B------:R-:W-:Y:S08]  /*43e90*/  UTCQMMA gdesc[UR14], gdesc[UR4], tmem[UR74], tmem[UR72], idesc[UR73], UPT ;  /* 0x00ff48040e0075ea */ /* 0x000ff0000b80034a */
[----:B------:R0:W-:Y:S02]  /*43ea0*/  UTCQMMA gdesc[UR16], gdesc[UR70], tmem[UR74], tmem[UR72], idesc[UR73], UPT ;  /* 0x00ff4846100075ea */ /* 0x0001e4000b80034a */
[----:B0-----:R-:W-:-:S02]  /*43eb0*/  R2UR UR72, R12 ;  /* 0x000000000c4872ca */ /* 0x001fc400000e0000 */
[----:B------:R-:W-:Y:S01]  /*43ec0*/  R2UR UR73, R13 ;  /* 0x000000000d4972ca */ /* 0x000fe200000e0000 */
[----:B------:R-:W-:Y:S01]  /*43ed0*/  UMOV UR70, 0x0 ;  /* 0x0000000000467882 */ /* 0x000fe20000000000 */
[----:B------:R-:W-:Y:S01]  /*43ee0*/  UMOV UR71, 0x4208010 ;  /* 0x0420801000477882 */ /* 0x000fe20000000000 */
[----:B------:R-:W-:-:S10]  /*43ef0*/  IMAD.MOV.U32 R5, RZ, RZ, RZ ;  /* 0x000000ffff057224 */ /* 0x000fd400078e00ff */
[----:B------:R0:W-:Y:S01]  /*43f00*/  UTCQMMA gdesc[UR18], gdesc[UR72], tmem[UR74], tmem[UR70], idesc[UR71], UPT ;  /* 0x00ff4648120075ea */ /* 0x0001e2000b80034a */
[----:B------:R-:W-:Y:S01]  /*43f10*/  UTCQMMA gdesc[UR20], gdesc[UR76], tmem[UR74], tmem[UR70], idesc[UR71], UPT ;  /* 0x00ff464c140075ea */ /* 0x000fe2000b80034a */
[----:B0-----:R-:W-:Y:S01]  /*43f20*/  UMOV UR72, 0x0 ;  /* 0x0000000000487882 */ /* 0x001fe20000000000 */
[----:B------:R-:W-:Y:S02]  /*43f30*/  UMOV UR73, 0x4208010 ;  /* 0x0420801000497882 */ /* 0x000fe40000000000 */
[----:B------:R-:W-:Y:S01]  /*43f40*/  UTCQMMA gdesc[UR22], gdesc[UR52], tmem[UR74], tmem[UR72], idesc[UR73], UPT ;  /* 0x00ff4834160075ea */ /* 0x000fe2000b80034a */
[----:B------:R-:W-:Y:S01]  /*43f50*/  UTCQMMA gdesc[UR24], gdesc[UR54], tmem[UR74], tmem[UR70], idesc[UR71], UPT ;  /* 0x00ff4636180075ea */ /* 0x000fe2000b80034a */
[----:B------:R-:W-:Y:S01]  /*43f60*/  UTCQMMA gdesc[UR26], gdesc[UR56], tmem[UR74], tmem[UR72], idesc[UR73], UPT ;  /* 0x00ff48381a0075ea */ /* 0x000fe2000b80034a */
[----:B------:R-:W-:Y:S01]  /*43f70*/  UTCQMMA gdesc[UR28], gdesc[UR58], tmem[UR74], tmem[UR72], idesc[UR73], UPT ;  /* 0x00ff483a1c0075ea */ /* 0x000fe2000b80034a */
[----:B------:R-:W-:Y:S01]  /*43f80*/  UTCQMMA gdesc[UR30], gdesc[UR60], tmem[UR74], tmem[UR70], idesc[UR71], UPT ;  /* 0x00ff463c1e0075ea */ /* 0x000fe2000b80034a */
[----:B------:R-:W-:Y:S01]  /*43f90*/  UTCQMMA gdesc[UR32], gdesc[UR62], tmem[UR74], tmem[UR70], idesc[UR71], UPT ;  /* 0x00ff463e200075ea */ /* 0x000fe2000b80034a */
[----:B------:R-:W-:Y:S01]  /*43fa0*/  UTCQMMA gdesc[UR34], gdesc[UR64], tmem[UR74], tmem[UR72], idesc[UR73], UPT ;  /* 0x00ff4840220075ea */ /* 0x000fe2000b80034a */
[----:B------:R0:W-:Y:S01]  /*43fb0*/  UTCQMMA gdesc[UR36], gdesc[UR66], tmem[UR74], tmem[UR70], idesc[UR71], UPT ;  /* 0x00ff4642240075ea */ /* 0x0001e2000b80034a */
[----:B------:R1:W-:Y:S01]  /*43fc0*/  UTCQMMA gdesc[UR42], gdesc[UR68], tmem[UR74], tmem[UR72], idesc[UR73], UPT ;  /* 0x00ff48442a0075ea */ /* 0x0003e2000b80034a */
[----:B------:R-:W-:-:S02]  /*43fd0*/  R2UR.FILL UR7, R8 ;  /* 0x00000000080772ca */ /* 0x000fc400004e0000 */
[----:B------:R-:W-:Y:S02]  /*43fe0*/  R2UR.FILL UR6, R9 ;  /* 0x00000000090672ca */ /* 0x000fe400004e0000 */
[----:B------:R-:W-:Y:S02]  /*43ff0*/  R2UR.FILL UR5, R10 ;  /* 0x000000000a0572ca */ /* 0x000fe400004e0000 */
[----:B------:R-:W-:Y:S01]  /*44000*/  R2UR.FILL UR4, R11 ;  /* 0x000000000b0472ca */ /* 0x000fe200004e0000 */
[----:B--2---:R-:W-:-:S05]  /*44010*/  VIADD R4, R4, 0x3a010 ;  /* 0x0003a01004047836 */ /* 0x004fca0000000000 */
[----:B------:R-:W-:-:S04]  /*44020*/  @P3 MOV R4, R4 ;  /* 0x0000000400043202 */ /* 0x000fc80000000f00 */
[----:B0-----:R-:W-:-:S13]  /*44030*/  @P3 R2UR UR70, R4 ;  /* 0x00000000044632ca */ /* 0x001fda00000e0000 */
[----:B------:R1:W-:Y:S01]  /*44040*/  UTCBAR [UR70], URZ ;  /* 0x000000ff460073e9 */ /* 0x0003e200080000ff */
[----:B------:R-:W-:Y:S01]  /*44050*/  NOP ;  /* 0x0000000000007918 */ /* 0x000fe20000000000 */
.L_x_13:
[----:B------:R-:W0:Y:S02]  /*44060*/  SYNCS.PHASECHK.TRANS64.TRYWAIT P3, [UR4+0x3a010], RZ ;  /* 0x03a010ffff0075a7 */ /* 0x000e240008061104 */
[----:B0-----:R-:W-:Y:S05]  /*44070*/  @!P3 BRA `(.L_x_14) ;  /* 0x0000024400acb947 */ /* 0x001fea0003800000 */
.L_x_23:
[----:B------:R-:W2:Y:S01]  /*44080*/  LDL.LU R74, [R1+0x3c8] ;  /* 0x0003c800014a7983 */ /* 0x000ea20000300800 */
[----:B------:R-:W0:Y:S01]  /*44090*/  LDC R73, c[0x0][0x3a8] ;  /* 0x0000ea00ff497b82 */ /* 0x000e220000000800 */
[----:B------:R-:W3:Y:S07]  /*440a0*/  S2R R4, SR_TID.X ;  /* 0x0000000000047919 */ /* 0x000eee0000002100 */
[----:B------:R-:W-:Y:S06]  /*440b0*/  BAR.SYNC.DEFER_BLOCKING 0x0 ;  /* 0x0000000000007b1d */ /* 0x000fec0000010000 */
[----:B-----5:R-:W-:Y:S01]  /*440c0*/  STL [R1+0x2530], R80 ;  /* 0x0025305001007387 */ /* 0x020fe20000100800 */
[----:B---3--:R-:W-:Y:S01]  /*440d0*/  LOP3.LUT R68, R4, 0x10, RZ, 0xc0, !PT ;  /* 0x0000001004447812 */ /* 0x008fe200078ec0ff */
[----:B------:R-:W3:Y:S01]  /*440e0*/  @!P1 SYNCS.CCTL.IV [UR4+0x3a010] ;  /* 0x03a01000ff0099b1 */ /* 0x000ee20008000004 */
[----:B------:R-:W-:Y:S01]  /*440f0*/  LDTM.16dp32bit_t0_t15.x64 R4, tmem[UR6+0x100] ;  /* 0x00010006000479ee */ /* 0x000fe20008b00000 */
[----:B------:R-:W0:Y:S01]  /*44100*/  LDTM.16dp32bit_t16_t31.x64 R4, tmem[UR6+0x140] ;  /* 0x00014006000479ee */ /* 0x000e220008b20000 */
[----:B------:R-:W-:Y:S01]  /*44110*/  STL [R1+0x252c], R2 ;  /* 0x00252c0201007387 */ /* 0x000fe20000100800 */
[----:B------:R-:W-:Y:S01]  /*44120*/  NOP ;  /* 0x0000000000007918 */ /* 0x000fe20000000000 */
[----:B------:R-:W-:-:S02]  /*44130*/  IMAD.SHL.U32 R68, R68, 0x4, RZ ;  /* 0x0000000444447824 */ /* 0x000fc400078e00ff */
[-C--:B0-----:R-:W-:Y:S01]  /*44140*/  FMUL R4, R4, R73.reuse ;  /* 0x0000004904047220 */ /* 0x081fe20000400000 */
        /* <DEDUP_REMOVED lines=16> */
[----:B------:R0:W-:Y:S01]  /*44250*/  STL [R1+0x2528], R0 ;  /* 0x0025280001007387 */ /* 0x0001e20000100800 */
[-C--:B------:R-:W-:Y:S01]  /*44260*/  FMUL R22, R22, R73.reuse ;  /* 0x0000004916167220 */ /* 0x080fe20000400000 */
[----:B0-----:R-:W0:Y:S01]  /*44270*/  S2R R0, SR_TID.X ;  /* 0x0000000000007919 */ /* 0x001e220000002100 */
        /* <DEDUP_REMOVED lines=14> */
[----:B--2---:R-:W-:-:S04]  /*44360*/  IMAD.IADD R68, R68, 0x1, R74 ;  /* 0x0000000144447824 */ /* 0x004fc800078e024a */
[C---:B------:R-:W-:Y:S02]  /*44370*/  VIADD R69, R68.reuse, 0x80 ;  /* 0x0000008044457836 */ /* 0x040fe40000000000 */
[----:B------:R-:W-:-:S03]  /*44380*/  VIADD R70, R68, 0x84 ;  /* 0x0000008444467836 */ /* 0x000fc60000000000 */
[CC--:B------:R-:W-:Y:S02]  /*44390*/  ISETP.GE.AND P6, PT, R92.reuse, R69.reuse, PT ;  /* 0x000000455c00720c */ /* 0x0c0fe40003fc6270 */
[----:B------:R-:W-:Y:S01]  /*443a0*/  ISETP.GE.AND P5, PT, R92, R70, PT ;  /* 0x000000465c00720c */ /* 0x000fe20003fa6270 */
[----:B------:R-:W-:Y:S01]  /*443b0*/  VIADD R70, R68, 0x85 ;  /* 0x0000008544467836 */ /* 0x000fe20000000000 */
[----:B------:R-:W-:Y:S01]  /*443c0*/  FSEL R4, R4, -INF , P6 ;  /* 0xff80000004047808 */ /* 0x000fe20003000000 */
[----:B------:R-:W-:Y:S01]  /*443d0*/  VIADD R71, R68, 0x83 ;  /* 0x0000008344477836 */ /* 0x000fe20000000000 */
[----:B------:R-:W-:-:S04]  /*443e0*/  ISETP.GT.AND P6, PT, R92, R69, PT ;  /* 0x000000455c00720c */ /* 0x000fc80003fc4270 */
[----:B------:R-:W-:Y:S02]  /*443f0*/  FSEL R5, R5, -INF , P6 ;  /* 0xff80000005057808 */ /* 0x000fe40003000000 */
[----:B------:R-:W-:Y:S01]  /*44400*/  ISETP.GE.AND P6, PT, R92, R70, PT ;  /* 0x000000465c00720c */ /* 0x000fe20003fc6270 */
[----:B------:R-:W-:Y:S01]  /*44410*/  VIADD R70, R68, 0x87 ;  /* 0x0000008744467836 */ /* 0x000fe20000000000 */
[----:B------:R-:W-:Y:S01]  /*44420*/  ISETP.GE.AND P4, PT, R92, R71, PT ;  /* 0x000000475c00720c */ /* 0x000fe20003f86270 */
[----:B------:R-:W-:-:S03]  /*44430*/  VIADD R72, R68, 0x82 ;  /* 0x0000008244487836 */ /* 0x000fc60000000000 */
[----:B------:R-:W-:Y:S02]  /*44440*/  FSEL R7, R7, -INF , P4 ;  /* 0xff80000007077808 */ /* 0x000fe40002000000 */
[----:B------:R-:W-:Y:S01]  /*44450*/  ISETP.GE.AND P4, PT, R92, R70, PT ;  /* 0x000000465c00720c */ /* 0x000fe20003f86270 */
[----:B------:R-:W-:Y:S01]  /*44460*/  VIADD R70, R68, 0x88 ;  /* 0x0000008844467836 */ /* 0x000fe20000000000 */
[----:B------:R-:W-:Y:S01]  /*44470*/  ISETP.GE.AND P3, PT, R92, R72, PT ;  /* 0x000000485c00720c */ /* 0x000fe20003f66270 */
[----:B------:R-:W-:Y:S01]  /*44480*/  VIADD R69, R68, 0x86 ;  /* 0x0000008644457836 */ /* 0x000fe20000000000 */
[----:B------:R-:W-:Y:S02]  /*44490*/  FSEL R8, R8, -INF , P5 ;  /* 0xff80000008087808 */ /* 0x000fe40002800000 */
        /* <DEDUP_REMOVED lines=54> */
[----:B------:R-:W-:Y:S01]  /*44800*/  ISETP.GE.AND P5, PT, R92, R69, PT ;  /* 0x000000455c00720c */ /* 0x000fe20003fa6270 */
[----:B------:R-:W-:Y:S01]  /*44810*/  VIADD R69, R68, 0x9b ;  /* 0x0000009b44457836 */ /* 0x000fe20000000000 */
[----:B------:R-:W-:Y:S02]  /*44820*/  FSEL R26, R26, -INF , P3 ;  /* 0xff8000001a1a7808 */ /* 0x000fe40001800000 */
[----:B------:R-:W-:Y:S01]  /*44830*/  ISETP.GE.AND P3, PT, R92, R70, PT ;  /* 0x000000465c00720c */ /* 0x000fe20003f66270 */
[----:B------:R-:W-:Y:S01]  /*44840*/  VIADD R70, R68, 0x9c ;  /* 0x0000009c44467836 */ /* 0x000fe20000000000 */
[----:B------:R-:W-:-:S02]  /*44850*/  FSEL R27, R27, -INF , P4 ;  /* 0xff8000001b1b7808 */ /* 0x000fc40002000000 */
[----:B------:R-:W-:Y:S01]  /*44860*/  ISETP.GE.AND P4, PT, R92, R69, PT ;  /* 0x000000455c00720c */ /* 0x000fe20003f86270 */
[----:B------:R-:W-:Y:S01]  /*44870*/  VIADD R69, R68, 0x9d ;  /* 0x0000009d44457836 */ /* 0x000fe20000000000 */
[----:B------:R-:W-:Y:S02]  /*44880*/  FSEL R28, R28, -INF , P5 ;  /* 0xff8000001c1c7808 */ /* 0x000fe40002800000 */
[----:B0-----:R-:W-:Y:S02]  /*44890*/  LOP3.LUT R71, R0, 0x10, RZ, 0xc0, !PT ;  /* 0x0000001000477812 */ /* 0x001fe400078ec0ff */
[----:B------:R-:W-:Y:S01]  /*448a0*/  ISETP.GE.AND P5, PT, R92, R70, PT ;  /* 0x000000465c00720c */ /* 0x000fe20003fa6270 */
[----:B------:R-:W-:Y:S01]  /*448b0*/  VIADD R70, R68, 0x9e ;  /* 0x0000009e44467836 */ /* 0x000fe20000000000 */
[----:B------:R-:W-:Y:S02]  /*448c0*/  FSEL R29, R29, -INF , P6 ;  /* 0xff8000001d1d7808 */ /* 0x000fe40003000000 */
[----:B------:R-:W-:Y:S01]  /*448d0*/  ISETP.GE.AND P6, PT, R92, R69, PT ;  /* 0x000000455c00720c */ /* 0x000fe20003fc6270 */
[----:B------:R-:W-:Y:S01]  /*448e0*/  IMAD.SHL.U32 R69, R71, 0x4, RZ ;  /* 0x0000000447457824 */ /* 0x000fe200078e00ff */
[----:B------:R-:W-:-:S02]  /*448f0*/  FSEL R30, R30, -INF , P3 ;  /* 0xff8000001e1e7808 */ /* 0x000fc40001800000 */
[----:B------:R-:W-:Y:S01]  /*44900*/  ISETP.GE.AND P3, PT, R92, R70, PT ;  /* 0x000000465c00720c */ /* 0x000fe20003f66270 */
[----:B------:R-:W-:Y:S02]  /*44910*/  VIADD R70, R68, 0x9f ;  /* 0x0000009f44467836 */ /* 0x000fe40000000000 */
[----:B------:R-:W-:Y:S02]  /*44920*/  VIADD R83, R74, 0x80 ;  /* 0x000000804a537836 */ /* 0x000fe40000000000 */
[C---:B------:R-:W-:Y:S02]  /*44930*/  VIADD R68, R69.reuse, 0x36 ;  /* 0x0000003645447836 */ /* 0x040fe40000000000 */
[----:B------:R-:W-:-:S03]  /*44940*/  VIADD R71, R69, 0x37 ;  /* 0x0000003745477836 */ /* 0x000fc60000000000 */
[----:B------:R-:W-:Y:S02]  /*44950*/  LOP3.LUT R68, R83, R68, RZ, 0xfc, !PT ;  /* 0x0000004453447212 */ /* 0x000fe400078efcff */
[----:B------:R-:W-:Y:S02]  /*44960*/  FSEL R33, R33, -INF , P6 ;  /* 0xff80000021217808 */ /* 0x000fe40003000000 */
[----:B------:R-:W-:Y:S01]  /*44970*/  ISETP.GE.AND P6, PT, R92, R68, PT ;  /* 0x000000445c00720c */ /* 0x000fe20003fc6270 */
[----:B------:R-:W-:Y:S01]  /*44980*/  VIADD R68, R69, 0x34 ;  /* 0x0000003445447836 */ /* 0x000fe20000000000 */
[----:B------:R-:W-:Y:S02]  /*44990*/  LOP3.LUT R71, R83, R71, RZ, 0xfc, !PT ;  /* 0x0000004753477212 */ /* 0x000fe400078efcff */
[----:B------:R-:W-:Y:S02]  /*449a0*/  FSEL R31, R31, -INF , P4 ;  /* 0xff8000001f1f7808 */ /* 0x000fe40002000000 */
[----:B------:R-:W-:-:S02]  /*449b0*/  FSEL R32, R32, -INF , P5 ;  /* 0xff80000020207808 */ /* 0x000fc40002800000 */
[C---:B------:R-:W-:Y:S02]  /*449c0*/  ISETP.GE.AND P4, PT, R92.reuse, R70, PT ;  /* 0x000000465c00720c */ /* 0x040fe40003f86270 */
[C---:B------:R-:W-:Y:S01]  /*449d0*/  ISETP.GE.AND P5, PT, R92.reuse, R71, PT ;  /* 0x000000475c00720c */ /* 0x040fe20003fa6270 */
[----:B------:R-:W-:Y:S01]  /*449e0*/  VIADD R71, R69, 0x33 ;  /* 0x0000003345477836 */ /* 0x000fe20000000000 */
[----:B------:R-:W-:Y:S01]  /*449f0*/  LOP3.LUT R68, R83, R68, RZ, 0xfc, !PT ;  /* 0x0000004453447212 */ /* 0x000fe200078efcff */
[----:B------:R-:W-:Y:S01]  /*44a00*/  VIADD R70, R69, 0x35 ;  /* 0x0000003545467836 */ /* 0x000fe20000000000 */
[----:B------:R-:W-:Y:S02]  /*44a10*/  FSEL R35, R35, -INF , P4 ;  /* 0xff80000023237808 */ /* 0x000fe40002000000 */
[----:B------:R-:W-:Y:S01]  /*44a20*/  ISETP.GE.AND P4, PT, R92, R68, PT ;  /* 0x000000445c00720c */ /* 0x000fe20003f86270 */
[----:B------:R-:W-:Y:S01]  /*44a30*/  VIADD R68, R69, 0x32 ;  /* 0x0000003245447836 */ /* 0x000fe20000000000 */
[----:B------:R-:W-:-:S02]  /*44a40*/  LOP3.LUT R71, R83, R71, RZ, 0xfc, !PT ;  /* 0x0000004753477212 */ /* 0x000fc400078efcff */
[C---:B------:R-:W-:Y:S02]  /*44a50*/  LOP3.LUT R70, R83.reuse, R70, RZ, 0xfc, !PT ;  /* 0x0000004653467212 */ /* 0x040fe400078efcff */
[----:B------:R-:W-:Y:S02]  /*44a60*/  SEL R74, RZ, 0x1, P5 ;  /* 0x00000001ff4a7807 */ /* 0x000fe40002800000 */
[----:B------:R-:W-:Y:S02]  /*44a70*/  ISETP.GE.AND P5, PT, R92, R71, PT ;  /* 0x000000475c00720c */ /* 0x000fe40003fa6270 */
[----:B------:R-:W-:Y:S02]  /*44a80*/  FSEL R34, R34, -INF , P3 ;  /* 0xff80000022227808 */ /* 0x000fe40001800000 */
[----:B------:R-:W-:Y:S01]  /*44a90*/  LOP3.LUT R71, R83, R68, RZ, 0xfc, !PT ;  /* 0x0000004453477212 */ /* 0x000fe200078efcff */
[C---:B------:R-:W-:Y:S01]  /*44aa0*/  VIADD R68, R69.reuse, 0x30 ;  /* 0x0000003045447836 */ /* 0x040fe20000000000 */
[----:B------:R-:W-:Y:S01]  /*44ab0*/  ISETP.GE.AND P3, PT, R92, R70, PT ;  /* 0x000000465c00720c */ /* 0x000fe20003f66270 */
[----:B------:R-:W-:Y:S01]  /*44ac0*/  VIADD R70, R69, 0x31 ;  /* 0x0000003145467836 */ /* 0x000fe20000000000 */
[----:B------:R-:W-:-:S02]  /*44ad0*/  SEL R73, RZ, 0x1fffe, P6 ;  /* 0x0001fffeff497807 */ /* 0x000fc40003000000 */
[C---:B------:R-:W-:Y:S01]  /*44ae0*/  ISETP.GE.AND P6, PT, R92.reuse, R71, PT ;  /* 0x000000475c00720c */ /* 0x040fe20003fc6270 */
[----:B------:R-:W-:Y:S01]  /*44af0*/  VIADD R71, R69, 0x3d ;  /* 0x0000003d45477836 */ /* 0x000fe20000000000 */
[C---:B------:R-:W-:Y:S02]  /*44b00*/  LOP3.LUT R68, R83.reuse, R68, RZ, 0xfc, !PT ;  /* 0x0000004453447212 */ /* 0x040fe400078efcff */
[----:B------:R-:W-:Y:S02]  /*44b10*/  LOP3.LUT R70, R83, R70, RZ, 0xfc, !PT ;  /* 0x0000004653467212 */ /* 0x000fe400078efcff */
[----:B------:R-:W-:Y:S02]  /*44b20*/  SEL R2, RZ, 0x7fff8, P4 ;  /* 0x0007fff8ff027807 */ /* 0x000fe40002000000 */
[----:B------:R-:W-:Y:S02]  /*44b30*/  SEL R80, RZ, 0x4, P3 ;  /* 0x00000004ff507807 */ /* 0x000fe40001800000 */
[C---:B------:R-:W-:Y:S01]  /*44b40*/  ISETP.GE.AND P4, PT, R92.reuse, R68, PT ;  /* 0x000000445c00720c */ /* 0x040fe20003f86270 */
[C---:B------:R-:W-:Y:S01]  /*44b50*/  VIADD R68, R69.reuse, 0x3f ;  /* 0x0000003f45447836 */ /* 0x040fe20000000000 */
[----:B------:R-:W-:Y:S01]  /*44b60*/  ISETP.GE.AND P3, PT, R92, R70, PT ;  /* 0x000000465c00720c */ /* 0x000fe20003f66270 */
[----:B------:R-:W-:Y:S01]  /*44b70*/  VIADD R70, R69, 0x3c ;  /* 0x0000003c45467836 */ /* 0x000fe20000000000 */
[----:B------:R-:W-:-:S02]  /*44b80*/  LOP3.LUT R71, R83, R71, RZ, 0xfc, !PT ;  /* 0x0000004753477212 */ /* 0x000fc400078efcff */
[----:B------:R-:W-:Y:S02]  /*44b90*/  SEL R79, RZ, 0x1, P5 ;  /* 0x00000001ff4f7807 */ /* 0x000fe40002800000 */
[----:B------:R-:W-:Y:S01]  /*44ba0*/  ISETP.GE.AND P5, PT, R92, R71, PT ;  /* 0x000000475c00720c */ /* 0x000fe20003fa6270 */
[----:B------:R-:W-:Y:S01]  /*44bb0*/  VIADD R71, R69, 0x3e ;  /* 0x0000003e45477836 */ /* 0x000fe20000000000 */
[C---:B------:R-:W-:Y:S02]  /*44bc0*/  LOP3.LUT R68, R83.reuse, R68, RZ, 0xfc, !PT ;  /* 0x0000004453447212 */ /* 0x040fe400078efcff */
[----:B------:R-:W-:Y:S02]  /*44bd0*/  LOP3.LUT R70, R83, R70, RZ, 0xfc, !PT ;  /* 0x0000004653467212 */ /* 0x000fe400078efcff */
[----:B------:R-:W-:Y:S02]  /*44be0*/  SEL R0, RZ, 0x4, P3 ;  /* 0x00000004ff007807 */ /* 0x000fe40001800000 */
[----:B------:R-:W-:-:S02]  /*44bf0*/  SEL R78, RZ, 0x1fffe, P6 ;  /* 0x0001fffeff4e7807 */ /* 0x000fc40003000000 */
[C---:B------:R-:W-:Y:S01]  /*44c00*/  ISETP.GE.AND P3, PT, R92.reuse, R68, PT ;  /* 0x000000445c00720c */ /* 0x040fe20003f66270 */
[C---:B------:R-:W-:Y:S01]  /*44c10*/  VIADD R68, R69.reuse, 0x3a ;  /* 0x0000003a45447836 */ /* 0x040fe20000000000 */
[C---:B------:R-:W-:Y:S01]  /*44c20*/  ISETP.GE.AND P6, PT, R92.reuse, R70, PT ;  /* 0x000000465c00720c */ /* 0x040fe20003fc6270 */
[----:B------:R-:W-:Y:S01]  /*44c30*/  VIADD R70, R69, 0x3b ;  /* 0x0000003b45467836 */ /* 0x000fe20000000000 */
[----:B------:R-:W-:Y:S02]  /*44c40*/  LOP3.LUT R71, R83, R71, RZ, 0xfc, !PT ;  /* 0x0000004753477212 */ /* 0x000fe400078efcff */
[----:B------:R-:W-:Y:S02]  /*44c50*/  SEL R3, RZ, 0x7fff8, P4 ;  /* 0x0007fff8ff037807 */ /* 0x000fe40002000000 */
[----:B------:R-:W-:Y:S01]  /*44c60*/  ISETP.GE.AND P4, PT, R92, R71, PT ;  /* 0x000000475c00720c */ /* 0x000fe20003f86270 */
[----:B------:R-:W-:Y:S01]  /*44c70*/  VIADD R71, R69, 0x39 ;  /* 0x0000003945477836 */ /* 0x000fe20000000000 */
[----:B------:R-:W-:-:S02]  /*44c80*/  LOP3.LUT R68, R83, R68, RZ, 0xfc, !PT ;  /* 0x0000004453447212 */ /* 0x000fc400078efcff */
[----:B------:R-:W-:Y:S02]  /*44c90*/  LOP3.LUT R70, R83, R70, RZ, 0xfc, !PT ;  /* 0x0000004653467212 */ /* 0x000fe400078efcff */
[----:B------:R-:W-:Y:S02]  /*44ca0*/  SEL R76, RZ, 0x7fff8, P6 ;  /* 0x0007fff8ff4c7807 */ /* 0x000fe40003000000 */
[----:B------:R-:W-:Y:S02]  /*44cb0*/  SEL R77, RZ, 0x4, P5 ;  /* 0x00000004ff4d7807 */ /* 0x000fe40002800000 */
[C---:B------:R-:W-:Y:S01]  /*44cc0*/  ISETP.GE.AND P6, PT, R92.reuse, R68, PT ;  /* 0x000000445c00720c */ /* 0x040fe20003fc6270 */
[C---:B------:R-:W-:Y:S01]  /*44cd0*/  VIADD R75, R69.reuse, 0x21 ;  /* 0x00000021454b7836 */ /* 0x040fe20000000000 */
[----:B------:R-:W-:Y:S01]  /*44ce0*/  ISETP.GE.AND P5, PT, R92, R70, PT ;  /* 0x000000465c00720c */ /* 0x000fe20003fa6270 */
[----:B------:R-:W-:Y:S01]  /*44cf0*/  VIADD R70, R69, 0x38 ;  /* 0x0000003845467836 */ /* 0x000fe20000000000 */
[----:B------:R-:W-:Y:S01]  /*44d00*/  LOP3.LUT R68, R83, R71, RZ, 0xfc, !PT ;  /* 0x0000004753447212 */ /* 0x000fe200078efcff */
[----:B------:R-:W-:-:S02]  /*44d10*/  VIADD R71, R69, 0x20 ;  /* 0x0000002045477836 */ /* 0x000fc40000000000 */
[C---:B------:R-:W-:Y:S02]  /*44d20*/  VIADD R82, R69.reuse, 0x22 ;  /* 0x0000002245527836 */ /* 0x040fe40000000000 */
[----:B------:R-:W-:Y:S02]  /*44d30*/  VIADD R93, R69, 0x23 ;  /* 0x00000023455d7836 */ /* 0x000fe40000000000 */
[----:B------:R-:W0:Y:S02]  /*44d40*/  LDC R69, c[0x0][0x3a8] ;  /* 0x0000ea00ff457b82 */ /* 0x000e240000000800 */
[----:B0-----:R-:W-:Y:S02]  /*44d50*/  FMUL R36, R36, R69 ;  /* 0x0000004524247220 */ /* 0x001fe40000400000 */
[----:B------:R-:W0:Y:S01]  /*44d60*/  S2R R69, SR_TID.X ;  /* 0x0000000000457919 */ /* 0x000e220000002100 */
[----:B------:R-:W-:Y:S02]  /*44d70*/  LOP3.LUT R70, R83, R70, RZ, 0xfc, !PT ;  /* 0x0000004653467212 */ /* 0x000fe400078efcff */
[----:B------:R-:W-:-:S02]  /*44d80*/  SEL R72, RZ, 0x1fffe, P4 ;  /* 0x0001fffeff487807 */ /* 0x000fc40002000000 */
[C---:B------:R-:W-:Y:S02]  /*44d90*/  ISETP.GE.AND P4, PT, R92.reuse, R68, PT ;  /* 0x000000445c00720c */ /* 0x040fe40003f86270 */
[----:B------:R-:W-:Y:S02]  /*44da0*/  LOP3.LUT R71, R83, R71, RZ, 0xfc, !PT ;  /* 0x0000004753477212 */ /* 0x000fe400078efcff */
[----:B------:R-:W-:Y:S02]  /*44db0*/  SEL R68, RZ, 0x1, P5 ;  /* 0x00000001ff447807 */ /* 0x000fe40002800000 */
[C---:B------:R-:W-:Y:S02]  /*44dc0*/  ISETP.GE.AND P5, PT, R92.reuse, R70, PT ;  /* 0x000000465c00720c */ /* 0x040fe40003fa6270 */
[----:B------:R-:W-:Y:S02]  /*44dd0*/  SEL R70, RZ, 0x1fffe, P6 ;  /* 0x0001fffeff467807 */ /* 0x000fe40003000000 */
[----:B------:R-:W-:-:S02]  /*44de0*/  ISETP.GE.AND P6, PT, R92, R71, PT ;  /* 0x000000475c00720c */ /* 0x000fc40003fc6270 */
[C---:B------:R-:W-:Y:S02]  /*44df0*/  LOP3.LUT R71, R83.reuse, R75, RZ, 0xfc, !PT ;  /* 0x0000004b53477212 */ /* 0x040fe400078efcff */
[C---:B------:R-:W-:Y:S02]  /*44e00*/  LOP3.LUT R82, R83.reuse, R82, RZ, 0xfc, !PT ;  /* 0x0000005253527212 */ /* 0x040fe400078efcff */
[----:B------:R-:W-:Y:S02]  /*44e10*/  LOP3.LUT R93, R83, R93, RZ, 0xfc, !PT ;  /* 0x0000005d535d7212 */ /* 0x000fe400078efcff */
[----:B------:R-:W-:Y:S02]  /*44e20*/  SEL R75, RZ, 0x4, P4 ;  /* 0x00000004ff4b7807 */ /* 0x000fe40002000000 */
[----:B------:R-:W-:Y:S02]  /*44e30*/  ISETP.GE.AND P4, PT, R92, R71, PT ;  /* 0x000000475c00720c */ /* 0x000fe40003f86270 */
[----:B0-----:R-:W-:-:S02]  /*44e40*/  LOP3.LUT R69, R69, 0x10, RZ, 0xc0, !PT ;  /* 0x0000001045457812 */ /* 0x001fc400078ec0ff */
[----:B------:R-:W-:-:S03]  /*44e50*/  SEL R71, RZ, 0x7fff8, P5 ;  /* 0x0007fff8ff477807 */ /* 0x000fc60002800000 */
[----:B------:R-:W-:Y:S01]  /*44e60*/  IMAD.SHL.U32 R69, R69, 0x4, RZ ;  /* 0x0000000445457824 */ /* 0x000fe200078e00ff */
[----:B------:R-:W-:Y:S02]  /*44e70*/  FSEL R36, R36, -INF , P6 ;  /* 0xff80000024247808 */ /* 0x000fe40003000000 */
[C---:B------:R-:W-:Y:S01]  /*44e80*/  ISETP.GE.AND P5, PT, R92.reuse, R82, PT ;  /* 0x000000525c00720c */ /* 0x040fe20003fa6270 */
[C---:B------:R-:W-:Y:S01]  /*44e90*/  VIADD R82, R69.reuse, 0x25 ;  /* 0x0000002545527836 */ /* 0x040fe20000000000 */
[----:B------:R-:W-:Y:S01]  /*44ea0*/  ISETP.GE.AND P6, PT, R92, R93, PT ;  /* 0x0000005d5c00720c */ /* 0x000fe20003fc6270 */
[----:B------:R-:W-:Y:S02]  /*44eb0*/  VIADD R93, R69, 0x24 ;  /* 0x00000024455d7836 */ /* 0x000fe40000000000 */
[----:B------:R-:W0:Y:S02]  /*44ec0*/  LDC R69, c[0x0][0x3a8] ;  /* 0x0000ea00ff457b82 */ /* 0x000e240000000800 */
[-C--:B0-----:R-:W-:Y:S01]  /*44ed0*/  FMUL R37, R37, R69.reuse ;  /* 0x0000004525257220 */ /* 0x081fe20000400000 */
[-C--:B------:R-:W-:Y:S01]  /*44ee0*/  FMUL R38, R38, R69.reuse ;  /* 0x0000004526267220 */ /* 0x080fe20000400000 */
[----:B------:R-:W-:-:S02]  /*44ef0*/  FMUL R39, R39, R69 ;  /* 0x0000004527277220 */ /* 0x000fc40000400000 */
[----:B------:R-:W0:Y:S01]  /*44f00*/  S2R R69, SR_TID.X ;  /* 0x0000000000457919 */ /* 0x000e220000002100 */
[----:B------:R-:W-:Y:S02]  /*44f10*/  LOP3.LUT R93, R83, R93, RZ, 0xfc, !PT ;  /* 0x0000005d535d7212 */ /* 0x000fe400078efcff */
[----:B------:R-:W-:Y:S02]  /*44f20*/  FSEL R37, R37, -INF , P4 ;  /* 0xff80000025257808 */ /* 0x000fe40002000000 */
[----:B------:R-:W-:Y:S02]  /*44f30*/  ISETP.GE.AND P4, PT, R92, R93, PT ;  /* 0x0000005d5c00720c */ /* 0x000fe40003f86270 */
[----:B------:R-:W-:Y:S02]  /*44f40*/  LOP3.LUT R82, R83, R82, RZ, 0xfc, !PT ;  /* 0x0000005253527212 */ /* 0x000fe400078efcff */
[----:B------:R-:W-:Y:S02]  /*44f50*/  FSEL R38, R38, -INF , P5 ;  /* 0xff80000026267808 */ /* 0x000fe40002800000 */
[----:B------:R-:W-:-:S02]  /*44f60*/  FSEL R39, R39, -INF , P6 ;  /* 0xff80000027277808 */ /* 0x000fc40003000000 */
[----:B------:R-:W-:Y:S02]  /*44f70*/  ISETP.GE.AND P5, PT, R92, R82, PT ;  /* 0x000000525c00720c */ /* 0x000fe40003fa6270 */
[----:B0-----:R-:W-:-:S05]  /*44f80*/  LOP3.LUT R69, R69, 0x10, RZ, 0xc0, !PT ;  /* 0x0000001045457812 */ /* 0x001fca00078ec0ff */
[----:B------:R-:W-:-:S04]  /*44f90*/  IMAD.SHL.U32 R69, R69, 0x4, RZ ;  /* 0x0000000445457824 */ /* 0x000fc800078e00ff */
[----:B------:R-:W-:-:S05]  /*44fa0*/  VIADD R93, R69, 0x26 ;  /* 0x00000026455d7836 */ /* 0x000fca0000000000 */
[----:B------:R-:W-:Y:S01]  /*44fb0*/  LOP3.LUT R93, R83, R93, RZ, 0xfc, !PT ;  /* 0x0000005d535d7212 */ /* 0x000fe200078efcff */
[----:B------:R-:W-:-:S03]  /*44fc0*/  VIADD R82, R69, 0x28 ;  /* 0x0000002845527836 */ /* 0x000fc60000000000 */
[----:B------:R-:W-:Y:S01]  /*44fd0*/  ISETP.GE.AND P6, PT, R92, R93, PT ;  /* 0x0000005d5c00720c */ /* 0x000fe20003fc6270 */
[----:B------:R-:W-:Y:S02]  /*44fe0*/  VIADD R93, R69, 0x27 ;  /* 0x00000027455d7836 */ /* 0x000fe40000000000 */
[----:B------:R-:W0:Y:S02]  /*44ff0*/  LDC R69, c[0x0][0x3a8] ;  /* 0x0000ea00ff457b82 */ /* 0x000e240000000800 */
[-C--:B0-----:R-:W-:Y:S01]  /*45000*/  FMUL R40, R40, R69.reuse ;  /* 0x0000004528287220 */ /* 0x081fe20000400000 */
[-C--:B------:R-:W-:Y:S01]  /*45010*/  FMUL R41, R41, R69.reuse ;  /* 0x0000004529297220 */ /* 0x080fe20000400000 */
[----:B------:R-:W-:Y:S02]  /*45020*/  FMUL R42, R42, R69 ;  /* 0x000000452a2a7220 */ /* 0x000fe40000400000 */
[----:B------:R-:W0:Y:S01]  /*45030*/  S2R R69, SR_TID.X ;  /* 0x0000000000457919 */ /* 0x000e220000002100 */
[----:B------:R-:W-:-:S02]  /*45040*/  LOP3.LUT R93, R83, R93, RZ, 0xfc, !PT ;  /* 0x0000005d535d7212 */ /* 0x000fc400078efcff */
[----:B------:R-:W-:Y:S02]  /*45050*/  FSEL R40, R40, -INF , P4 ;  /* 0xff80000028287808 */ /* 0x000fe40002000000 */
[----:B------:R-:W-:Y:S02]  /*45060*/  ISETP.GE.AND P4, PT, R92, R93, PT ;  /* 0x0000005d5c00720c */ /* 0x000fe40003f86270 */
[----:B------:R-:W-:Y:S02]  /*45070*/  LOP3.LUT R82, R83, R82, RZ, 0xfc, !PT ;  /* 0x0000005253527212 */ /* 0x000fe400078efcff */
[----:B------:R-:W-:Y:S02]  /*45080*/  FSEL R41, R41, -INF , P5 ;  /* 0xff80000029297808 */ /* 0x000fe40002800000 */
[----:B------:R-:W-:Y:S02]  /*45090*/  FSEL R42, R42, -INF , P6 ;  /* 0xff8000002a2a7808 */ /* 0x000fe40003000000 */
[----:B------:R-:W-:-:S02]  /*450a0*/  ISETP.GE.AND P5, PT, R92, R82, PT ;  /* 0x000000525c00720c */ /* 0x000fc40003fa6270 */
        /* <DEDUP_REMOVED lines=15> */
[----:B------:R-:W-:Y:S02]  /*451a0*/  FSEL R45, R45, -INF , P6 ;  /* 0xff8000002d2d7808 */ /* 0x000fe40003000000 */
[----:B0-----:R-:W-:-:S05]  /*451b0*/  LOP3.LUT R69, R69, 0x10, RZ, 0xc0, !PT ;  /* 0x0000001045457812 */ /* 0x001fca00078ec0ff */
[----:B------:R-:W-:-:S04]  /*451c0*/  IMAD.SHL.U32 R69, R69, 0x4, RZ ;  /* 0x0000000445457824 */ /* 0x000fc800078e00ff */
[----:B------:R-:W-:-:S05]  /*451d0*/  VIADD R93, R69, 0x2c ;  /* 0x0000002c455d7836 */ /* 0x000fca0000000000 */
[----:B------:R-:W-:-:S04]  /*451e0*/  LOP3.LUT R93, R83, R93, RZ, 0xfc, !PT ;  /* 0x0000005d535d7212 */ /* 0x000fc800078efcff */
[----:B------:R-:W-:Y:S01]  /*451f0*/  ISETP.GE.AND P6, PT, R92, R93, PT ;  /* 0x0000005d5c00720c */ /* 0x000fe20003fc6270 */
[----:B------:R-:W-:Y:S02]  /*45200*/  VIADD R93, R69, 0x2d ;  /* 0x0000002d455d7836 */ /* 0x000fe40000000000 */
[----:B------:R-:W0:Y:S01]  /*45210*/  LDC R69, c[0x0][0x3a8] ;  /* 0x0000ea00ff457b82 */ /* 0x000e220000000800 */
[----:B------:R-:W-:Y:S02]  /*45220*/  IMAD.IADD R73, R74, 0x1, R73 ;  /* 0x000000014a497824 */ /* 0x000fe400078e0249 */
[----:B------:R-:W-:Y:S01]  /*45230*/  IMAD.IADD R78, R79, 0x1, R78 ;  /* 0x000000014f4e7824 */ /* 0x000fe200078e024e */
[----:B------:R-:W-:Y:S02]  /*45240*/  LOP3.LUT R74, R83, R93, RZ, 0xfc, !PT ;  /* 0x0000005d534a7212 */ /* 0x000fe400078efcff */
[----:B------:R-:W-:Y:S02]  /*45250*/  LOP3.LUT R73, R73, 0x3, RZ, 0xc0, !PT ;  /* 0x0000000349497812 */ /* 0x000fe400078ec0ff */
[----:B------:R-:W-:Y:S01]  /*45260*/  LOP3.LUT R78, R78, 0x3, RZ, 0xc0, !PT ;  /* 0x000000034e4e7812 */ /* 0x000fe200078ec0ff */
[----:B------:R-:W-:Y:S01]  /*45270*/  IMAD.IADD R68, R68, 0x1, R70 ;  /* 0x0000000144447824 */ /* 0x000fe200078e0246 */
[----:B------:R-:W-:Y:S01]  /*45280*/  IADD3 R73, PT, PT, R73, R2, R80 ;  /* 0x0000000249497210 */ /* 0x000fe20007ffe050 */
[----:B------:R-:W2:Y:S01]  /*45290*/  LDC R93, c[0x0][0x3a8] ;  /* 0x0000ea00ff5d7b82 */ /* 0x000ea20000000800 */
[----:B------:R4:W5:Y:S01]  /*452a0*/  LDL.LU R80, [R1+0x2530] ;  /* 0x0025300001507983 */ /* 0x0009620000300800 */
[----:B------:R-:W-:-:S03]  /*452b0*/  IADD3 R78, PT, PT, R78, R3, R0 ;  /* 0x000000034e4e7210 */ /* 0x000fc60007ffe000 */
[----:B------:R4:W5:Y:S04]  /*452c0*/  LDL.LU R2, [R1+0x252c] ;  /* 0x00252c0001027983 */ /* 0x0009680000300800 */
[----:B------:R4:W5:Y:S01]  /*452d0*/  LDL.LU R0, [R1+0x2528] ;  /* 0x0025280001007983 */ /* 0x0009620000300800 */
[----:B0-----:R-:W-:-:S05]  /*452e0*/  FMUL R46, R46, R69 ;  /* 0x000000452e2e7220 */ /* 0x001fca0000400000 */
[----:B------:R-:W-:Y:S02]  /*452f0*/  FSEL R46, R46, -INF , P4 ;  /* 0xff8000002e2e7808 */ /* 0x000fe40002000000 */
[----:B------:R-:W-:Y:S02]  /*45300*/  ISETP.GE.AND P4, PT, R92, R74, PT ;  /* 0x0000004a5c00720c */ /* 0x000fe40003f86270 */
[----:B------:R-:W3:Y:S01]  /*45310*/  LDL R74, [R1+0x568] ;  /* 0x00056800014a7983 */ /* 0x000ee20000100800 */
[----:B------:R-:W0:Y:S01]  /*45320*/  S2R R69, SR_TID.X ;  /* 0x0000000000457919 */ /* 0x000e220000002100 */
[----:B------:R-:W-:Y:S02]  /*45330*/  LOP3.LUT R82, R83, R82, RZ, 0xfc, !PT ;  /* 0x0000005253527212 */ /* 0x000fe400078efcff */
[----:B------:R-:W-:Y:S02]  /*45340*/  LOP3.LUT R68, R68, 0x3, RZ, 0xc0, !PT ;  /* 0x0000000344447812 */ /* 0x000fe400078ec0ff */
[----:B------:R-:W-:-:S02]  /*45350*/  FSEL R44, R44, -INF , P5 ;  /* 0xff8000002c2c7808 */ /* 0x000fc40002800000 */
[----:B------:R-:W-:Y:S02]  /*45360*/  ISETP.GE.AND P5, PT, R92, R82, PT ;  /* 0x000000525c00720c */ /* 0x000fe40003fa6270 */
[----:B------:R-:W-:Y:S02]  /*45370*/  IADD3 R71, PT, PT, R68, R71, R75 ;  /* 0x0000004744477210 */ /* 0x000fe40007ffe04b */
[----:B------:R-:W-:Y:S02]  /*45380*/  SEL R82, RZ, 0x1, P3 ;  /* 0x00000001ff527807 */ /* 0x000fe40001800000 */
[----:B------:R-:W-:-:S03]  /*45390*/  FMNMX3 R68, R4, R5, R6, !PT ;  /* 0x0000000504447276 */ /* 0x000fc60007800006 */
[----:B------:R-:W-:Y:S01]  /*453a0*/  IMAD.IADD R72, R82, 0x1, R72 ;  /* 0x0000000152487824 */ /* 0x000fe200078e0248 */
[----:B------:R-:W-:-:S04]  /*453b0*/  FMNMX3 R68, R68, R7, R8, !PT ;  /* 0x0000000744447276 */ /* 0x000fc80007800008 */
[----:B------:R-:W-:Y:S02]  /*453c0*/  FMNMX3 R70, R68, R9, R10, !PT ;  /* 0x0000000944467276 */ /* 0x000fe4000780000a */
[----:B------:R-:W-:Y:S02]  /*453d0*/  LOP3.LUT R72, R72, 0x3, RZ, 0xc0, !PT ;  /* 0x0000000348487812 */ /* 0x000fe400078ec0ff */
[----:B------:R-:W-:Y:S02]  /*453e0*/  FMNMX3 R70, R70, R11, R12, !PT ;  /* 0x0000000b46467276 */ /* 0x000fe4000780000c */
[----:B------:R-:W-:Y:S02]  /*453f0*/  IADD3 R72, PT, PT, R72, R76, R77 ;  /* 0x0000004c48487210 */ /* 0x000fe40007ffe04d */
[----:B------:R-:W-:Y:S02]  /*45400*/  FMNMX3 R70, R70, R13, R14, !PT ;  /* 0x0000000d46467276 */ /* 0x000fe4000780000e */
[----:B0-----:R-:W-:Y:S01]  /*45410*/  LOP3.LUT R69, R69, 0x10, RZ, 0xc0, !PT ;  /* 0x0000001045457812 */ /* 0x001fe200078ec0ff */
[----:B------:R-:W-:Y:S01]  /*45420*/  IMAD.SHL.U32 R73, R73, 0x100, RZ ;  /* 0x0000010049497824 */ /* 0x000fe200078e00ff */
[----:B------:R-:W-:-:S02]  /*45430*/  LOP3.LUT R72, R72, 0xf, RZ, 0xc0, !PT ;  /* 0x0000000f48487812 */ /* 0x000fc400078ec0ff */
[----:B------:R-:W-:Y:S01]  /*45440*/  FMNMX3 R70, R70, R15, R16, !PT ;  /* 0x0000000f46467276 */ /* 0x000fe20007800010 */
[----:B------:R-:W-:Y:S01]  /*45450*/  IMAD.SHL.U32 R69, R69, 0x4, RZ ;  /* 0x0000000445457824 */ /* 0x000fe200078e00ff */
[----:B------:R-:W-:Y:S01]  /*45460*/  LOP3.LUT R73, R73, 0xf00, RZ, 0xe2, !PT ;  /* 0x00000f0049497812 */ /* 0x000fe200078ee2ff */
[----:B------:R-:W-:Y:S01]  /*45470*/  IMAD R71, R71, 0x10, R72 ;  /* 0x0000001047477824 */ /* 0x000fe200078e0248 */
[----:B------:R-:W-:Y:S01]  /*45480*/  FMNMX3 R70, R70, R17, R18, !PT ;  /* 0x0000001146467276 */ /* 0x000fe20007800012 */
[----:B------:R-:W-:Y:S02]  /*45490*/  VIADD R68, R69, 0x2e ;  /* 0x0000002e45447836 */ /* 0x000fe40000000000 */
[----:B--2---:R-:W-:Y:S01]  /*454a0*/  FMUL R47, R47, R93 ;  /* 0x0000005d2f2f7220 */ /* 0x004fe20000400000 */
[----:B------:R-:W-:Y:S01]  /*454b0*/  IMAD R73, R78, 0x1000, R73 ;  /* 0x000010004e497824 */ /* 0x000fe200078e0249 */
[----:B------:R-:W-:Y:S02]  /*454c0*/  LOP3.LUT R71, R71, 0xff, RZ, 0xc0, !PT ;  /* 0x000000ff47477812 */ /* 0x000fe400078ec0ff */
[----:B------:R-:W-:-:S02]  /*454d0*/  LOP3.LUT R68, R83, R68, RZ, 0xfc, !PT ;  /* 0x0000004453447212 */ /* 0x000fc400078efcff */
[----:B------:R-:W-:Y:S01]  /*454e0*/  FMNMX3 R70, R70, R19, R20, !PT ;  /* 0x0000001346467276 */ /* 0x000fe20007800014 */
[----:B------:R-:W-:Y:S01]  /*454f0*/  VIADD R69, R69, 0x2f ;  /* 0x0000002f45457836 */ /* 0x000fe20000000000 */
[----:B------:R-:W-:Y:S02]  /*45500*/  FSEL R47, R47, -INF , P5 ;  /* 0xff8000002f2f7808 */ /* 0x000fe40002800000 */
[----:B------:R-:W-:Y:S01]  /*45510*/  ISETP.GE.AND P5, PT, R92, R68, PT ;  /* 0x000000445c00720c */ /* 0x000fe20003fa6270 */
[----:B------:R-:W-:Y:S01]  /*45520*/  IMAD.IADD R68, R73, 0x1, R71 ;  /* 0x0000000149447824 */ /* 0x000fe200078e0247 */
[----:B------:R-:W-:Y:S01]  /*45530*/  FMNMX3 R70, R70, R21, R22, !PT ;  /* 0x0000001546467276 */ /* 0x000fe20007800016 */
[----:B------:R-:W-:Y:S01]  /*45540*/  FMUL R48, R48, R93 ;  /* 0x0000005d30307220 */ /* 0x000fe20000400000 */
[----:B------:R-:W-:Y:S02]  /*45550*/  LOP3.LUT R69, R83, R69, RZ, 0xfc, !PT ;  /* 0x0000004553457212 */ /* 0x000fe400078efcff */
[----:B------:R-:W-:-:S02]  /*45560*/  FMNMX3 R70, R70, R23, R24, !PT ;  /* 0x0000001746467276 */ /* 0x000fc40007800018 */
[----:B------:R-:W-:Y:S01]  /*45570*/  LOP3.LUT R68, R68, 0xffff, RZ, 0xc0, !PT ;  /* 0x0000ffff44447812 */ /* 0x000fe200078ec0ff */
[----:B------:R-:W-:Y:S01]  /*45580*/  FMUL R49, R49, R93 ;  /* 0x0000005d31317220 */ /* 0x000fe20000400000 */
[----:B------:R-:W-:Y:S02]  /*45590*/  FSEL R48, R48, -INF , P6 ;  /* 0xff80000030307808 */ /* 0x000fe40003000000 */
[----:B------:R-:W-:Y:S02]  /*455a0*/  FMNMX3 R70, R70, R25, R26, !PT ;  /* 0x0000001946467276 */ /* 0x000fe4000780001a */
[----:B------:R-:W-:Y:S02]  /*455b0*/  ISETP.GE.AND P6, PT, R92, R69, PT ;  /* 0x000000455c00720c */ /* 0x000fe40003fc6270 */
[----:B------:R-:W-:Y:S01]  /*455c0*/  SHF.R.U32.HI R69, RZ, 0xf, R68 ;  /* 0x0000000fff457819 */ /* 0x000fe20000011644 */
[----:B------:R-:W-:Y:S01]  /*455d0*/  FMUL R50, R50, R93 ;  /* 0x0000005d32327220 */ /* 0x000fe20000400000 */
[----:B------:R-:W-:-:S02]  /*455e0*/  FMNMX3 R70, R70, R27, R28, !PT ;  /* 0x0000001b46467276 */ /* 0x000fc4000780001c */
[----:B------:R-:W-:Y:S02]  /*455f0*/  FSEL R49, R49, -INF , P4 ;  /* 0xff80000031317808 */ /* 0x000fe40002000000 */
[----:B------:R-:W-:Y:S02]  /*45600*/  LOP3.LUT P4, RZ, R69, 0x1, RZ, 0xc0, !PT ;  /* 0x0000000145ff7812 */ /* 0x000fe4000788c0ff */
[----:B------:R-:W-:Y:S02]  /*45610*/  SHF.R.U32.HI R69, RZ, 0xe, R68 ;  /* 0x0000000eff457819 */ /* 0x000fe40000011644 */
[----:B------:R-:W-:Y:S01]  /*45620*/  FMNMX3 R70, R70, R29, R30, !PT ;  /* 0x0000001d46467276 */ /* 0x000fe2000780001e */
[----:B------:R-:W-:Y:S01]  /*45630*/  FMUL R51, R51, R93 ;  /* 0x0000005d33337220 */ /* 0x000fe20000400000 */
[----:B------:R-:W-:Y:S02]  /*45640*/  FSEL R50, R50, -INF , P5 ;  /* 0xff80000032327808 */ /* 0x000fe40002800000 */
[----:B------:R-:W-:-:S02]  /*45650*/  LOP3.LUT P5, RZ, R69, 0x1, RZ, 0xc0, !PT ;  /* 0x0000000145ff7812 */ /* 0x000fc400078ac0ff */
[----:B------:R-:W-:Y:S02]  /*45660*/  SHF.R.U32.HI R69, RZ, 0xd, R68 ;  /* 0x0000000dff457819 */ /* 0x000fe40000011644 */
[----:B------:R-:W-:Y:S01]  /*45670*/  FMNMX3 R70, R70, R31, R32, !PT ;  /* 0x0000001f46467276 */ /* 0x000fe20007800020 */
[----:B------:R-:W-:Y:S01]  /*45680*/  FMUL R52, R52, R93 ;  /* 0x0000005d34347220 */ /* 0x000fe20000400000 */
[----:B------:R-:W-:Y:S02]  /*45690*/  FSEL R51, R51, -INF , P6 ;  /* 0xff80000033337808 */ /* 0x000fe40003000000 */
[----:B------:R-:W-:Y:S02]  /*456a0*/  LOP3.LUT P6, RZ, R69, 0x1, RZ, 0xc0, !PT ;  /* 0x0000000145ff7812 */ /* 0x000fe400078cc0ff */
[----:B------:R-:W-:Y:S02]  /*456b0*/  FMNMX3 R70, R70, R33, R34, !PT ;  /* 0x0000002146467276 */ /* 0x000fe40007800022 */
[----:B------:R-:W-:Y:S01]  /*456c0*/  SHF.R.U32.HI R69, RZ, 0xc, R68 ;  /* 0x0000000cff457819 */ /* 0x000fe20000011644 */
[----:B------:R-:W-:Y:S01]  /*456d0*/  FMUL R53, R53, R93 ;  /* 0x0000005d35357220 */ /* 0x000fe20000400000 */
[----:B------:R-:W-:-:S02]  /*456e0*/  FSEL R52, R52, -INF , !P4 ;  /* 0xff80000034347808 */ /* 0x000fc40006000000 */
[----:B------:R-:W-:Y:S02]  /*456f0*/  FMNMX3 R70, R70, R35, R36, !PT ;  /* 0x0000002346467276 */ /* 0x000fe40007800024 */
[----:B------:R-:W-:Y:S02]  /*45700*/  LOP3.LUT P4, RZ, R69, 0x1, RZ, 0xc0, !PT ;  /* 0x0000000145ff7812 */ /* 0x000fe4000788c0ff */
[----:B------:R-:W-:Y:S01]  /*45710*/  SHF.R.U32.HI R69, RZ, 0xb, R68 ;  /* 0x0000000bff457819 */ /* 0x000fe20000011644 */
[----:B------:R-:W-:Y:S01]  /*45720*/  FMUL R54, R54, R93 ;  /* 0x0000005d36367220 */ /* 0x000fe20000400000 */
[----:B------:R-:W-:Y:S02]  /*45730*/  FMNMX3 R70, R70, R37, R38, !PT ;  /* 0x0000002546467276 */ /* 0x000fe40007800026 */
[----:B------:R-:W-:Y:S02]  /*45740*/  FSEL R53, R53, -INF , !P5 ;  /* 0xff80000035357808 */ /* 0x000fe40006800000 */
[----:B------:R-:W-:-:S02]  /*45750*/  LOP3.LUT P5, RZ, R69, 0x1, RZ, 0xc0, !PT ;  /* 0x0000000145ff7812 */ /* 0x000fc400078ac0ff */
[----:B------:R-:W-:Y:S02]  /*45760*/  SHF.R.U32.HI R69, RZ, 0xa, R68 ;  /* 0x0000000aff457819 */ /* 0x000fe40000011644 */
[----:B------:R-:W-:Y:S01]  /*45770*/  FMNMX3 R70, R70, R39, R40, !PT ;  /* 0x0000002746467276 */ /* 0x000fe20007800028 */
[----:B------:R-:W-:Y:S01]  /*45780*/  FMUL R55, R55, R93 ;  /* 0x0000005d37377220 */ /* 0x000fe20000400000 */
[----:B------:R-:W-:Y:S02]  /*45790*/  FSEL R54, R54, -INF , !P6 ;  /* 0xff80000036367808 */ /* 0x000fe40007000000 */
[----:B------:R-:W-:Y:S02]  /*457a0*/  LOP3.LUT P6, RZ, R69, 0x1, RZ, 0xc0, !PT ;  /* 0x0000000145ff7812 */ /* 0x000fe400078cc0ff */
[----:B------:R-:W-:Y:S02]  /*457b0*/  SHF.R.U32.HI R69, RZ, 0x9, R68 ;  /* 0x00000009ff457819 */ /* 0x000fe40000011644 */
[----:B------:R-:W-:Y:S01]  /*457c0*/  FMNMX3 R70, R70, R41, R42, !PT ;  /* 0x0000002946467276 */ /* 0x000fe2000780002a */
[----:B------:R-:W-:Y:S01]  /*457d0*/  FMUL R56, R56, R93 ;  /* 0x0000005d38387220 */ /* 0x000fe20000400000 */
[----:B------:R-:W-:-:S02]  /*457e0*/  FSEL R55, R55, -INF , !P4 ;  /* 0xff80000037377808 */ /* 0x000fc40006000000 */
[----:B------:R-:W-:Y:S02]  /*457f0*/  LOP3.LUT P4, RZ, R69, 0x1, RZ, 0xc0, !PT ;  /* 0x0000000145ff7812 */ /* 0x000fe4000788c0ff */
[----:B------:R-:W-:Y:S02]  /*45800*/  FMNMX3 R70, R70, R43, R44, !PT ;  /* 0x0000002b46467276 */ /* 0x000fe4000780002c */
[----:B------:R-:W-:Y:S01]  /*45810*/  SHF.R.U32.HI R69, RZ, 0x8, R68 ;  /* 0x00000008ff457819 */ /* 0x000fe20000011644 */
[----:B------:R-:W-:Y:S01]  /*45820*/  FMUL R57, R57, R93 ;  /* 0x0000005d39397220 */ /* 0x000fe20000400000 */
[----:B------:R-:W-:Y:S02]  /*45830*/  FSEL R56, R56, -INF , !P5 ;  /* 0xff80000038387808 */ /* 0x000fe40006800000 */
[----:B------:R-:W-:Y:S02]  /*45840*/  FMNMX3 R70, R70, R45, R46, !PT ;  /* 0x0000002d46467276 */ /* 0x000fe4000780002e */
[----:B------:R-:W-:-:S02]  /*45850*/  LOP3.LUT P5, RZ, R69, 0x1, RZ, 0xc0, !PT ;  /* 0x0000000145ff7812 */ /* 0x000fc400078ac0ff */
[----:B------:R-:W-:Y:S01]  /*45860*/  SHF.R.U32.HI R69, RZ, 0x7, R68 ;  /* 0x00000007ff457819 */ /* 0x000fe20000011644 */
[----:B------:R-:W-:Y:S01]  /*45870*/  FMUL R58, R58, R93 ;  /* 0x0000005d3a3a7220 */ /* 0x000fe20000400000 */
[----:B------:R-:W-:Y:S02]  /*45880*/  FMNMX3 R70, R70, R47, R48, !PT ;  /* 0x0000002f46467276 */ /* 0x000fe40007800030 */
[----:B------:R-:W-:Y:S02]  /*45890*/  FSEL R57, R57, -INF , !P6 ;  /* 0xff80000039397808 */ /* 0x000fe40007000000 */
[----:B------:R-:W-:Y:S02]  /*458a0*/  LOP3.LUT P6, RZ, R69, 0x1, RZ, 0xc0, !PT ;  /* 0x0000000145ff7812 */ /* 0x000fe400078cc0ff */
[----:B------:R-:W-:Y:S02]  /*458b0*/  SHF.R.U32.HI R69, RZ, 0x6, R68 ;  /* 0x00000006ff457819 */ /* 0x000fe40000011644 */
[----:B------:R-:W-:Y:S01]  /*458c0*/  FMNMX3 R70, R70, R49, R50, !PT ;  /* 0x0000003146467276 */ /* 0x000fe20007800032 */
[----:B------:R-:W-:Y:S01]  /*458d0*/  FMUL R59, R59, R93 ;  /* 0x0000005d3b3b7220 */ /* 0x000fe20000400000 */
[----:B------:R-:W-:-:S02]  /*458e0*/  FSEL R58, R58, -INF , !P4 ;  /* 0xff8000003a3a7808 */ /* 0x000fc40006000000 */
[----:B------:R-:W-:Y:S02]  /*458f0*/  LOP3.LUT P4, RZ, R69, 0x1, RZ, 0xc0, !PT ;  /* 0x0000000145ff7812 */ /* 0x000fe4000788c0ff */
[----:B------:R-:W-:Y:S02]  /*45900*/  SHF.R.U32.HI R69, RZ, 0x5, R68 ;  /* 0x00000005ff457819 */ /* 0x000fe40000011644 */
[----:B------:R-:W-:Y:S01]  /*45910*/  FMNMX3 R70, R70, R51, R52, !PT ;  /* 0x0000003346467276 */ /* 0x000fe20007800034 */
[----:B------:R-:W-:Y:S01]  /*45920*/  FMUL R60, R60, R93 ;  /* 0x0000005d3c3c7220 */ /* 0x000fe20000400000 */
[----:B------:R-:W-:Y:S02]  /*45930*/  FSEL R59, R59, -INF , !P5 ;  /* 0xff8000003b3b7808 */ /* 0x000fe40006800000 */
[----:B------:R-:W-:Y:S02]  /*45940*/  LOP3.LUT P5, RZ, R69, 0x1, RZ, 0xc0, !PT ;  /* 0x0000000145ff7812 */ /* 0x000fe400078ac0ff */
[----:B------:R-:W-:-:S02]  /*45950*/  FMNMX3 R70, R70, R53, R54, !PT ;  /* 0x0000003546467276 */ /* 0x000fc40007800036 */
[----:B------:R-:W-:Y:S01]  /*45960*/  SHF.R.U32.HI R69, RZ, 0x4, R68 ;  /* 0x00000004ff457819 */ /* 0x000fe20000011644 */
[----:B------:R-:W-:Y:S01]  /*45970*/  FMUL R61, R61, R93 ;  /* 0x0000005d3d3d7220 */ /* 0x000fe20000400000 */
[----:B------:R-:W-:Y:S02]  /*45980*/  FSEL R60, R60, -INF , !P6 ;  /* 0xff8000003c3c7808 */ /* 0x000fe40007000000 */
[----:B------:R-:W-:Y:S02]  /*45990*/  FMNMX3 R70, R70, R55, R56, !PT ;  /* 0x0000003746467276 */ /* 0x000fe40007800038 */
[----:B------:R-:W-:Y:S01]  /*459a0*/  LOP3.LUT P6, RZ, R69, 0x1, RZ, 0xc0, !PT ;  /* 0x0000000145ff7812 */ /* 0x000fe200078cc0ff */
[----:B------:R-:W-:Y:S01]  /*459b0*/  FMUL R62, R62, R93 ;  /* 0x0000005d3e3e7220 */ /* 0x000fe20000400000 */
[----:B------:R-:W-:Y:S02]  /*459c0*/  SHF.R.U32.HI R69, RZ, 0x3, R68 ;  /* 0x00000003ff457819 */ /* 0x000fe40000011644 */
[----:B------:R-:W-:Y:S01]  /*459d0*/  FMNMX3 R70, R70, R57, R58, !PT ;  /* 0x0000003946467276 */ /* 0x000fe2000780003a */
[-C--:B------:R-:W-:Y:S01]  /*459e0*/  FMUL R63, R63, R93.reuse ;  /* 0x0000005d3f3f7220 */ /* 0x080fe20000400000 */
[----:B------:R-:W-:Y:S01]  /*459f0*/  FSEL R61, R61, -INF , !P4 ;  /* 0xff8000003d3d7808 */ /* 0x000fe20006000000 */
[----:B------:R-:W-:Y:S01]  /*45a00*/  FMUL R64, R64, R93 ;  /* 0x0000005d40407220 */ /* 0x000fe20000400000 */
[----:B------:R-:W-:-:S02]  /*45a10*/  LOP3.LUT P4, RZ, R69, 0x1, RZ, 0xc0, !PT ;  /* 0x0000000145ff7812 */ /* 0x000fc4000788c0ff */
[--C-:B------:R-:W-:Y:S02]  /*45a20*/  SHF.R.U32.HI R69, RZ, 0x2, R68.reuse ;  /* 0x00000002ff457819 */ /* 0x100fe40000011644 */
[----:B------:R-:W-:Y:S02]  /*45a30*/  FSEL R62, R62, -INF , !P5 ;  /* 0xff8000003e3e7808 */ /* 0x000fe40006800000 */
[----:B------:R-:W-:Y:S02]  /*45a40*/  SHF.R.U32.HI R68, RZ, 0x1, R68 ;  /* 0x00000001ff447819 */ /* 0x000fe40000011644 */
[----:B------:R-:W-:Y:S01]  /*45a50*/  FMNMX3 R70, R70, R59, R60, !PT ;  /* 0x0000003b46467276 */ /* 0x000fe2000780003c */
[-C--:B------:R-:W-:Y:S01]  /*45a60*/  FMUL R65, R65, R93.reuse ;  /* 0x0000005d41417220 */ /* 0x080fe20000400000 */
[----:B------:R-:W-:Y:S01]  /*45a70*/  FSEL R63, R63, -INF , !P6 ;  /* 0xff8000003f3f7808 */ /* 0x000fe20007000000 */
[----:B------:R-:W-:Y:S01]  /*45a80*/  FMUL R66, R66, R93 ;  /* 0x0000005d42427220 */ /* 0x000fe20000400000 */
[----:B------:R-:W-:-:S02]  /*45a90*/  LOP3.LUT P5, RZ, R69, 0x1, RZ, 0xc0, !PT ;  /* 0x0000000145ff7812 */ /* 0x000fc400078ac0ff */
[----:B------:R-:W-:Y:S02]  /*45aa0*/  LOP3.LUT P6, RZ, R68, 0x1, RZ, 0xc0, !PT ;  /* 0x0000000144ff7812 */ /* 0x000fe400078cc0ff */
[----:B------:R-:W-:Y:S02]  /*45ab0*/  FSEL R64, R64, -INF , !P4 ;  /* 0xff80000040407808 */ /* 0x000fe40006000000 */
[----:B------:R-:W-:Y:S01]  /*45ac0*/  FMNMX3 R70, R70, R61, R62, !PT ;  /* 0x0000003d46467276 */ /* 0x000fe2000780003e */
[----:B------:R-:W-:Y:S01]  /*45ad0*/  FMUL R67, R67, R93 ;  /* 0x0000005d43437220 */ /* 0x000fe20000400000 */
[----:B------:R-:W-:Y:S02]  /*45ae0*/  FSEL R65, R65, -INF , !P5 ;  /* 0xff80000041417808 */ /* 0x000fe40006800000 */
[----:B------:R-:W-:Y:S02]  /*45af0*/  FSEL R66, R66, -INF , !P6 ;  /* 0xff80000042427808 */ /* 0x000fe40007000000 */
[----:B------:R-:W-:-:S02]  /*45b00*/  FMNMX3 R70, R70, R63, R64, !PT ;  /* 0x0000003f46467276 */ /* 0x000fc40007800040 */
[----:B------:R-:W-:Y:S02]  /*45b10*/  FSEL R67, R67, -INF , P3 ;  /* 0xff80000043437808 */ /* 0x000fe40001800000 */
[----:B------:R-:W-:-:S04]  /*45b20*/  FMNMX3 R70, R70, R65, R66, !PT ;  /* 0x0000004146467276 */ /* 0x000fc80007800042 */
[----:B------:R-:W-:-:S05]  /*45b30*/  FMNMX R82, R67, R70, !PT ;  /* 0x0000004643527209 */ /* 0x000fca0007800000 */
[----:B------:R-:W3:Y:S02]  /*45b40*/  SHFL.BFLY PT, R68, R82, 0x10, 0x1f ;  /* 0x0e001f0052447f89 */ /* 0x000ee400000e0000 */
[----:B---3--:R-:W-:-:S05]  /*45b50*/  FMNMX3 R82, R82, R68, R74, !PT ;  /* 0x0000004452527276 */ /* 0x008fca000780004a */
[--C-:B------:R-:W-:Y:S01]  /*45b60*/  FADD R4, R4, -R82.reuse ;  /* 0x8000005204047221 */ /* 0x100fe20000000000 */
[--C-:B------:R-:W-:Y:S01]  /*45b70*/  FADD R5, R5, -R82.reuse ;  /* 0x8000005205057221 */ /* 0x100fe20000000000 */
[--C-:B------:R-:W-:Y:S01]  /*45b80*/  FADD R6, R6, -R82.reuse ;  /* 0x8000005206067221 */ /* 0x100fe20000000000 */
[--C-:B------:R-:W-:Y:S01]  /*45b90*/  FADD R8, R8, -R82.reuse ;  /* 0x8000005208087221 */ /* 0x100fe20000000000 */
[----:B------:R-:W-:Y:S01]  /*45ba0*/  FMUL R4, R4, 1.4426950216293334961 ;  /* 0x3fb8aa3b04047820 */ /* 0x000fe20000400000 */
[--C-:B------:R-:W-:Y:S01]  /*45bb0*/  FADD R9, R9, -R82.reuse ;  /* 0x8000005209097221 */ /* 0x100fe20000000000 */
[----:B------:R-:W-:Y:S01]  /*45bc0*/  FMUL R5, R5, 1.4426950216293334961 ;  /* 0x3fb8aa3b05057820 */ /* 0x000fe20000400000 */
[--C-:B------:R-:W-:Y:S01]  /*45bd0*/  FADD R12, R12, -R82.reuse ;  /* 0x800000520c0c7221 */ /* 0x100fe20000000000 */
[----:B------:R-:W-:Y:S01]  /*45be0*/  FMUL R6, R6, 1.4426950216293334961 ;  /* 0x3fb8aa3b06067820 */ /* 0x000fe20000400000 */
[--C-:B------:R-:W-:Y:S01]  /*45bf0*/  FADD R13, R13, -R82.reuse ;  /* 0x800000520d0d7221 */ /* 0x100fe20000000000 */
[----:B------:R-:W-:Y:S01]  /*45c00*/  FMUL R8, R8, 1.4426950216293334961 ;  /* 0x3fb8aa3b08087820 */ /* 0x000fe20000400000 */
[--C-:B------:R-:W-:Y:S01]  /*45c10*/  FADD R16, R16, -R82.reuse ;  /* 0x8000005210107221 */ /* 0x100fe20000000000 */
[----:B------:R-:W0:Y:S01]  /*45c20*/  MUFU.EX2 R4, R4 ;  /* 0x0000000400047308 */ /* 0x000e220000000800 */
[----:B------:R-:W-:Y:S01]  /*45c30*/  FMUL R9, R9, 1.4426950216293334961 ;  /* 0x3fb8aa3b09097820 */ /* 0x000fe20000400000 */
[--C-:B------:R-:W-:Y:S01]  /*45c40*/  FADD R17, R17, -R82.reuse ;  /* 0x8000005211117221 */ /* 0x100fe20000000000 */
[----:B------:R-:W-:Y:S01]  /*45c50*/  FMUL R12, R12, 1.4426950216293334961 ;  /* 0x3fb8aa3b0c0c7820 */ /* 0x000fe20000400000 */
[----:B------:R-:W-:Y:S01]  /*45c60*/  FADD R20, R20, -R82 ;  /* 0x8000005214147221 */ /* 0x000fe20000000000 */
[----:B------:R-:W-:Y:S01]  /*45c70*/  FMUL R13, R13, 1.4426950216293334961 ;  /* 0x3fb8aa3b0d0d7820 */ /* 0x000fe20000400000 */
[----:B------:R-:W-:-:S02]  /*45c80*/  FMUL R16, R16, 1.4426950216293334961 ;  /* 0x3fb8aa3b10107820 */ /* 0x000fc40000400000 */
[----:B------:R-:W2:Y:S01]  /*45c90*/  MUFU.EX2 R73, R5 ;  /* 0x0000000500497308 */ /* 0x000ea20000000800 */
[----:B------:R-:W-:Y:S01]  /*45ca0*/  FMUL R17, R17, 1.4426950216293334961 ;  /* 0x3fb8aa3b11117820 */ /* 0x000fe20000400000 */
[----:B------:R-:W-:-:S06]  /*45cb0*/  FMUL R20, R20, 1.4426950216293334961 ;  /* 0x3fb8aa3b14147820 */ /* 0x000fcc0000400000 */
[----:B------:R-:W3:Y:S08]  /*45cc0*/  MUFU.EX2 R75, R6 ;  /* 0x00000006004b7308 */ /* 0x000ef00000000800 */
[----:B------:R-:W1:Y:S08]  /*45cd0*/  MUFU.EX2 R77, R8 ;  /* 0x00000008004d7308 */ /* 0x000e700000000800 */
[----:B------:R-:W0:Y:S08]  /*45ce0*/  MUFU.EX2 R78, R9 ;  /* 0x00000009004e7308 */ /* 0x000e300000000800 */
[----:B------:R-:W0:Y:S08]  /*45cf0*/  MUFU.EX2 R79, R12 ;  /* 0x0000000c004f7308 */ /* 0x000e300000000800 */
[----:B------:R-:W0:Y:S08]  /*45d00*/  MUFU.EX2 R93, R13 ;  /* 0x0000000d005d7308 */ /* 0x000e300000000800 */
[----:B------:R-:W-:Y:S01]  /*45d10*/  MUFU.EX2 R74, R16 ;  /* 0x00000010004a7308 */ /* 0x000fe20000000800 */
[----:B------:R-:W-:-:S07]  /*45d20*/  FADD R7, R7, -R82 ;  /* 0x8000005207077221 */ /* 0x000fce0000000000 */
[----:B------:R-:W-:Y:S08]  /*45d30*/  MUFU.EX2 R76, R17 ;  /* 0x00000011004c7308 */ /* 0x000ff00000000800 */
[----:B------:R-:W4:Y:S01]  /*45d40*/  MUFU.EX2 R9, R20 ;  /* 0x0000001400097308 */ /* 0x000f220000000800 */
[----:B0-----:R-:W-:Y:S01]  /*45d50*/  STL [R1+0x3e0], R4 ;  /* 0x0003e00401007387 */ /* 0x001fe20000100800 */
[----:B------:R-:W-:Y:S01]  /*45d60*/  FADD R21, R21, -R82 ;  /* 0x8000005215157221 */ /* 0x000fe20000000000 */
[----:B------:R-:W-:-:S02]  /*45d70*/  FMUL R7, R7, 1.4426950216293334961 ;  /* 0x3fb8aa3b07077820 */ /* 0x000fc40000400000 */
[----:B--2---:R-:W-:Y:S01]  /*45d80*/  STL [R1+0x3dc], R73 ;  /* 0x0003dc4901007387 */ /* 0x004fe20000100800 */
[----:B------:R-:W-:-:S03]  /*45d90*/  FMUL R21, R21, 1.4426950216293334961 ;  /* 0x3fb8aa3b15157820 */ /* 0x000fc60000400000 */
[----:B---3--:R-:W-:Y:S01]  /*45da0*/  STL [R1+0x138], R75 ;  /* 0x0001384b01007387 */ /* 0x008fe20000100800 */
[----:B------:R-:W0:Y:S03]  /*45db0*/  MUFU.EX2 R72, R7 ;  /* 0x0000000700487308 */ /* 0x000e260000000800 */
[----:B-1----:R-:W-:Y:S01]  /*45dc0*/  STL [R1+0x3f8], R77 ;  /* 0x0003f84d01007387 */ /* 0x002fe20000100800 */
[--C-:B------:R-:W-:Y:S01]  /*45dd0*/  FADD R25, R25, -R82.reuse ;  /* 0x8000005219197221 */ /* 0x100fe20000000000 */
[--C-:B------:R-:W-:Y:S02]  /*45de0*/  FADD R26, R26, -R82.reuse ;  /* 0x800000521a1a7221 */ /* 0x100fe40000000000 */
[----:B------:R-:W-:Y:S01]  /*45df0*/  STL [R1+0x3f4], R78 ;  /* 0x0003f44e01007387 */ /* 0x000fe20000100800 */
[----:B------:R4:W-:Y:S03]  /*45e00*/  MUFU.EX2 R20, R21 ;  /* 0x0000001500147308 */ /* 0x0009e60000000800 */
[----:B------:R1:W-:Y:S01]  /*45e10*/  STL [R1+0x3f0], R79 ;  /* 0x0003f04f01007387 */ /* 0x0003e20000100800 */
[----:B------:R-:W-:-:S03]  /*45e20*/  FADD R23, R23, -R82 ;  /* 0x8000005217177221 */ /* 0x000fc60000000000 */
[----:B------:R-:W-:Y:S01]  /*45e30*/  STL [R1+0x3ec], R93 ;  /* 0x0003ec5d01007387 */ /* 0x000fe20000100800 */
[----:B------:R-:W-:Y:S01]  /*45e40*/  FADD R10, R10, -R82 ;  /* 0x800000520a0a7221 */ /* 0x000fe20000000000 */
[----:B----4-:R-:W-:Y:S02]  /*45e50*/  IMAD.MOV.U32 R21, RZ, RZ, R9 ;  /* 0x000000ffff157224 */ /* 0x010fe400078e0009 */
[----:B------:R-:W-:Y:S01]  /*45e60*/  STL [R1+0x3e8], R74 ;  /* 0x0003e84a01007387 */ /* 0x000fe20000100800 */
[----:B------:R-:W-:-:S03]  /*45e70*/  FMUL R25, R25, 1.4426950216293334961 ;  /* 0x3fb8aa3b19197820 */ /* 0x000fc60000400000 */
[----:B------:R-:W-:Y:S01]  /*45e80*/  STL [R1+0x3e4], R76 ;  /* 0x0003e44c01007387 */ /* 0x000fe20000100800 */
[----:B------:R-:W-:-:S03]  /*45e90*/  FMUL R8, R23, 1.4426950216293334961 ;  /* 0x3fb8aa3b17087820 */ /* 0x000fc60000400000 */
[----:B------:R2:W-:Y:S01]  /*45ea0*/  STL [R1+0x458], R9 ;  /* 0x0004580901007387 */ /* 0x0005e20000100800 */
[----:B------:R-:W-:Y:S02]  /*45eb0*/  IMAD.MOV.U32 R23, RZ, RZ, R79 ;  /* 0x000000ffff177224 */ /* 0x000fe400078e004f */
[----:B------:R-:W-:Y:S01]  /*45ec0*/  FMUL R10, R10, 1.4426950216293334961 ;  /* 0x3fb8aa3b0a0a7820 */ /* 0x000fe20000400000 */
[--C-:B------:R-:W-:Y:S01]  /*45ed0*/  FADD R11, R11, -R82.reuse ;  /* 0x800000520b0b7221 */ /* 0x100fe20000000000 */
[--C-:B------:R-:W-:Y:S01]  /*45ee0*/  FADD R24, R24, -R82.reuse ;  /* 0x8000005218187221 */ /* 0x100fe20000000000 */
[----:B-1----:R1:W-:Y:S01]  /*45ef0*/  MUFU.EX2 R79, R25 ;  /* 0x00000019004f7308 */ /* 0x0023e20000000800 */
[----:B--2---:R-:W-:Y:S01]  /*45f00*/  FMUL R9, R26, 1.4426950216293334961 ;  /* 0x3fb8aa3b1a097820 */ /* 0x004fe20000400000 */
[----:B------:R-:W-:Y:S02]  /*45f10*/  IMAD.MOV.U32 R26, RZ, RZ, R73 ;  /* 0x000000ffff1a7224 */ /* 0x000fe400078e0049 */
[----:B------:R-:W-:Y:S01]  /*45f20*/  FADD R18, R18, -R82 ;  /* 0x8000005212127221 */ /* 0x000fe20000000000 */
[----:B-1----:R-:W-:-:S02]  /*45f30*/  IMAD.MOV.U32 R25, RZ, RZ, R75 ;  /* 0x000000ffff197224 */ /* 0x002fc400078e004b */
[----:B------:R-:W-:Y:S01]  /*45f40*/  FADD R4, R4, R26 ;  /* 0x0000001a04047221 */ /* 0x000fe20000000000 */
[----:B------:R-:W1:Y:S01]  /*45f50*/  MUFU.EX2 R71, R10 ;  /* 0x0000000a00477308 */ /* 0x000e620000000800 */
[----:B------:R-:W-:Y:S01]  /*45f60*/  FMUL R11, R11, 1.4426950216293334961 ;  /* 0x3fb8aa3b0b0b7820 */ /* 0x000fe20000400000 */
[----:B------:R-:W-:Y:S01]  /*45f70*/  FMUL R24, R24, 1.4426950216293334961 ;  /* 0x3fb8aa3b18187820 */ /* 0x000fe20000400000 */
[----:B------:R-:W-:Y:S01]  /*45f80*/  FADD R4, R25, R4 ;  /* 0x0000000419047221 */ /* 0x000fe20000000000 */
[----:B------:R-:W-:Y:S01]  /*45f90*/  FMUL R5, R18, 1.4426950216293334961 ;  /* 0x3fb8aa3b12057820 */ /* 0x000fe20000400000 */
[----:B------:R-:W-:Y:S02]  /*45fa0*/  IMAD.MOV.U32 R18, RZ, RZ, R93 ;  /* 0x000000ffff127224 */ /* 0x000fe400078e005d */
[----:B0-----:R-:W-:Y:S01]  /*45fb0*/  FADD R4, R72, R4 ;  /* 0x0000000448047221 */ /* 0x001fe20000000000 */
[----:B------:R-:W0:Y:S01]  /*45fc0*/  MUFU.EX2 R70, R11 ;  /* 0x0000000b00467308 */ /* 0x000e220000000800 */
[----:B------:R-:W-:Y:S01]  /*45fd0*/  FADD R14, R14, -R82 ;  /* 0x800000520e0e7221 */ /* 0x000fe20000000000 */
[----:B------:R-:W-:-:S06]  /*45fe0*/  IMAD.MOV.U32 R17, RZ, RZ, R78 ;  /* 0x000000ffff117224 */ /* 0x000fcc00078e004e */
[----:B------:R2:W-:Y:S01]  /*45ff0*/  MUFU.EX2 R93, R24 ;  /* 0x00000018005d7308 */ /* 0x0005e20000000800 */
[----:B------:R-:W-:Y:S01]  /*46000*/  FMUL R14, R14, 1.4426950216293334961 ;  /* 0x3fb8aa3b0e0e7820 */ /* 0x000fe20000400000 */
[----:B------:R-:W-:Y:S01]  /*46010*/  FADD R15, R15, -R82 ;  /* 0x800000520f0f7221 */ /* 0x000fe20000000000 */
[----:B--2---:R-:W-:-:S04]  /*46020*/  IMAD.MOV.U32 R24, RZ, RZ, R77 ;  /* 0x000000ffff187224 */ /* 0x004fc800078e004d */
[----:B------:R-:W-:Y:S01]  /*46030*/  FADD R4, R24, R4 ;  /* 0x0000000418047221 */ /* 0x000fe20000000000 */
[----:B------:R-:W2:Y:S03]  /*46040*/  MUFU.EX2 R69, R14 ;  /* 0x0000000e00457308 */ /* 0x000ea60000000800 */
[----:B------:R-:W-:Y:S01]  /*46050*/  FADD R4, R17, R4 ;  /* 0x0000000411047221 */ /* 0x000fe20000000000 */
[----:B------:R-:W-:-:S03]  /*46060*/  FMUL R15, R15, 1.4426950216293334961 ;  /* 0x3fb8aa3b0f0f7820 */ /* 0x000fc60000400000 */
[----:B-1----:R-:W-:Y:S01]  /*46070*/  FADD R4, R71, R4 ;  /* 0x0000000447047221 */ /* 0x002fe20000000000 */
[----:B------:R-:W1:Y:S03]  /*46080*/  MUFU.EX2 R68, R15 ;  /* 0x0000000f00447308 */ /* 0x000e660000000800 */
[----:B0-----:R-:W-:Y:S01]  /*46090*/  FADD R4, R70, R4 ;  /* 0x0000000446047221 */ /* 0x001fe20000000000 */
[----:B------:R-:W-:-:S03]  /*460a0*/  FADD R19, R19, -R82 ;  /* 0x8000005213137221 */ /* 0x000fc60000000000 */
[----:B------:R-:W-:Y:S01]  /*460b0*/  FADD R4, R23, R4 ;  /* 0x0000000417047221 */ /* 0x000fe20000000000 */
[----:B------:R-:W-:-:S03]  /*460c0*/  FMUL R6, R19, 1.4426950216293334961 ;  /* 0x3fb8aa3b13067820 */ /* 0x000fc60000400000 */
[----:B------:R-:W-:Y:S01]  /*460d0*/  FADD R4, R18, R4 ;  /* 0x0000000412047221 */ /* 0x000fe20000000000 */
[----:B------:R-:W0:Y:S01]  /*460e0*/  MUFU.EX2 R5, R5 ;  /* 0x0000000500057308 */ /* 0x000e220000000800 */
[----:B------:R-:W-:Y:S02]  /*460f0*/  FADD R22, R22, -R82 ;  /* 0x8000005216167221 */ /* 0x000fe40000000000 */
[----:B--2---:R-:W-:Y:S02]  /*46100*/  FADD R4, R69, R4 ;  /* 0x0000000445047221 */ /* 0x004fe40000000000 */
[----:B------:R-:W-:Y:S01]  /*46110*/  FMUL R7, R22, 1.4426950216293334961 ;  /* 0x3fb8aa3b16077820 */ /* 0x000fe20000400000 */
[----:B------:R-:W-:Y:S02]  /*46120*/  IMAD.MOV.U32 R22, RZ, RZ, R74 ;  /* 0x000000ffff167224 */ /* 0x000fe400078e004a */
[----:B-1----:R-:W-:Y:S01]  /*46130*/  FADD R4, R68, R4 ;  /* 0x0000000444047221 */ /* 0x002fe20000000000 */
[----:B------:R-:W1:Y:S01]  /*46140*/  MUFU.EX2 R6, R6 ;  /* 0x0000000600067308 */ /* 0x000e620000000800 */
[----:B------:R-:W-:-:S02]  /*46150*/  IMAD.MOV.U32 R19, RZ, RZ, R76 ;  /* 0x000000ffff137224 */ /* 0x000fc400078e004c */
[----:B------:R-:W-:-:S04]  /*46160*/  FADD R4, R22, R4 ;  /* 0x0000000416047221 */ /* 0x000fc80000000000 */
[----:B------:R-:W-:Y:S01]  /*46170*/  FADD R4, R19, R4 ;  /* 0x0000000413047221 */ /* 0x000fe20000000000 */
[----:B------:R-:W2:Y:S03]  /*46180*/  MUFU.EX2 R7, R7 ;  /* 0x0000000700077308 */ /* 0x000ea60000000800 */
[----:B0-----:R-:W-:-:S05]  /*46190*/  FADD R4, R5, R4 ;  /* 0x0000000405047221 */ /* 0x001fca0000000000 */
[----:B------:R-:W0:Y:S01]  /*461a0*/  MUFU.EX2 R8, R8 ;  /* 0x0000000800087308 */ /* 0x000e220000000800 */
[----:B-1----:R-:W-:Y:S01]  /*461b0*/  FADD R4, R6, R4 ;  /* 0x0000000406047221 */ /* 0x002fe20000000000 */
[----:B------:R-:W-:-:S03]  /*461c0*/  FADD R27, R27, -R82 ;  /* 0x800000521b1b7221 */ /* 0x000fc60000000000 */
[----:B------:R-:W-:Y:S01]  /*461d0*/  FADD R4, R21, R4 ;  /* 0x0000000415047221 */ /* 0x000fe20000000000 */
[----:B------:R-:W-:-:S03]  /*461e0*/  FMUL R10, R27, 1.4426950216293334961 ;  /* 0x3fb8aa3b1b0a7820 */ /* 0x000fc60000400000 */
[----:B------:R-:W-:Y:S01]  /*461f0*/  FADD R4, R20, R4 ;  /* 0x0000000414047221 */ /* 0x000fe20000000000 */
[----:B------:R-:W1:Y:S01]  /*46200*/  MUFU.EX2 R9, R9 ;  /* 0x0000000900097308 */ /* 0x000e620000000800 */
[----:B------:R-:W-:Y:S02]  /*46210*/  FADD R28, R28, -R82 ;  /* 0x800000521c1c7221 */ /* 0x000fe40000000000 */
[----:B--2---:R-:W-:Y:S01]  /*46220*/  FADD R4, R7, R4 ;  /* 0x0000000407047221 */ /* 0x004fe20000000000 */
[--C-:B------:R-:W-:Y:S01]  /*46230*/  FADD R29, R29, -R82.reuse ;  /* 0x800000521d1d7221 */ /* 0x100fe20000000000 */
[----:B------:R-:W-:Y:S01]  /*46240*/  FMUL R28, R28, 1.4426950216293334961 ;  /* 0x3fb8aa3b1c1c7820 */ /* 0x000fe20000400000 */
[----:B------:R-:W-:Y:S01]  /*46250*/  FADD R30, R30, -R82 ;  /* 0x800000521e1e7221 */ /* 0x000fe20000000000 */
[----:B0-----:R-:W-:Y:S01]  /*46260*/  FADD R4, R8, R4 ;  /* 0x0000000408047221 */ /* 0x001fe20000000000 */
[----:B------:R-:W0:Y:S01]  /*46270*/  MUFU.EX2 R10, R10 ;  /* 0x0000000a000a7308 */ /* 0x000e220000000800 */
[----:B------:R-:W-:Y:S01]  /*46280*/  FMUL R29, R29, 1.4426950216293334961 ;  /* 0x3fb8aa3b1d1d7820 */ /* 0x000fe20000400000 */
[----:B------:R-:W-:Y:S01]  /*46290*/  FMUL R11, R30, 1.4426950216293334961 ;  /* 0x3fb8aa3b1e0b7820 */ /* 0x000fe20000400000 */
[----:B------:R-:W-:Y:S01]  /*462a0*/  FADD R4, R93, R4 ;  /* 0x000000045d047221 */ /* 0x000fe20000000000 */
[----:B------:R-:W-:-:S04]  /*462b0*/  FADD R31, R31, -R82 ;  /* 0x800000521f1f7221 */ /* 0x000fc80000000000 */
[----:B------:R-:W2:Y:S01]  /*462c0*/  MUFU.EX2 R78, R28 ;  /* 0x0000001c004e7308 */ /* 0x000ea20000000800 */
[----:B------:R-:W-:Y:S01]  /*462d0*/  FADD R4, R79, R4 ;  /* 0x000000044f047221 */ /* 0x000fe20000000000 */
[----:B------:R-:W-:Y:S01]  /*462e0*/  FMUL R12, R31, 1.4426950216293334961 ;  /* 0x3fb8aa3b1f0c7820 */ /* 0x000fe20000400000 */
[----:B------:R-:W-:-:S05]  /*462f0*/  FADD R32, R32, -R82 ;  /* 0x8000005220207221 */ /* 0x000fca0000000000 */
[----:B------:R-:W3:Y:S01]  /*46300*/  MUFU.EX2 R77, R29 ;  /* 0x0000001d004d7308 */ /* 0x000ee20000000800 */
[----:B-1----:R-:W-:Y:S01]  /*46310*/  FADD R4, R9, R4 ;  /* 0x0000000409047221 */ /* 0x002fe20000000000 */
[----:B------:R-:W-:Y:S01]  /*46320*/  FMUL R32, R32, 1.4426950216293334961 ;  /* 0x3fb8aa3b20207820 */ /* 0x000fe20000400000 */
[----:B------:R-:W-:-:S05]  /*46330*/  FADD R33, R33, -R82 ;  /* 0x8000005221217221 */ /* 0x000fca0000000000 */
[----:B------:R-:W1:Y:S01]  /*46340*/  MUFU.EX2 R11, R11 ;  /* 0x0000000b000b7308 */ /* 0x000e620000000800 */
[----:B0-----:R-:W-:Y:S01]  /*46350*/  FADD R4, R10, R4 ;  /* 0x000000040a047221 */ /* 0x001fe20000000000 */
[----:B------:R-:W-:Y:S01]  /*46360*/  FADD R34, R34, -R82 ;  /* 0x8000005222227221 */ /* 0x000fe20000000000 */
[----:B------:R-:W-:-:S05]  /*46370*/  FMUL R33, R33, 1.4426950216293334961 ;  /* 0x3fb8aa3b21217820 */ /* 0x000fca0000400000 */
[----:B------:R-:W0:Y:S01]  /*46380*/  MUFU.EX2 R12, R12 ;  /* 0x0000000c000c7308 */ /* 0x000e220000000800 */
[----:B--2---:R-:W-:Y:S01]  /*46390*/  FADD R4, R78, R4 ;  /* 0x000000044e047221 */ /* 0x004fe20000000000 */
[----:B------:R-:W-:Y:S01]  /*463a0*/  FMUL R13, R34, 1.4426950216293334961 ;  /* 0x3fb8aa3b220d7820 */ /* 0x000fe20000400000 */
[----:B------:R-:W-:-:S05]  /*463b0*/  FADD R35, R35, -R82 ;  /* 0x8000005223237221 */ /* 0x000fca0000000000 */
[----:B------:R-:W2:Y:S01]  /*463c0*/  MUFU.EX2 R76, R32 ;  /* 0x00000020004c7308 */ /* 0x000ea20000000800 */
[----:B---3--:R-:W-:Y:S01]  /*463d0*/  FADD R4, R77, R4 ;  /* 0x000000044d047221 */ /* 0x008fe20000000000 */
        /* <DEDUP_REMOVED lines=20> */
[----:B------:R-:W-:-:S06]  /*46520*/  FMUL R40, R40, 1.4426950216293334961 ;  /* 0x3fb8aa3b28287820 */ /* 0x000fcc0000400000 */
[----:B------:R-:W1:Y:S01]  /*46530*/  MUFU.EX2 R15, R15 ;  /* 0x0000000f000f7308 */ /* 0x000e620000000800 */
[----:B0-----:R-:W-:Y:S01]  /*46540*/  FADD R4, R14, R4 ;  /* 0x000000040e047221 */ /* 0x001fe20000000000 */
[--C-:B------:R-:W-:Y:S01]  /*46550*/  FADD R41, R41, -R82.reuse ;  /* 0x8000005229297221 */ /* 0x100fe20000000000 */
[----:B------:R-:W-:-:S05]  /*46560*/  FADD R42, R42, -R82 ;  /* 0x800000522a2a7221 */ /* 0x000fca0000000000 */
[----:B------:R-:W0:Y:S01]  /*46570*/  MUFU.EX2 R16, R16 ;  /* 0x0000001000107308 */ /* 0x000e220000000800 */
[----:B--2---:R-:W-:Y:S01]  /*46580*/  FADD R4, R74, R4 ;  /* 0x000000044a047221 */ /* 0x004fe20000000000 */
[----:B------:R-:W-:Y:S01]  /*46590*/  FMUL R41, R41, 1.4426950216293334961 ;  /* 0x3fb8aa3b29297820 */ /* 0x000fe20000400000 */
[----:B------:R-:W-:-:S05]  /*465a0*/  FADD R44, R44, -R82 ;  /* 0x800000522c2c7221 */ /* 0x000fca0000000000 */
[----:B------:R-:W2:Y:S01]  /*465b0*/  MUFU.EX2 R29, R40 ;  /* 0x00000028001d7308 */ /* 0x000ea20000000800 */
[----:B------:R-:W-:Y:S01]  /*465c0*/  FMUL R17, R42, 1.4426950216293334961 ;  /* 0x3fb8aa3b2a117820 */ /* 0x000fe20000400000 */
[--C-:B------:R-:W-:Y:S01]  /*465d0*/  FADD R43, R43, -R82.reuse ;  /* 0x800000522b2b7221 */ /* 0x100fe20000000000 */
[----:B------:R-:W-:Y:S01]  /*465e0*/  FADD R45, R45, -R82 ;  /* 0x800000522d2d7221 */ /* 0x000fe20000000000 */
[----:B---3--:R-:W-:Y:S01]  /*465f0*/  FADD R4, R73, R4 ;  /* 0x0000000449047221 */ /* 0x008fe20000000000 */
[--C-:B------:R-:W-:Y:S01]  /*46600*/  FADD R48, R48, -R82.reuse ;  /* 0x8000005230307221 */ /* 0x100fe20000000000 */
[--C-:B------:R-:W-:Y:S01]  /*46610*/  FADD R49, R49, -R82.reuse ;  /* 0x8000005231317221 */ /* 0x100fe20000000000 */
[----:B------:R-:W-:Y:S01]  /*46620*/  STL [R1+0x454], R20 ;  /* 0x0004541401007387 */ /* 0x000fe20000100800 */
[----:B------:R-:W3:Y:S01]  /*46630*/  MUFU.EX2 R25, R41 ;  /* 0x0000002900197308 */ /* 0x000ee20000000800 */
[----:B------:R-:W-:Y:S01]  /*46640*/  FMUL R44, R44, 1.4426950216293334961 ;  /* 0x3fb8aa3b2c2c7820 */ /* 0x000fe20000400000 */
[--C-:B------:R-:W-:Y:S01]  /*46650*/  FADD R52, R52, -R82.reuse ;  /* 0x8000005234347221 */ /* 0x100fe20000000000 */
[----:B------:R-:W-:Y:S01]  /*46660*/  STL [R1+0x450], R93 ;  /* 0x0004505d01007387 */ /* 0x000fe20000100800 */
[----:B------:R-:W-:Y:S01]  /*46670*/  FMUL R18, R43, 1.4426950216293334961 ;  /* 0x3fb8aa3b2b127820 */ /* 0x000fe20000400000 */
[----:B------:R-:W-:Y:S01]  /*46680*/  FMUL R45, R45, 1.4426950216293334961 ;  /* 0x3fb8aa3b2d2d7820 */ /* 0x000fe20000400000 */
[----:B------:R-:W-:Y:S01]  /*46690*/  FADD R53, R53, -R82 ;  /* 0x8000005235357221 */ /* 0x000fe20000000000 */
[----:B-1----:R-:W-:Y:S01]  /*466a0*/  FADD R4, R15, R4 ;  /* 0x000000040f047221 */ /* 0x002fe20000000000 */
[----:B------:R-:W-:Y:S01]  /*466b0*/  STL [R1+0x44c], R79 ;  /* 0x00044c4f01007387 */ /* 0x000fe20000100800 */
[----:B------:R-:W-:Y:S01]  /*466c0*/  FMUL R48, R48, 1.4426950216293334961 ;  /* 0x3fb8aa3b30307820 */ /* 0x000fe20000400000 */
[--C-:B------:R-:W-:Y:S01]  /*466d0*/  FADD R56, R56, -R82.reuse ;  /* 0x8000005238387221 */ /* 0x100fe20000000000 */
[----:B------:R-:W1:Y:S01]  /*466e0*/  MUFU.EX2 R17, R17 ;  /* 0x0000001100117308 */ /* 0x000e620000000800 */
[----:B------:R-:W-:Y:S01]  /*466f0*/  STL [R1+0x448], R78 ;  /* 0x0004484e01007387 */ /* 0x000fe20000100800 */
[----:B------:R-:W-:Y:S01]  /*46700*/  FMUL R49, R49, 1.4426950216293334961 ;  /* 0x3fb8aa3b31317820 */ /* 0x000fe20000400000 */
[----:B------:R-:W-:Y:S01]  /*46710*/  FADD R57, R57, -R82 ;  /* 0x8000005239397221 */ /* 0x000fe20000000000 */
[----:B------:R-:W-:Y:S01]  /*46720*/  FMUL R52, R52, 1.4426950216293334961 ;  /* 0x3fb8aa3b34347820 */ /* 0x000fe20000400000 */
[----:B------:R-:W-:Y:S01]  /*46730*/  STL [R1+0x444], R77 ;  /* 0x0004444d01007387 */ /* 0x000fe20000100800 */
[----:B------:R-:W-:Y:S01]  /*46740*/  FMUL R53, R53, 1.4426950216293334961 ;  /* 0x3fb8aa3b35357820 */ /* 0x000fe20000400000 */
[----:B0-----:R-:W-:Y:S01]  /*46750*/  FADD R4, R16, R4 ;  /* 0x0000000410047221 */ /* 0x001fe20000000000 */
[----:B------:R-:W0:Y:S01]  /*46760*/  MUFU.EX2 R32, R44 ;  /* 0x0000002c00207308 */ /* 0x000e220000000800 */
[----:B------:R-:W-:Y:S01]  /*46770*/  STL [R1+0x440], R76 ;  /* 0x0004404c01007387 */ /* 0x000fe20000100800 */
[----:B------:R-:W-:Y:S01]  /*46780*/  FMUL R56, R56, 1.4426950216293334961 ;  /* 0x3fb8aa3b38387820 */ /* 0x000fe20000400000 */
[----:B------:R-:W-:-:S02]  /*46790*/  FMUL R57, R57, 1.4426950216293334961 ;  /* 0x3fb8aa3b39397820 */ /* 0x000fc40000400000 */
[----:B------:R-:W-:Y:S03]  /*467a0*/  STL [R1+0x43c], R75 ;  /* 0x00043c4b01007387 */ /* 0x000fe60000100800 */
[----:B------:R-:W-:Y:S01]  /*467b0*/  MUFU.EX2 R26, R45 ;  /* 0x0000002d001a7308 */ /* 0x000fe20000000800 */
[----:B------:R-:W-:Y:S01]  /*467c0*/  STL [R1+0x438], R74 ;  /* 0x0004384a01007387 */ /* 0x000fe20000100800 */
[----:B--2---:R-:W-:-:S03]  /*467d0*/  FADD R4, R29, R4 ;  /* 0x000000041d047221 */ /* 0x004fc60000000000 */
[----:B------:R-:W-:Y:S03]  /*467e0*/  STL [R1+0x434], R73 ;  /* 0x0004344901007387 */ /* 0x000fe60000100800 */
[----:B------:R-:W-:Y:S01]  /*467f0*/  MUFU.EX2 R31, R48 ;  /* 0x00000030001f7308 */ /* 0x000fe20000000800 */
[----:B------:R2:W-:Y:S07]  /*46800*/  STL [R1+0x430], R29 ;  /* 0x0004301d01007387 */ /* 0x0005ee0000100800 */
[----:B------:R-:W4:Y:S08]  /*46810*/  MUFU.EX2 R18, R18 ;  /* 0x0000001200127308 */ /* 0x000f300000000800 */
[----:B------:R-:W0:Y:S08]  /*46820*/  MUFU.EX2 R27, R49 ;  /* 0x00000031001b7308 */ /* 0x000e300000000800 */
[----:B------:R-:W0:Y:S01]  /*46830*/  MUFU.EX2 R30, R52 ;  /* 0x00000034001e7308 */ /* 0x000e220000000800 */
[----:B---3--:R-:W-:-:S07]  /*46840*/  FADD R4, R25, R4 ;  /* 0x0000000419047221 */ /* 0x008fce0000000000 */
[----:B------:R-:W3:Y:S08]  /*46850*/  MUFU.EX2 R28, R53 ;  /* 0x00000035001c7308 */ /* 0x000ef00000000800 */
[----:B--2---:R-:W2:Y:S08]  /*46860*/  MUFU.EX2 R29, R56 ;  /* 0x00000038001d7308 */ /* 0x004eb00000000800 */
[----:B------:R-:W2:Y:S01]  /*46870*/  MUFU.EX2 R35, R57 ;  /* 0x0000003900237308 */ /* 0x000ea20000000800 */
[----:B------:R-:W-:Y:S01]  /*46880*/  STL [R1+0x42c], R25 ;  /* 0x00042c1901007387 */ /* 0x000fe20000100800 */
[----:B-1----:R-:W-:-:S03]  /*46890*/  FADD R4, R17, R4 ;  /* 0x0000000411047221 */ /* 0x002fc60000000000 */
[----:B0-----:R0:W-:Y:S01]  /*468a0*/  STL [R1+0x428], R32 ;  /* 0x0004282001007387 */ /* 0x0011e20000100800 */
[----:B----4-:R-:W-:-:S03]  /*468b0*/  FADD R4, R18, R4 ;  /* 0x0000000412047221 */ /* 0x010fc60000000000 */
[----:B------:R1:W-:Y:S04]  /*468c0*/  STL [R1+0x424], R26 ;  /* 0x0004241a01007387 */ /* 0x0003e80000100800 */
[----:B------:R-:W-:Y:S04]  /*468d0*/  STL [R1+0x420], R31 ;  /* 0x0004201f01007387 */ /* 0x000fe80000100800 */
[----:B------:R4:W-:Y:S01]  /*468e0*/  STL [R1+0x41c], R27 ;  /* 0x00041c1b01007387 */ /* 0x0009e20000100800 */
[----:B------:R-:W-:-:S03]  /*468f0*/  FADD R4, R32, R4 ;  /* 0x0000000420047221 */ /* 0x000fc60000000000 */
[----:B------:R-:W-:Y:S04]  /*46900*/  STL [R1+0x418], R30 ;  /* 0x0004181e01007387 */ /* 0x000fe80000100800 */
[----:B---3--:R-:W-:Y:S04]  /*46910*/  STL [R1+0x414], R28 ;  /* 0x0004141c01007387 */ /* 0x008fe80000100800 */
[----:B--2---:R2:W-:Y:S04]  /*46920*/  STL [R1+0x410], R29 ;  /* 0x0004101d01007387 */ /* 0x0045e80000100800 */
[----:B------:R-:W-:Y:S04]  /*46930*/  STL [R1+0x408], R35 ;  /* 0x0004082301007387 */ /* 0x000fe80000100800 */
[----:B0-----:R-:W3:Y:S01]  /*46940*/  LDL.LU R32, [R1+0x3cc] ;  /* 0x0003cc0001207983 */ /* 0x001ee20000300800 */
[--C-:B------:R-:W-:Y:S01]  /*46950*/  FADD R46, R46, -R82.reuse ;  /* 0x800000522e2e7221 */ /* 0x100fe20000000000 */
[----:B------:R-:W-:-:S03]  /*46960*/  FADD R47, R47, -R82 ;  /* 0x800000522f2f7221 */ /* 0x000fc60000000000 */
[----:B------:R-:W-:Y:S01]  /*46970*/  FMUL R19, R46, 1.4426950216293334961 ;  /* 0x3fb8aa3b2e137820 */ /* 0x000fe20000400000 */
[----:B------:R-:W-:-:S05]  /*46980*/  FMUL R20, R47, 1.4426950216293334961 ;  /* 0x3fb8aa3b2f147820 */ /* 0x000fca0000400000 */
[----:B------:R-:W0:Y:S01]  /*46990*/  MUFU.EX2 R19, R19 ;  /* 0x0000001300137308 */ /* 0x000e220000000800 */
[--C-:B------:R-:W-:Y:S01]  /*469a0*/  FADD R50, R50, -R82.reuse ;  /* 0x8000005232327221 */ /* 0x100fe20000000000 */
[----:B------:R-:W-:-:S06]  /*469b0*/  FADD R51, R51, -R82 ;  /* 0x8000005233337221 */ /* 0x000fcc0000000000 */
[----:B------:R-:W1:Y:S01]  /*469c0*/  MUFU.EX2 R20, R20 ;  /* 0x0000001400147308 */ /* 0x000e620000000800 */
[----:B------:R-:W-:Y:S01]  /*469d0*/  FMUL R21, R50, 1.4426950216293334961 ;  /* 0x3fb8aa3b32157820 */ /* 0x000fe20000400000 */
[----:B------:R-:W-:Y:S01]  /*469e0*/  FADD R4, R26, R4 ;  /* 0x000000041a047221 */ /* 0x000fe20000000000 */
[----:B------:R-:W-:-:S05]  /*469f0*/  FMUL R22, R51, 1.4426950216293334961 ;  /* 0x3fb8aa3b33167820 */ /* 0x000fca0000400000 */
[----:B------:R-:W2:Y:S01]  /*46a00*/  MUFU.EX2 R21, R21 ;  /* 0x0000001500157308 */ /* 0x000ea20000000800 */
[----:B0-----:R-:W-:Y:S01]  /*46a10*/  FADD R4, R19, R4 ;  /* 0x0000000413047221 */ /* 0x001fe20000000000 */
[----:B------:R-:W-:-:S06]  /*46a20*/  FADD R54, R54, -R82 ;  /* 0x8000005236367221 */ /* 0x000fcc0000000000 */
[----:B------:R-:W0:Y:S01]  /*46a30*/  MUFU.EX2 R22, R22 ;  /* 0x0000001600167308 */ /* 0x000e220000000800 */
[----:B-1----:R-:W-:Y:S01]  /*46a40*/  FADD R4, R20, R4 ;  /* 0x0000000414047221 */ /* 0x002fe20000000000 */
[----:B------:R-:W-:Y:S01]  /*46a50*/  FMUL R23, R54, 1.4426950216293334961 ;  /* 0x3fb8aa3b36177820 */ /* 0x000fe20000400000 */
[----:B------:R-:W-:Y:S02]  /*46a60*/  FADD R55, R55, -R82 ;  /* 0x8000005237377221 */ /* 0x000fe40000000000 */
[----:B------:R-:W-:Y:S02]  /*46a70*/  FADD R4, R31, R4 ;  /* 0x000000041f047221 */ /* 0x000fe40000000000 */
[----:B------:R-:W-:Y:S02]  /*46a80*/  FMUL R24, R55, 1.4426950216293334961 ;  /* 0x3fb8aa3b37187820 */ /* 0x000fe40000400000 */
[----:B------:R-:W-:Y:S01]  /*46a90*/  FADD R4, R27, R4 ;  /* 0x000000041b047221 */ /* 0x000fe20000000000 */
[----:B------:R-:W1:Y:S03]  /*46aa0*/  MUFU.EX2 R23, R23 ;  /* 0x0000001700177308 */ /* 0x000e660000000800 */
[----:B--2---:R-:W-:Y:S01]  /*46ab0*/  FADD R4, R21, R4 ;  /* 0x0000000415047221 */ /* 0x004fe20000000000 */
[----:B------:R-:W-:-:S03]  /*46ac0*/  FADD R58, R58, -R82 ;  /* 0x800000523a3a7221 */ /* 0x000fc60000000000 */
[----:B0-----:R-:W-:Y:S01]  /*46ad0*/  FADD R4, R22, R4 ;  /* 0x0000000416047221 */ /* 0x001fe20000000000 */
[----:B------:R-:W0:Y:S01]  /*46ae0*/  MUFU.EX2 R24, R24 ;  /* 0x0000001800187308 */ /* 0x000e220000000800 */
[----:B------:R-:W-:Y:S01]  /*46af0*/  FMUL R25, R58, 1.4426950216293334961 ;  /* 0x3fb8aa3b3a197820 */ /* 0x000fe20000400000 */
[----:B------:R-:W-:Y:S01]  /*46b00*/  FADD R59, R59, -R82 ;  /* 0x800000523b3b7221 */ /* 0x000fe20000000000 */
[----:B------:R-:W-:Y:S01]  /*46b10*/  FADD R4, R30, R4 ;  /* 0x000000041e047221 */ /* 0x000fe20000000000 */
[----:B------:R-:W-:Y:S02]  /*46b20*/  FADD R60, R60, -R82 ;  /* 0x800000523c3c7221 */ /* 0x000fe40000000000 */
[----:B------:R-:W-:Y:S01]  /*46b30*/  FMUL R26, R59, 1.4426950216293334961 ;  /* 0x3fb8aa3b3b1a7820 */ /* 0x000fe20000400000 */
[----:B------:R-:W-:Y:S01]  /*46b40*/  FADD R4, R28, R4 ;  /* 0x000000041c047221 */ /* 0x000fe20000000000 */
[----:B------:R-:W2:Y:S03]  /*46b50*/  MUFU.EX2 R25, R25 ;  /* 0x0000001900197308 */ /* 0x000ea60000000800 */
[----:B-1----:R-:W-:Y:S01]  /*46b60*/  FADD R4, R23, R4 ;  /* 0x0000000417047221 */ /* 0x002fe20000000000 */
[----:B------:R-:W-:Y:S01]  /*46b70*/  FMUL R60, R60, 1.4426950216293334961 ;  /* 0x3fb8aa3b3c3c7820 */ /* 0x000fe20000400000 */
[--C-:B------:R-:W-:Y:S01]  /*46b80*/  FADD R61, R61, -R82.reuse ;  /* 0x800000523d3d7221 */ /* 0x100fe20000000000 */
[----:B------:R-:W-:-:S02]  /*46b90*/  FADD R62, R62, -R82 ;  /* 0x800000523e3e7221 */ /* 0x000fc40000000000 */
[----:B------:R-:W-:Y:S01]  /*46ba0*/  MUFU.EX2 R26, R26 ;  /* 0x0000001a001a7308 */ /* 0x000fe20000000800 */
[----:B0-----:R-:W-:Y:S01]  /*46bb0*/  FADD R4, R24, R4 ;  /* 0x0000000418047221 */ /* 0x001fe20000000000 */
[----:B------:R-:W-:Y:S01]  /*46bc0*/  FMUL R61, R61, 1.4426950216293334961 ;  /* 0x3fb8aa3b3d3d7820 */ /* 0x000fe20000400000 */
[----:B----4-:R-:W-:Y:S01]  /*46bd0*/  FMUL R27, R62, 1.4426950216293334961 ;  /* 0x3fb8aa3b3e1b7820 */ /* 0x010fe20000400000 */
[----:B------:R-:W-:Y:S01]  /*46be0*/  FADD R63, R63, -R82 ;  /* 0x800000523f3f7221 */ /* 0x000fe20000000000 */
[----:B------:R-:W-:-:S03]  /*46bf0*/  FADD R29, R29, R4 ;  /* 0x000000041d1d7221 */ /* 0x000fc60000000000 */
[----:B------:R-:W0:Y:S01]  /*46c00*/  MUFU.EX2 R34, R60 ;  /* 0x0000003c00227308 */ /* 0x000e220000000800 */
[--C-:B------:R-:W-:Y:S01]  /*46c10*/  FADD R30, R65, -R82.reuse ;  /* 0x80000052411e7221 */ /* 0x100fe20000000000 */
[----:B------:R-:W-:Y:S01]  /*46c20*/  FADD R29, R35, R29 ;  /* 0x0000001d231d7221 */ /* 0x000fe20000000000 */
[----:B------:R-:W-:Y:S01]  /*46c30*/  FMUL R28, R63, 1.4426950216293334961 ;  /* 0x3fb8aa3b3f1c7820 */ /* 0x000fe20000400000 */
[----:B------:R-:W-:-:S04]  /*46c40*/  FADD R64, R64, -R82 ;  /* 0x8000005240407221 */ /* 0x000fc80000000000 */
[----:B------:R-:W1:Y:S01]  /*46c50*/  MUFU.EX2 R31, R61 ;  /* 0x0000003d001f7308 */ /* 0x000e620000000800 */
[----:B------:R-:W-:Y:S01]  /*46c60*/  FMUL R30, R30, 1.4426950216293334961 ;  /* 0x3fb8aa3b1e1e7820 */ /* 0x000fe20000400000 */
[----:B--2---:R-:W-:Y:S01]  /*46c70*/  FADD R29, R25, R29 ;  /* 0x0000001d191d7221 */ /* 0x004fe20000000000 */
[----:B------:R-:W-:-:S05]  /*46c80*/  FMUL R64, R64, 1.4426950216293334961 ;  /* 0x3fb8aa3b40407820 */ /* 0x000fca0000400000 */
[----:B------:R-:W-:Y:S01]  /*46c90*/  MUFU.EX2 R27, R27 ;  /* 0x0000001b001b7308 */ /* 0x000fe20000000800 */
[----:B------:R-:W-:-:S07]  /*46ca0*/  FADD R66, R66, -R82 ;  /* 0x8000005242427221 */ /* 0x000fce0000000000 */
[----:B------:R-:W-:Y:S01]  /*46cb0*/  MUFU.EX2 R28, R28 ;  /* 0x0000001c001c7308 */ /* 0x000fe20000000800 */
[----:B------:R-:W-:-:S07]  /*46cc0*/  FADD R67, R67, -R82 ;  /* 0x8000005243437221 */ /* 0x000fce0000000000 */
[----:B------:R-:W2:Y:S01]  /*46cd0*/  MUFU.EX2 R33, R64 ;  /* 0x0000004000217308 */ /* 0x000ea20000000800 */
[----:B0-----:R-:W-:Y:S01]  /*46ce0*/  STL [R1+0x40c], R34 ;  /* 0x00040c2201007387 */ /* 0x001fe20000100800 */
[----:B------:R-:W-:-:S03]  /*46cf0*/  FMUL R67, R67, 1.4426950216293334961 ;  /* 0x3fb8aa3b43437820 */ /* 0x000fc60000400000 */
[----:B-1----:R0:W-:Y:S04]  /*46d00*/  STL [R1+0x404], R31 ;  /* 0x0004041f01007387 */ /* 0x0021e80000100800 */
[----:B--2---:R-:W-:Y:S01]  /*46d10*/  STL [R1+0x400], R33 ;  /* 0x0004002101007387 */ /* 0x004fe20000100800 */
[----:B------:R-:W1:Y:S02]  /*46d20*/  S2R R3, SR_TID.X ;  /* 0x0000000000037919 */ /* 0x000e640000002100 */
[----:B-1----:R-:W-:-:S04]  /*46d30*/  LOP3.LUT R3, R3, 0x7f, RZ, 0xc0, !PT ;  /* 0x0000007f03037812 */ /* 0x002fc800078ec0ff */
[----:B------:R-:W-:Y:S01]  /*46d40*/  LOP3.LUT R3, R3, 0x70, RZ, 0x3c, !PT ;  /* 0x0000007003037812 */ /* 0x000fe200078e3cff */
[----:B---3--:R-:W-:Y:S02]  /*46d50*/  IMAD.U32 R4, R32, -0x80000000, RZ ;  /* 0x8000000020047824 */ /* 0x008fe400078e00ff */
[----:B------:R1:W2:Y:S02]  /*46d60*/  MUFU.EX2 R32, R30 ;  /* 0x0000001e00207308 */ /* 0x0002a40000000800 */
[----:B------:R-:W3:Y:S01]  /*46d70*/  SYNCS.PHASECHK.TRANS64.TRYWAIT P3, [UR7], R4 ;  /* 0x00000004ff0075a7 */ /* 0x000ee20008061107 */
[----:B-1----:R-:W-:Y:S01]  /*46d80*/  FADD R30, R26, R29 ;  /* 0x0000001d1a1e7221 */ /* 0x002fe20000000000 */
[----:B------:R-:W-:-:S03]  /*46d90*/  FMUL R29, R66, 1.4426950216293334961 ;  /* 0x3fb8aa3b421d7820 */ /* 0x000fc60000400000 */
[----:B------:R-:W-:-:S04]  /*46da0*/  FADD R30, R34, R30 ;  /* 0x0000001e221e7221 */ /* 0x000fc80000000000 */
[----:B------:R-:W-:Y:S01]  /*46db0*/  FADD R30, R31, R30 ;  /* 0x0000001e1f1e7221 */ /* 0x000fe20000000000 */
[----:B------:R-:W1:Y:S03]  /*46dc0*/  MUFU.EX2 R29, R29 ;  /* 0x0000001d001d7308 */ /* 0x000e660000000800 */
[----:B0-----:R-:W-:-:S04]  /*46dd0*/  FADD R31, R27, R30 ;  /* 0x0000001e1b1f7221 */ /* 0x001fc80000000000 */
[----:B------:R-:W-:Y:S01]  /*46de0*/  FADD R31, R28, R31 ;  /* 0x0000001f1c1f7221 */ /* 0x000fe20000000000 */
[----:B------:R-:W0:Y:S03]  /*46df0*/  MUFU.EX2 R30, R67 ;  /* 0x00000043001e7308 */ /* 0x000e260000000800 */
[----:B------:R-:W-:-:S04]  /*46e00*/  FADD R31, R33, R31 ;  /* 0x0000001f211f7221 */ /* 0x000fc80000000000 */
[----:B--2---:R-:W-:Y:S01]  /*46e10*/  FADD R31, R32, R31 ;  /* 0x0000001f201f7221 */ /* 0x004fe20000000000 */
[----:B------:R0:W-:Y:S03]  /*46e20*/  STL [R1+0x3fc], R32 ;  /* 0x0003fc2001007387 */ /* 0x0001e60000100800 */
[----:B-1----:R-:W-:-:S04]  /*46e30*/  FADD R31, R29, R31 ;  /* 0x0000001f1d1f7221 */ /* 0x002fc80000000000 */
[----:B0-----:R-:W-:-:S05]  /*46e40*/  FADD R32, R30, R31 ;  /* 0x0000001f1e207221 */ /* 0x001fca0000000000 */
[----:B------:R-:W0:Y:S04]  /*46e50*/  SHFL.BFLY PT, R31, R32, 0x10, 0x1f ;  /* 0x0e001f00201f7f89 */ /* 0x000e2800000e0000 */
[----:B------:R1:W-:Y:S04]  /*46e60*/  STL [R1+0x4a0], R32 ;  /* 0x0004a02001007387 */ /* 0x0003e80000100800 */
[----:B0-----:R1:W-:Y:S01]  /*46e70*/  STL [R1+0x21e0], R31 ;  /* 0x0021e01f01007387 */ /* 0x0013e20000100800 */
[----:B---3--:R-:W-:Y:S05]  /*46e80*/  @!P3 BRA `(.L_x_15) ;  /* 0x000002180034b947 */ /* 0x008fea0003800000 */
.L_x_24:
[----:B------:R-:W2:Y:S04]  /*46e90*/  LDL.64 R36, [R1+0x530] ;  /* 0x0005300001247983 */ /* 0x000ea80000100a00 */
[----:B------:R-:W3:Y:S04]  /*46ea0*/  LDL.64 R40, [R1+0x4f0] ;  /* 0x0004f00001287983 */ /* 0x000ee80000100a00 */
[----:B------:R-:W4:Y:S04]  /*46eb0*/  LDL.64 R38, [R1+0x4b0] ;  /* 0x0004b00001267983 */ /* 0x000f280000100a00 */
[----:B------:R-:W4:Y:S04]  /*46ec0*/  LDL.64 R48, [R1+0x1468] ;  /* 0x0014680001307983 */ /* 0x000f280000100a00 */
[----:B------:R-:W4:Y:S04]  /*46ed0*/  LDL.64 R44, [R1+0x1428] ;  /* 0x00142800012c7983 */ /* 0x000f280000100a00 */
[----:B------:R-:W4:Y:S01]  /*46ee0*/  LDL.64 R42, [R1+0x13e8] ;  /* 0x0013e800012a7983 */ /* 0x000f220000100a00 */
[----:B-----5:R-:W-:-:S03]  /*46ef0*/  IADD3 RZ, P3, PT, R0, R80, RZ ;  /* 0x0000005000ff7210 */ /* 0x020fc60007f7e0ff */
[----:B------:R-:W4:Y:S01]  /*46f00*/  LDL.64 R54, [R1+0x13a8] ;  /* 0x0013a80001367983 */ /* 0x000f220000100a00 */
[----:B------:R-:W-:-:S03]  /*46f10*/  SHF.R.S32.HI R74, RZ, 0x1f, R0 ;  /* 0x0000001fff4a7819 */ /* 0x000fc60000011400 */
[----:B------:R-:W4:Y:S01]  /*46f20*/  LDL.64 R52, [R1+0x1368] ;  /* 0x0013680001347983 */ /* 0x000f220000100a00 */
[----:B-1----:R-:W-:Y:S02]  /*46f30*/  IMAD.IADD R32, R0, 0x1, R80 ;  /* 0x0000000100207824 */ /* 0x002fe400078e0250 */
[----:B------:R-:W-:Y:S01]  /*46f40*/  IMAD.X R33, R74, 0x1, R81, P3 ;  /* 0x000000014a217824 */ /* 0x000fe200018e0651 */
        /* <DEDUP_REMOVED lines=11> */
[----:B------:R-:W4:Y:S04]  /*47000*/  LDG.E.U8 R58, desc[UR8][R32.64] ;  /* 0x00000008203a7981 */ /* 0x000f28000c1e1100 */
[----:B------:R0:W-:Y:S04]  /*47010*/  STL [R1+0x2728], R2 ;  /* 0x0027280201007387 */ /* 0x0001e80000100800 */
[----:B------:R-:W4:Y:S04]  /*47020*/  LDL.64 R50, [R1+0x1328] ;  /* 0x0013280001327983 */ /* 0x000f280000100a00 */
[----:B------:R-:W4:Y:S01]  /*47030*/  LDL.64 R46, [R1+0x12e8] ;  /* 0x0012e800012e7983 */ /* 0x000f220000100a00 */
[----:B------:R-:W-:-:S03]  /*47040*/  SHF.R.S32.HI R4, RZ, 0x1f, R0 ;  /* 0x0000001fff047819 */ /* 0x000fc60000011400 */
[----:B0-----:R-:W4:Y:S01]  /*47050*/  LDL.64 R2, [R1+0x1168] ;  /* 0x0011680001027983 */ /* 0x001f220000100a00 */
[C---:B--2---:R-:W-:Y:S01]  /*47060*/  IADD3 RZ, P4, PT, R0.reuse, R36, RZ ;  /* 0x0000002400ff7210 */ /* 0x044fe20007f9e0ff */
[----:B------:R-:W-:-:S04]  /*47070*/  IMAD.IADD R34, R0, 0x1, R36 ;  /* 0x0000000100227824 */ /* 0x000fc800078e0224 */
[----:B------:R-:W-:-:S05]  /*47080*/  IMAD.X R35, R74, 0x1, R37, P4 ;  /* 0x000000014a237824 */ /* 0x000fca00020e0625 */
[----:B------:R0:W2:Y:S01]  /*47090*/  LDG.E.U8 R31, desc[UR8][R34.64] ;  /* 0x00000008221f7981 */ /* 0x0000a2000c1e1100 */
[C---:B---3--:R-:W-:Y:S01]  /*470a0*/  IADD3 RZ, P3, PT, R0.reuse, R40, RZ ;  /* 0x0000002800ff7210 */ /* 0x048fe20007f7e0ff */
[C---:B------:R-:W-:Y:S01]  /*470b0*/  IMAD.IADD R36, R0.reuse, 0x1, R40 ;  /* 0x0000000100247824 */ /* 0x040fe200078e0228 */
[----:B----4-:R-:W-:-:S03]  /*470c0*/  IADD3 RZ, P4, PT, R0, R38, RZ ;  /* 0x0000002600ff7210 */ /* 0x010fc60007f9e0ff */
[----:B------:R-:W-:Y:S02]  /*470d0*/  IMAD.X R37, R74, 0x1, R41, P3 ;  /* 0x000000014a257824 */ /* 0x000fe400018e0629 */
[----:B------:R-:W3:Y:S01]  /*470e0*/  LDL.64 R40, [R1+0x12a8] ;  /* 0x0012a80001287983 */ /* 0x000ee20000100a00 */
[----:B0-----:R-:W-:Y:S02]  /*470f0*/  IMAD.IADD R34, R0, 0x1, R38 ;  /* 0x0000000100227824 */ /* 0x001fe400078e0226 */
[----:B------:R-:W-:Y:S01]  /*47100*/  IMAD.X R35, R74, 0x1, R39, P4 ;  /* 0x000000014a237824 */ /* 0x000fe200020e0627 */
[----:B------:R-:W-:Y:S01]  /*47110*/  IADD3 R32, P3, PT, R0, R48, RZ ;  /* 0x0000003000207210 */ /* 0x000fe20007f7e0ff */
[----:B------:R-:W4:Y:S04]  /*47120*/  LDL.64 R38, [R1+0x1268] ;  /* 0x0012680001267983 */ /* 0x000f280000100a00 */
[----:B------:R0:W3:Y:S01]  /*47130*/  LDG.E.U8 R57, desc[UR8][R36.64] ;  /* 0x0000000824397981 */ /* 0x0000e2000c1e1100 */
[----:B------:R-:W-:-:S03]  /*47140*/  IMAD.X R33, R4, 0x1, R49, P3 ;  /* 0x0000000104217824 */ /* 0x000fc600018e0631 */
[----:B------:R1:W3:Y:S04]  /*47150*/  LDG.E.U8 R56, desc[UR8][R34.64] ;  /* 0x0000000822387981 */ /* 0x0002e8000c1e1100 */
[----:B------:R1:W3:Y:S01]  /*47160*/  LDG.E.U8 R60, desc[UR8][R32.64] ;  /* 0x00000008203c7981 */ /* 0x0002e2000c1e1100 */
[----:B0-----:R-:W-:-:S03]  /*47170*/  IADD3 R36, P4, PT, R0, R44, RZ ;  /* 0x0000002c00247210 */ /* 0x001fc60007f9e0ff */
[----:B------:R-:W3:Y:S01]  /*47180*/  LDL.64 R48, [R1+0x1228] ;  /* 0x0012280001307983 */ /* 0x000ee20000100a00 */
[----:B-1----:R-:W-:Y:S01]  /*47190*/  IADD3 R34, P3, PT, R0, R42, RZ ;  /* 0x0000002a00227210 */ /* 0x002fe20007f7e0ff */
[----:B------:R-:W-:Y:S02]  /*471a0*/  IMAD.X R37, R4, 0x1, R45, P4 ;  /* 0x0000000104257824 */ /* 0x000fe400020e062d */
[----:B------:R-:W3:Y:S01]  /*471b0*/  LDL.64 R44, [R1+0x11e8] ;  /* 0x0011e800012c7983 */ /* 0x000ee20000100a00 */
[----:B------:R-:W-:Y:S01]  /*471c0*/  IADD3 R32, P4, PT, R0, R54, RZ ;  /* 0x0000003600207210 */ /* 0x000fe20007f9e0ff */
[C---:B------:R-:W-:Y:S02]  /*471d0*/  IMAD.X R35, R4.reuse, 0x1, R43, P3 ;  /* 0x0000000104237824 */ /* 0x040fe400018e062b */
[----:B------:R-:W3:Y:S04]  /*471e0*/  LDL.64 R42, [R1+0x11a8] ;  /* 0x0011a800012a7983 */ /* 0x000ee80000100a00 */
[----:B------:R0:W3:Y:S01]  /*471f0*/  LDG.E.U8 R59, desc[UR8][R36.64] ;  /* 0x00000008243b7981 */ /* 0x0000e2000c1e1100 */
[----:B------:R-:W-:-:S03]  /*47200*/  IMAD.X R33, R4, 0x1, R55, P4 ;  /* 0x0000000104217824 */ /* 0x000fc600020e0637 */
[----:B------:R1:W3:Y:S04]  /*47210*/  LDG.E.U8 R55, desc[UR8][R34.64] ;  /* 0x0000000822377981 */ /* 0x0002e8000c1e1100 */
[----:B------:R1:W3:Y:S01]  /*47220*/  LDG.E.U8 R54, desc[UR8][R32.64] ;  /* 0x0000000820367981 */ /* 0x0002e2000c1e1100 */
[----:B0-----:R-:W-:-:S05]  /*47230*/  IADD3 R36, P3, PT, R0, R52, RZ ;  /* 0x0000003400247210 */ /* 0x001fca0007f7e0ff */
[----:B------:R-:W-:Y:S01]  /*47240*/  IMAD.X R37, R4, 0x1, R53, P3 ;  /* 0x0000000104257824 */ /* 0x000fe200018e0635 */
[----:B------:R0:W-:Y:S04]  /*47250*/  STL [R1+0x274], R58 ;  /* 0x0002743a01007387 */ /* 0x0001e80000100800 */
[----:B------:R-:W3:Y:S01]  /*47260*/  LDL.64 R52, [R1+0x1128] ;  /* 0x0011280001347983 */ /* 0x000ee20000100a00 */
[----:B-1----:R-:W-:-:S05]  /*47270*/  IADD3 R34, P4, PT, R0, R50, RZ ;  /* 0x0000003200227210 */ /* 0x002fca0007f9e0ff */
[----:B------:R-:W-:-:S05]  /*47280*/  IMAD.X R35, R4, 0x1, R51, P4 ;  /* 0x0000000104237824 */ /* 0x000fca00020e0633 */
[----:B0-----:R4:W3:Y:S01]  /*47290*/  LDG.E.U8 R58, desc[UR8][R34.64] ;  /* 0x00000008223a7981 */ /* 0x0018e2000c1e1100 */
[----:B------:R-:W-:-:S05]  /*472a0*/  IADD3 R32, P3, PT, R0, R46, RZ ;  /* 0x0000002e00207210 */ /* 0x000fca0007f7e0ff */
[----:B------:R-:W-:Y:S01]  /*472b0*/  IMAD.X R33, R4, 0x1, R47, P3 ;  /* 0x0000000104217824 */ /* 0x000fe200018e062f */
[----:B--2---:R0:W-:Y:S04]  /*472c0*/  STL [R1+0x270], R31 ;  /* 0x0002701f01007387 */ /* 0x0041e80000100800 */
[----:B------:R-:W2:Y:S04]  /*472d0*/  LDL.64 R50, [R1+0x10e8] ;  /* 0x0010e80001327983 */ /* 0x000ea80000100a00 */
[----:B------:R-:W2:Y:S04]  /*472e0*/  LDL.64 R46, [R1+0x10a8] ;  /* 0x0010a800012e7983 */ /* 0x000ea80000100a00 */
[----:B0-----:R3:W2:Y:S01]  /*472f0*/  LDG.E.U8 R31, desc[UR8][R36.64] ;  /* 0x00000008241f7981 */ /* 0x0016a2000c1e1100 */
[----:B----4-:R-:W-:-:S02]  /*47300*/  IADD3 R34, P3, PT, R0, R38, RZ ;  /* 0x0000002600227210 */ /* 0x010fc40007f7e0ff */
[----:B---3--:R-:W-:Y:S01]  /*47310*/  IADD3 R36, P4, PT, R0, R40, RZ ;  /* 0x0000002800247210 */ /* 0x008fe20007f9e0ff */
[----:B------:R0:W-:Y:S04]  /*47320*/  STL [R1+0x26c], R57 ;  /* 0x00026c3901007387 */ /* 0x0001e80000100800 */
[C---:B------:R-:W-:Y:S02]  /*47330*/  IMAD.X R37, R4.reuse, 0x1, R41, P4 ;  /* 0x0000000104257824 */ /* 0x040fe400020e0629 */
[----:B------:R-:W3:Y:S04]  /*47340*/  LDL.64 R40, [R1+0x1068] ;  /* 0x0010680001287983 */ /* 0x000ee80000100a00 */
[----:B0-----:R0:W4:Y:S01]  /*47350*/  LDG.E.U8 R57, desc[UR8][R32.64] ;  /* 0x0000000820397981 */ /* 0x001122000c1e1100 */
[----:B------:R-:W-:-:S03]  /*47360*/  IMAD.X R35, R4, 0x1, R39, P3 ;  /* 0x0000000104237824 */ /* 0x000fc600018e0627 */
[----:B------:R1:W-:Y:S04]  /*47370*/  STL [R1+0x268], R56 ;  /* 0x0002683801007387 */ /* 0x0003e80000100800 */
[----:B------:R-:W3:Y:S04]  /*47380*/  LDL.64 R38, [R1+0x1028] ;  /* 0x0010280001267983 */ /* 0x000ee80000100a00 */
[----:B-1----:R1:W4:Y:S04]  /*47390*/  LDG.E.U8 R56, desc[UR8][R36.64] ;  /* 0x0000000824387981 */ /* 0x002328000c1e1100 */
[----:B------:R0:W-:Y:S04]  /*473a0*/  STL [R1+0x264], R60 ;  /* 0x0002643c01007387 */ /* 0x0001e80000100800 */
[----:B0-----:R0:W4:Y:S01]  /*473b0*/  LDG.E.U8 R60, desc[UR8][R34.64] ;  /* 0x00000008223c7981 */ /* 0x001122000c1e1100 */
[----:B------:R-:W-:-:S02]  /*473c0*/  IADD3 R32, P4, PT, R0, R48, RZ ;  /* 0x0000003000207210 */ /* 0x000fc40007f9e0ff */
[----:B-1----:R-:W-:-:S03]  /*473d0*/  IADD3 R36, P3, PT, R0, R44, RZ ;  /* 0x0000002c00247210 */ /* 0x002fc60007f7e0ff */
[C---:B------:R-:W-:Y:S02]  /*473e0*/  IMAD.X R33, R4.reuse, 0x1, R49, P4 ;  /* 0x0000000104217824 */ /* 0x040fe400020e0631 */
[----:B------:R-:W4:Y:S01]  /*473f0*/  LDL.64 R48, [R1+0xfe8] ;  /* 0x000fe80001307983 */ /* 0x000f220000100a00 */
[----:B------:R-:W-:Y:S01]  /*47400*/  IMAD.X R37, R4, 0x1, R45, P3 ;  /* 0x0000000104257824 */ /* 0x000fe200018e062d */
[----:B0-----:R-:W-:Y:S02]  /*47410*/  IADD3 R34, P4, PT, R0, R42, RZ ;  /* 0x0000002a00227210 */ /* 0x001fe40007f9e0ff */
[----:B------:R0:W-:Y:S04]  /*47420*/  STL [R1+0x260], R59 ;  /* 0x0002603b01007387 */ /* 0x0001e80000100800 */
[----:B------:R-:W4:Y:S01]  /*47430*/  LDL.64 R44, [R1+0xfa8] ;  /* 0x000fa800012c7983 */ /* 0x000f220000100a00 */
[----:B------:R-:W-:-:S03]  /*47440*/  IMAD.X R35, R4, 0x1, R43, P4 ;  /* 0x0000000104237824 */ /* 0x000fc600020e062b */
        /* <DEDUP_REMOVED lines=9> */
[----:B-1----:R0:W4:Y:S02]  /*474e0*/  LDG.E.U8 R54, desc[UR8][R34.64] ;  /* 0x0000000822367981 */ /* 0x002124000c1e1100 */
[----:B------:R-:W-:Y:S02]  /*474f0*/  IMAD.X R37, R4, 0x1, R53, P4 ;  /* 0x0000000104257824 */ /* 0x000fe400020e0635 */
[----:B--2---:R1:W-:Y:S04]  /*47500*/  STL [R1+0x254], R31 ;  /* 0x0002541f01007387 */ /* 0x0043e80000100800 */
[----:B------:R-:W2:Y:S04]  /*47510*/  LDL.64 R52, [R1+0xee8] ;  /* 0x000ee80001347983 */ /* 0x000ea80000100a00 */
[----:B-1----:R1:W2:Y:S04]  /*47520*/  LDG.E.U8 R31, desc[UR8][R32.64] ;  /* 0x00000008201f7981 */ /* 0x0022a8000c1e1100 */
[----:B------:R0:W-:Y:S04]  /*47530*/  STL [R1+0x250], R58 ;  /* 0x0002503a01007387 */ /* 0x0001e80000100800 */
[----:B0-----:R3:W2:Y:S01]  /*47540*/  LDG.E.U8 R58, desc[UR8][R36.64] ;  /* 0x00000008243a7981 */ /* 0x0016a2000c1e1100 */
[----:B------:R-:W-:-:S02]  /*47550*/  IADD3 R34, P3, PT, R0, R50, RZ ;  /* 0x0000003200227210 */ /* 0x000fc40007f7e0ff */
[----:B-1----:R-:W-:-:S03]  /*47560*/  IADD3 R32, P4, PT, R0, R46, RZ ;  /* 0x0000002e00207210 */ /* 0x002fc60007f9e0ff */
[C---:B------:R-:W-:Y:S02]  /*47570*/  IMAD.X R35, R4.reuse, 0x1, R51, P3 ;  /* 0x0000000104237824 */ /* 0x040fe400018e0633 */
[----:B------:R-:W2:Y:S01]  /*47580*/  LDL.64 R50, [R1+0xea8] ;  /* 0x000ea80001327983 */ /* 0x000ea20000100a00 */
[----:B------:R-:W-:Y:S01]  /*47590*/  IMAD.X R33, R4, 0x1, R47, P4 ;  /* 0x0000000104217824 */ /* 0x000fe200020e062f */
[----:B---3--:R-:W-:Y:S02]  /*475a0*/  IADD3 R36, P3, PT, R0, R40, RZ ;  /* 0x0000002800247210 */ /* 0x008fe40007f7e0ff */
[----:B----4-:R0:W-:Y:S04]  /*475b0*/  STL [R1+0x24c], R57 ;  /* 0x00024c3901007387 */ /* 0x0101e80000100800 */
[----:B------:R-:W3:Y:S01]  /*475c0*/  LDL.64 R46, [R1+0xe68] ;  /* 0x000e6800012e7983 */ /* 0x000ee20000100a00 */
[----:B------:R-:W-:-:S03]  /*475d0*/  IMAD.X R37, R4, 0x1, R41, P3 ;  /* 0x0000000104257824 */ /* 0x000fc600018e0629 */
[----:B------:R1:W-:Y:S04]  /*475e0*/  STL [R1+0x248], R56 ;  /* 0x0002483801007387 */ /* 0x0003e80000100800 */
[----:B0-----:R0:W4:Y:S04]  /*475f0*/  LDG.E.U8 R57, desc[UR8][R34.64] ;  /* 0x0000000822397981 */ /* 0x001128000c1e1100 */
[----:B------:R-:W4:Y:S04]  /*47600*/  LDL.64 R40, [R1+0xe28] ;  /* 0x000e280001287983 */ /* 0x000f280000100a00 */
        /* <DEDUP_REMOVED lines=85> */
[----:B------:R-:W-:Y:S02]  /*47b60*/  IMAD.X R33, R4, 0x1, R47, P4 ;  /* 0x0000000104217824 */ /* 0x000fe400020e062f */
[----:B------:R-:W4:Y:S01]  /*47b70*/  LDL.64 R46, [R1+0x9e8] ;  /* 0x0009e800012e7983 */ /* 0x000f220000100a00 */
[----:B0-----:R-:W-:Y:S01]  /*47b80*/  IADD3 R34, P4, PT, R0, R38, RZ ;  /* 0x0000002600227210 */ /* 0x001fe20007f9e0ff */
[C---:B------:R-:W-:Y:S02]  /*47b90*/  IMAD.X R37, R4.reuse, 0x1, R41, P3 ;  /* 0x0000000104257824 */ /* 0x040fe400018e0629 */
[----:B------:R0:W-:Y:S02]  /*47ba0*/  STL [R1+0x200], R59 ;  /* 0x0002003b01007387 */ /* 0x0001e40000100800 */
[----:B------:R-:W-:Y:S02]  /*47bb0*/  IMAD.X R35, R4, 0x1, R39, P4 ;  /* 0x0000000104237824 */ /* 0x000fe400020e0627 */
        /* <DEDUP_REMOVED lines=17> */
[----:B------:R-:W-:-:S05]  /*47cd0*/  IADD3 R34, P3, PT, R0, R42, RZ ;  /* 0x0000002a00227210 */ /* 0x000fca0007f7e0ff */
[----:B------:R-:W-:Y:S01]  /*47ce0*/  IMAD.X R35, R4, 0x1, R43, P3 ;  /* 0x0000000104237824 */ /* 0x000fe200018e062b */
[----:B-1----:R-:W-:Y:S01]  /*47cf0*/  IADD3 R32, P4, PT, R0, R2, RZ ;  /* 0x0000000200207210 */ /* 0x002fe20007f9e0ff */
[----:B------:R-:W2:Y:S04]  /*47d00*/  LDL.64 R42, [R1+0x8a8] ;  /* 0x0008a800012a7983 */ /* 0x000ea80000100a00 */
[----:B------:R0:W2:Y:S01]  /*47d10*/  LDG.E.U8 R64, desc[UR8][R34.64] ;  /* 0x0000000822407981 */ /* 0x0000a2000c1e1100 */
[----:B------:R-:W-:Y:S01]  /*47d20*/  IMAD.X R33, R4, 0x1, R3, P4 ;  /* 0x0000000104217824 */ /* 0x000fe200020e0603 */
[----:B---3--:R-:W-:Y:S02]  /*47d30*/  IADD3 R36, P3, PT, R0, R52, RZ ;  /* 0x0000003400247210 */ /* 0x008fe40007f7e0ff */
[----:B----4-:R-:W-:Y:S04]  /*47d40*/  STL [R1+0x1ec], R57 ;  /* 0x0001ec3901007387 */ /* 0x010fe80000100800 */
[----:B------:R-:W3:Y:S01]  /*47d50*/  LDL.64 R2, [R1+0x868] ;  /* 0x0008680001027983 */ /* 0x000ee20000100a00 */
[----:B------:R-:W-:-:S03]  /*47d60*/  IMAD.X R37, R4, 0x1, R53, P3 ;  /* 0x0000000104257824 */ /* 0x000fc600018e0635 */
[----:B------:R1:W-:Y:S04]  /*47d70*/  STL [R1+0x1e8], R56 ;  /* 0x0001e83801007387 */ /* 0x0003e80000100800 */
[----:B------:R4:W3:Y:S04]  /*47d80*/  LDG.E.U8 R61, desc[UR8][R32.64] ;  /* 0x00000008203d7981 */ /* 0x0008e8000c1e1100 */
[----:B-1----:R-:W3:Y:S04]  /*47d90*/  LDL.64 R56, [R1+0x828] ;  /* 0x0008280001387983 */ /* 0x002ee80000100a00 */
[----:B------:R1:W-:Y:S01]  /*47da0*/  STL [R1+0x1e4], R60 ;  /* 0x0001e43c01007387 */ /* 0x0003e20000100800 */
[----:B0-----:R-:W-:-:S03]  /*47db0*/  IADD3 R34, P4, PT, R0, R50, RZ ;  /* 0x0000003200227210 */ /* 0x001fc60007f9e0ff */
[----:B------:R-:W3:Y:S04]  /*47dc0*/  LDL.64 R52, [R1+0x7e8] ;  /* 0x0007e80001347983 */ /* 0x000ee80000100a00 */
[----:B-1----:R0:W3:Y:S01]  /*47dd0*/  LDG.E.U8 R60, desc[UR8][R36.64] ;  /* 0x00000008243c7981 */ /* 0x0020e2000c1e1100 */
[----:B----4-:R-:W-:Y:S01]  /*47de0*/  IADD3 R32, P3, PT, R0, R46, RZ ;  /* 0x0000002e00207210 */ /* 0x010fe20007f7e0ff */
[----:B------:R-:W-:-:S04]  /*47df0*/  IMAD.X R35, R4, 0x1, R51, P4 ;  /* 0x0000000104237824 */ /* 0x000fc800020e0633 */
[----:B------:R-:W-:Y:S01]  /*47e00*/  IMAD.X R33, R4, 0x1, R47, P3 ;  /* 0x0000000104217824 */ /* 0x000fe200018e062f */
[----:B------:R1:W4:Y:S01]  /*47e10*/  LDG.E.U8 R63, desc[UR8][R34.64] ;  /* 0x00000008223f7981 */ /* 0x000322000c1e1100 */
[----:B0-----:R-:W-:-:S03]  /*47e20*/  IADD3 R36, P4, PT, R0, R40, RZ ;  /* 0x0000002800247210 */ /* 0x001fc60007f9e0ff */
[----:B------:R0:W4:Y:S04]  /*47e30*/  LDG.E.U8 R62, desc[UR8][R32.64] ;  /* 0x00000008203e7981 */ /* 0x000128000c1e1100 */
[----:B------:R0:W-:Y:S04]  /*47e40*/  STL [R1+0x1e0], R59 ;  /* 0x0001e03b01007387 */ /* 0x0001e80000100800 */
[----:B------:R-:W4:Y:S01]  /*47e50*/  LDL.64 R46, [R1+0x7a8] ;  /* 0x0007a800012e7983 */ /* 0x000f220000100a00 */
[----:B-1----:R-:W-:Y:S01]  /*47e60*/  IADD3 R34, P3, PT, R0, R38, RZ ;  /* 0x0000002600227210 */ /* 0x002fe20007f7e0ff */
[----:B------:R-:W-:-:S02]  /*47e70*/  IMAD.X R37, R4, 0x1, R41, P4 ;  /* 0x0000000104257824 */ /* 0x000fc400020e0629 */
[----:B------:R-:W-:Y:S02]  /*47e80*/  STL [R1+0x1dc], R55 ;  /* 0x0001dc3701007387 */ /* 0x000fe40000100800 */
[----:B------:R-:W-:Y:S02]  /*47e90*/  IMAD.X R35, R4, 0x1, R39, P3 ;  /* 0x0000000104237824 */ /* 0x000fe400018e0627 */
[----:B------:R-:W4:Y:S01]  /*47ea0*/  LDL.64 R40, [R1+0x768] ;  /* 0x0007680001287983 */ /* 0x000f220000100a00 */
[----:B0-----:R-:W-:-:S03]  /*47eb0*/  IADD3 R32, P4, PT, R0, R48, RZ ;  /* 0x0000003000207210 */ /* 0x001fc60007f9e0ff */
[----:B------:R0:W4:Y:S04]  /*47ec0*/  LDG.E.U8 R59, desc[UR8][R36.64] ;  /* 0x00000008243b7981 */ /* 0x000128000c1e1100 */
[----:B------:R1:W-:Y:S04]  /*47ed0*/  STL [R1+0x1d8], R54 ;  /* 0x0001d83601007387 */ /* 0x0003e80000100800 */
[----:B------:R-:W4:Y:S01]  /*47ee0*/  LDL.64 R38, [R1+0x728] ;  /* 0x0007280001267983 */ /* 0x000f220000100a00 */
[----:B------:R-:W-:-:S03]  /*47ef0*/  IMAD.X R33, R4, 0x1, R49, P4 ;  /* 0x0000000104217824 */ /* 0x000fc600020e0631 */
[----:B--2---:R2:W-:Y:S04]  /*47f00*/  STL [R1+0x1d4], R31 ;  /* 0x0001d41f01007387 */ /* 0x0045e80000100800 */
[----:B-1----:R-:W4:Y:S04]  /*47f10*/  LDL.64 R54, [R1+0x6e8] ;  /* 0x0006e80001367983 */ /* 0x002f280000100a00 */
[----:B--2---:R1:W2:Y:S04]  /*47f20*/  LDG.E.U8 R31, desc[UR8][R34.64] ;  /* 0x00000008221f7981 */ /* 0x0042a8000c1e1100 */
[----:B------:R1:W-:Y:S01]  /*47f30*/  STL [R1+0x1d0], R58 ;  /* 0x0001d03a01007387 */ /* 0x0003e20000100800 */
[----:B0-----:R-:W-:-:S03]  /*47f40*/  IADD3 R36, P3, PT, R0, R44, RZ ;  /* 0x0000002c00247210 */ /* 0x001fc60007f7e0ff */
[----:B------:R-:W2:Y:S04]  /*47f50*/  LDL.64 R50, [R1+0x6a8] ;  /* 0x0006a80001327983 */ /* 0x000ea80000100a00 */
[----:B-1----:R3:W2:Y:S01]  /*47f60*/  LDG.E.U8 R58, desc[UR8][R32.64] ;  /* 0x00000008203a7981 */ /* 0x0026a2000c1e1100 */
[----:B------:R-:W-:Y:S01]  /*47f70*/  IMAD.X R37, R4, 0x1, R45, P3 ;  /* 0x0000000104257824 */ /* 0x000fe200018e062d */
[----:B------:R-:W-:Y:S02]  /*47f80*/  IADD3 R34, P4, PT, R0, R42, RZ ;  /* 0x0000002a00227210 */ /* 0x000fe40007f9e0ff */
[----:B------:R-:W2:Y:S04]  /*47f90*/  LDL.64 R48, [R1+0x668] ;  /* 0x0006680001307983 */ /* 0x000ea80000100a00 */
[----:B------:R0:W-:Y:S01]  /*47fa0*/  STL [R1+0x1cc], R64 ;  /* 0x0001cc4001007387 */ /* 0x0001e20000100800 */
[----:B------:R-:W-:-:S03]  /*47fb0*/  IMAD.X R35, R4, 0x1, R43, P4 ;  /* 0x0000000104237824 */ /* 0x000fc600020e062b */
[----:B------:R-:W2:Y:S04]  /*47fc0*/  LDL.64 R44, [R1+0x628] ;  /* 0x00062800012c7983 */ /* 0x000ea80000100a00 */
[----:B0-----:R0:W2:Y:S01]  /*47fd0*/  LDG.E.U8 R64, desc[UR8][R36.64] ;  /* 0x0000000824407981 */ /* 0x0010a2000c1e1100 */
[----:B---3--:R-:W-:-:S03]  /*47fe0*/  IADD3 R32, P3, PT, R0, R2, RZ ;  /* 0x0000000200207210 */ /* 0x008fc60007f7e0ff */
[----:B------:R1:W-:Y:S02]  /*47ff0*/  STL [R1+0x1c8], R61 ;  /* 0x0001c83d01007387 */ /* 0x0003e40000100800 */
[----:B------:R-:W-:Y:S02]  /*48000*/  IMAD.X R33, R4, 0x1, R3, P3 ;  /* 0x0000000104217824 */ /* 0x000fe400018e0603 */
[----:B------:R-:W3:Y:S01]  /*48010*/  LDL.64 R42, [R1+0x5e8] ;  /* 0x0005e800012a7983 */ /* 0x000ee20000100a00 */
[----:B0-----:R-:W-:-:S03]  /*48020*/  IADD3 R36, P4, PT, R0, R56, RZ ;  /* 0x0000003800247210 */ /* 0x001fc60007f9e0ff */
[----:B-1----:R0:W3:Y:S02]  /*48030*/  LDG.E.U8 R61, desc[UR8][R34.64] ;  /* 0x00000008223d7981 */ /* 0x0020e4000c1e1100 */
[----:B------:R-:W-:-:S05]  /*48040*/  IMAD.X R37, R4, 0x1, R57, P4 ;  /* 0x0000000104257824 */ /* 0x000fca00020e0639 */
[----:B------:R-:W3:Y:S04]  /*48050*/  LDG.E.U8 R56, desc[UR8][R36.64] ;  /* 0x0000000824387981 */ /* 0x000ee8000c1e1100 */
[----:B------:R1:W-:Y:S01]  /*48060*/  STL [R1+0x1c4], R60 ;  /* 0x0001c43c01007387 */ /* 0x0003e20000100800 */
[----:B0-----:R-:W-:-:S03]  /*48070*/  IADD3 R34, P3, PT, R0, R52, RZ ;  /* 0x0000003400227210 */ /* 0x001fc60007f7e0ff */
[----:B------:R-:W3:Y:S04]  /*48080*/  LDL.64 R2, [R1+0x5a8] ;  /* 0x0005a80001027983 */ /* 0x000ee80000100a00 */
[----:B-1----:R0:W3:Y:S01]  /*48090*/  LDG.E.U8 R60, desc[UR8][R32.64] ;  /* 0x00000008203c7981 */ /* 0x0020e2000c1e1100 */
[----:B------:R-:W-:-:S03]  /*480a0*/  IMAD.X R35, R4, 0x1, R53, P3 ;  /* 0x0000000104237824 */ /* 0x000fc600018e0635 */
[----:B----4-:R1:W-:Y:S01]  /*480b0*/  STL [R1+0x1c0], R63 ;  /* 0x0001c03f01007387 */ /* 0x0103e20000100800 */
[----:B0-----:R-:W-:-:S03]  /*480c0*/  IADD3 R32, P4, PT, R0, R46, RZ ;  /* 0x0000002e00207210 */ /* 0x001fc60007f9e0ff */
[----:B------:R0:W-:Y:S04]  /*480d0*/  STL [R1+0x1bc], R62 ;  /* 0x0001bc3e01007387 */ /* 0x0001e80000100800 */
[----:B-1----:R1:W4:Y:S01]  /*480e0*/  LDG.E.U8 R63, desc[UR8][R34.64] ;  /* 0x00000008223f7981 */ /* 0x002322000c1e1100 */
[----:B------:R-:W-:Y:S01]  /*480f0*/  IMAD.X R33, R4, 0x1, R47, P4 ;  /* 0x0000000104217824 */ /* 0x000fe200020e062f */
[----:B------:R-:W-:Y:S02]  /*48100*/  IADD3 R36, P3, PT, R0, R40, RZ ;  /* 0x0000002800247210 */ /* 0x000fe40007f7e0ff */
[----:B------:R-:W4:Y:S03]  /*48110*/  LDL.64 R52, [R1+0x528] ;  /* 0x0005280001347983 */ /* 0x000f260000100a00 */
[----:B------:R-:W-:Y:S01]  /*48120*/  IMAD.X R37, R4, 0x1, R41, P3 ;  /* 0x0000000104257824 */ /* 0x000fe200018e0629 */
[----:B0-----:R0:W4:Y:S04]  /*48130*/  LDG.E.U8 R62, desc[UR8][R32.64] ;  /* 0x00000008203e7981 */ /* 0x001128000c1e1100 */
[----:B------:R0:W-:Y:S01]  /*48140*/  STL [R1+0x1b8], R59 ;  /* 0x0001b83b01007387 */ /* 0x0001e20000100800 */
[----:B-1----:R-:W-:-:S03]  /*48150*/  IADD3 R34, P4, PT, R0, R38, RZ ;  /* 0x0000002600227210 */ /* 0x002fc60007f9e0ff */
[----:B------:R-:W4:Y:S02]  /*48160*/  LDL.64 R46, [R1+0x4e8] ;  /* 0x0004e800012e7983 */ /* 0x000f240000100a00 */
[----:B------:R-:W-:-:S05]  /*48170*/  IMAD.X R35, R4, 0x1, R39, P4 ;  /* 0x0000000104237824 */ /* 0x000fca00020e0627 */
[----:B0-----:R-:W4:Y:S01]  /*48180*/  LDG.E.U8 R59, desc[UR8][R34.64] ;  /* 0x00000008223b7981 */ /* 0x001f22000c1e1100 */
[----:B------:R-:W-:-:S05]  /*48190*/  IADD3 R32, P3, PT, R0, R54, RZ ;  /* 0x0000003600207210 */ /* 0x000fca0007f7e0ff */
[----:B------:R-:W-:Y:S01]  /*481a0*/  IMAD.X R33, R4, 0x1, R55, P3 ;  /* 0x0000000104217824 */ /* 0x000fe200018e0637 */
[----:B--2---:R0:W-:Y:S04]  /*481b0*/  STL [R1+0x1b4], R31 ;  /* 0x0001b41f01007387 */ /* 0x0041e80000100800 */
[----:B------:R-:W2:Y:S04]  /*481c0*/  LDL.64 R40, [R1+0x4a8] ;  /* 0x0004a80001287983 */ /* 0x000ea80000100a00 */
[----:B0-----:R0:W2:Y:S04]  /*481d0*/  LDG.E.U8 R31, desc[UR8][R36.64] ;  /* 0x00000008241f7981 */ /* 0x0010a8000c1e1100 */
[----:B------:R1:W-:Y:S04]  /*481e0*/  STL [R1+0x1b0], R58 ;  /* 0x0001b03a01007387 */ /* 0x0003e80000100800 */
[----:B-1----:R3:W2:Y:S01]  /*481f0*/  LDG.E.U8 R58, desc[UR8][R32.64] ;  /* 0x00000008203a7981 */ /* 0x0026a2000c1e1100 */
[----:B------:R-:W-:-:S02]  /*48200*/  IADD3 R38, P4, PT, R0, R50, RZ ;  /* 0x0000003200267210 */ /* 0x000fc40007f9e0ff */
[----:B0-----:R-:W-:-:S03]  /*48210*/  IADD3 R36, P3, PT, R0, R48, RZ ;  /* 0x0000003000247210 */ /* 0x001fc60007f7e0ff */
[----:B------:R-:W-:Y:S01]  /*48220*/  IMAD.X R39, R4, 0x1, R51, P4 ;  /* 0x0000000104277824 */ /* 0x000fe200020e0633 */
[----:B------:R-:W-:Y:S04]  /*48230*/  STL [R1+0x1ac], R64 ;  /* 0x0001ac4001007387 */ /* 0x000fe80000100800 */
[----:B------:R-:W2:Y:S01]  /*48240*/  LDL.64 R50, [R1+0x1460] ;  /* 0x0014600001327983 */ /* 0x000ea20000100a00 */
[----:B------:R-:W-:Y:S01]  /*48250*/  IADD3 R34, P4, PT, R0, R44, RZ ;  /* 0x0000002c00227210 */ /* 0x000fe20007f9e0ff */
[----:B------:R-:W-:Y:S02]  /*48260*/  IMAD.X R37, R4, 0x1, R49, P3 ;  /* 0x0000000104257824 */ /* 0x000fe400018e0631 */
[----:B------:R-:W2:Y:S04]  /*48270*/  LDL.64 R48, [R1+0x1420] ;  /* 0x0014200001307983 */ /* 0x000ea80000100a00 */
[----:B------:R0:W2:Y:S01]  /*48280*/  LDG.E.U8 R57, desc[UR8][R38.64] ;  /* 0x0000000826397981 */ /* 0x0000a2000c1e1100 */
[----:B---3--:R-:W-:Y:S01]  /*48290*/  IADD3 R32, P5, PT, R0, R42, RZ ;  /* 0x0000002a00207210 */ /* 0x008fe20007fbe0ff */
[----:B------:R-:W-:-:S02]  /*482a0*/  IMAD.X R35, R4, 0x1, R45, P4 ;  /* 0x0000000104237824 */ /* 0x000fc400020e062d */
[----:B------:R1:W-:Y:S04]  /*482b0*/  STL [R1+0x1a8], R61 ;  /* 0x0001a83d01007387 */ /* 0x0003e80000100800 */
[----:B------:R-:W3:Y:S01]  /*482c0*/  LDL.64 R44, [R1+0x13e0] ;  /* 0x0013e000012c7983 */ /* 0x000ee20000100a00 */
[----:B------:R-:W-:-:S03]  /*482d0*/  IMAD.X R33, R4, 0x1, R43, P5 ;  /* 0x0000000104217824 */ /* 0x000fc600028e062b */
[----:B-1----:R-:W3:Y:S04]  /*482e0*/  LDG.E.U8 R61, desc[UR8][R36.64] ;  /* 0x00000008243d7981 */ /* 0x002ee8000c1e1100 */
[----:B------:R1:W-:Y:S04]  /*482f0*/  STL [R1+0x1a4], R60 ;  /* 0x0001a43c01007387 */ /* 0x0003e80000100800 */
[----:B------:R0:W-:Y:S04]  /*48300*/  STL [R1+0x1a0], R56 ;  /* 0x0001a03801007387 */ /* 0x0001e80000100800 */
[----:B------:R-:W3:Y:S04]  /*48310*/  LDL.64 R42, [R1+0x13a0] ;  /* 0x0013a000012a7983 */ /* 0x000ee80000100a00 */
[----:B-1----:R1:W3:Y:S04]  /*48320*/  LDG.E.U8 R60, desc[UR8][R34.64] ;  /* 0x00000008223c7981 */ /* 0x0022e8000c1e1100 */
[----:B0-----:R0:W3:Y:S01]  /*48330*/  LDG.E.U8 R56, desc[UR8][R32.64] ;  /* 0x0000000820387981 */ /* 0x0010e2000c1e1100 */
[----:B------:R-:W-:-:S05]  /*48340*/  IADD3 R38, P3, PT, R0, R2, RZ ;  /* 0x0000000200267210 */ /* 0x000fca0007f7e0ff */
[----:B------:R-:W-:Y:S01]  /*48350*/  IMAD.X R39, R4, 0x1, R3, P3 ;  /* 0x0000000104277824 */ /* 0x000fe200018e0603 */
[----:B----4-:R-:W-:Y:S04]  /*48360*/  STL [R1+0x19c], R63 ;  /* 0x00019c3f01007387 */ /* 0x010fe80000100800 */
[----:B------:R-:W4:Y:S01]  /*48370*/  LDG.E.U8 R38, desc[UR8][R38.64] ;  /* 0x0000000826267981 */ /* 0x000f22000c1e1100 */
[----:B------:R-:W-:-:S03]  /*48380*/  IADD3 RZ, P3, PT, R0, R52, RZ ;  /* 0x0000003400ff7210 */ /* 0x000fc60007f7e0ff */
[----:B------:R-:W4:Y:S04]  /*48390*/  LDL.64 R54, [R1+0x1360] ;  /* 0x0013600001367983 */ /* 0x000f280000100a00 */
[----:B------:R-:W4:Y:S01]  /*483a0*/  LDL.64 R2, [R1+0x1320] ;  /* 0x0013200001027983 */ /* 0x000f220000100a00 */
[C---:B------:R-:W-:Y:S01]  /*483b0*/  IADD3 RZ, P4, PT, R0.reuse, R46, RZ ;  /* 0x0000002e00ff7210 */ /* 0x040fe20007f9e0ff */
[----:B-1----:R-:W-:Y:S02]  /*483c0*/  IMAD.IADD R34, R0, 0x1, R52 ;  /* 0x0000000100227824 */ /* 0x002fe400078e0234 */
[----:B------:R-:W-:Y:S01]  /*483d0*/  STL [R1+0x198], R62 ;  /* 0x0001983e01007387 */ /* 0x000fe20000100800 */
[----:B------:R-:W-:-:S03]  /*483e0*/  IMAD.X R35, R74, 0x1, R53, P3 ;  /* 0x000000014a237824 */ /* 0x000fc600018e0635 */
[----:B------:R-:W4:Y:S01]  /*483f0*/  LDL.64 R52, [R1+0x12e0] ;  /* 0x0012e00001347983 */ /* 0x000f220000100a00 */
[----:B0-----:R-:W-:Y:S02]  /*48400*/  IMAD.IADD R32, R0, 0x1, R46 ;  /* 0x0000000100207824 */ /* 0x001fe400078e022e */
[----:B------:R-:W-:Y:S01]  /*48410*/  IMAD.X R33, R74, 0x1, R47, P4 ;  /* 0x000000014a217824 */ /* 0x000fe200020e062f */
[----:B--2---:R-:W-:Y:S04]  /*48420*/  STL [R1+0x194], R31 ;  /* 0x0001941f01007387 */ /* 0x004fe80000100800 */
[----:B------:R0:W-:Y:S04]  /*48430*/  STL [R1+0x190], R59 ;  /* 0x0001903b01007387 */ /* 0x0001e80000100800 */
[----:B------:R-:W2:Y:S04]  /*48440*/  LDL.64 R46, [R1+0x12a0] ;  /* 0x0012a000012e7983 */ /* 0x000ea80000100a00 */
[----:B0-----:R0:W2:Y:S04]  /*48450*/  LDG.E.U8 R59, desc[UR8][R34.64] ;  /* 0x00000008223b7981 */ /* 0x0010a8000c1e1100 */
[----:B------:R1:W-:Y:S04]  /*48460*/  STL [R1+0x18c], R58 ;  /* 0x00018c3a01007387 */ /* 0x0003e80000100800 */
[----:B-1----:R1:W2:Y:S01]  /*48470*/  LDG.E.U8 R58, desc[UR8][R32.64] ;  /* 0x00000008203a7981 */ /* 0x0022a2000c1e1100 */
[----:B------:R-:W-:-:S02]  /*48480*/  IADD3 RZ, P3, PT, R0, R40, RZ ;  /* 0x0000002800ff7210 */ /* 0x000fc40007f7e0ff */
[----:B------:R-:W-:Y:S01]  /*48490*/  SHF.R.S32.HI R31, RZ, 0x1f, R0 ;  /* 0x0000001fff1f7819 */ /* 0x000fe20000011400 */
[C---:B0-----:R-:W-:Y:S01]  /*484a0*/  IMAD.IADD R34, R0.reuse, 0x1, R40 ;  /* 0x0000000100227824 */ /* 0x041fe200078e0228 */
[----:B------:R-:W-:-:S03]  /*484b0*/  IADD3 R36, P4, PT, R0, R50, RZ ;  /* 0x0000003200247210 */ /* 0x000fc60007f9e0ff */
[----:B------:R-:W-:Y:S02]  /*484c0*/  IMAD.X R35, R31, 0x1, R41, P3 ;  /* 0x000000011f237824 */ /* 0x000fe400018e0629 */
[----:B------:R-:W2:Y:S01]  /*484d0*/  LDL.64 R40, [R1+0x1260] ;  /* 0x0012600001287983 */ /* 0x000ea20000100a00 */
[----:B-1----:R-:W-:Y:S01]  /*484e0*/  IADD3 R32, P3, PT, R0, R48, RZ ;  /* 0x0000003000207210 */ /* 0x002fe20007f7e0ff */
[C---:B------:R-:W-:Y:S02]  /*484f0*/  IMAD.X R37, R4.reuse, 0x1, R51, P4 ;  /* 0x0000000104257824 */ /* 0x040fe400020e0633 */
[----:B------:R0:W-:Y:S04]  /*48500*/  STL [R1+0x184], R57 ;  /* 0x0001843901007387 */ /* 0x0001e80000100800 */
[----:B------:R-:W2:Y:S01]  /*48510*/  LDL.64 R50, [R1+0x1220] ;  /* 0x0012200001327983 */ /* 0x000ea20000100a00 */
[----:B------:R-:W-:-:S03]  /*48520*/  IMAD.X R33, R4, 0x1, R49, P3 ;  /* 0x0000000104217824 */ /* 0x000fc600018e0631 */
[----:B------:R-:W2:Y:S04]  /*48530*/  LDL.64 R48, [R1+0x11e0] ;  /* 0x0011e00001307983 */ /* 0x000ea80000100a00 */
[----:B0-----:R3:W2:Y:S04]  /*48540*/  LDG.E.U8 R57, desc[UR8][R34.64] ;  /* 0x0000000822397981 */ /* 0x0016a8000c1e1100 */
[----:B------:R0:W2:Y:S01]  /*48550*/  LDG.E.U8 R62, desc[UR8][R36.64] ;  /* 0x00000008243e7981 */ /* 0x0000a2000c1e1100 */
[----:B---3--:R-:W-:-:S03]  /*48560*/  IADD3 R34, P4, PT, R0, R44, RZ ;  /* 0x0000002c00227210 */ /* 0x008fc60007f9e0ff */
[----:B------:R1:W-:Y:S02]  /*48570*/  STL [R1+0x180], R61 ;  /* 0x0001803d01007387 */ /* 0x0003e40000100800 */
[----:B------:R-:W-:Y:S02]  /*48580*/  IMAD.X R35, R4, 0x1, R45, P4 ;  /* 0x0000000104237824 */ /* 0x000fe400020e062d */
[----:B------:R-:W-:Y:S01]  /*48590*/  STL [R1+0x17c], R60 ;  /* 0x00017c3c01007387 */ /* 0x000fe20000100800 */
[----:B0-----:R-:W-:-:S03]  /*485a0*/  IADD3 R36, P3, PT, R0, R42, RZ ;  /* 0x0000002a00247210 */ /* 0x001fc60007f7e0ff */
[----:B------:R-:W3:Y:S04]  /*485b0*/  LDL.64 R44, [R1+0x11a0] ;  /* 0x0011a000012c7983 */ /* 0x000ee80000100a00 */
[----:B-1----:R4:W3:Y:S04]  /*485c0*/  LDG.E.U8 R61, desc[UR8][R32.64] ;  /* 0x00000008203d7981 */ /* 0x0028e8000c1e1100 */
[----:B------:R0:W-:Y:S01]  /*485d0*/  STL [R1+0x178], R56 ;  /* 0x0001783801007387 */ /* 0x0001e20000100800 */
[----:B------:R-:W-:-:S05]  /*485e0*/  IMAD.X R37, R4, 0x1, R43, P3 ;  /* 0x0000000104257824 */ /* 0x000fca00018e062b */
[----:B------:R-:W3:Y:S04]  /*485f0*/  LDG.E.U8 R31, desc[UR8][R36.64] ;  /* 0x00000008241f7981 */ /* 0x000ee8000c1e1100 */
[----:B0-----:R0:W3:Y:S01]  /*48600*/  LDG.E.U8 R56, desc[UR8][R34.64] ;  /* 0x0000000822387981 */ /* 0x0010e2000c1e1100 */
[----:B----4-:R-:W-:-:S03]  /*48610*/  IADD3 R32, P4, PT, R0, R54, RZ ;  /* 0x0000003600207210 */ /* 0x010fc60007f9e0ff */
[----:B------:R1:W-:Y:S04]  /*48620*/  STL [R1+0x174], R38 ;  /* 0x0001742601007387 */ /* 0x0003e80000100800 */
[----:B------:R-:W4:Y:S01]  /*48630*/  LDL.64 R42, [R1+0x1160] ;  /* 0x00116000012a7983 */ /* 0x000f220000100a00 */
[----:B------:R-:W-:Y:S01]  /*48640*/  IMAD.X R33, R4, 0x1, R55, P4 ;  /* 0x0000000104217824 */ /* 0x000fe200020e0637 */
[C---:B0-----:R-:W-:Y:S02]  /*48650*/  IADD3 R34, P3, PT, R0.reuse, R2, RZ ;  /* 0x0000000200227210 */ /* 0x041fe40007f7e0ff */
[----:B-1----:R-:W4:Y:S01]  /*48660*/  LDL.64 R38, [R1+0x1120] ;  /* 0x0011200001267983 */ /* 0x002f220000100a00 */
[----:B------:R-:W-:Y:S02]  /*48670*/  IADD3 R36, P4, PT, R0, R52, RZ ;  /* 0x0000003400247210 */ /* 0x000fe40007f9e0ff */
[----:B------:R-:W-:-:S02]  /*48680*/  IMAD.X R35, R4, 0x1, R3, P3 ;  /* 0x0000000104237824 */ /* 0x000fc400018e0603 */
[----:B------:R-:W4:Y:S04]  /*48690*/  LDL.64 R2, [R1+0x10e0] ;  /* 0x0010e00001027983 */ /* 0x000f280000100a00 */
[----:B------:R0:W4:Y:S01]  /*486a0*/  LDG.E.U8 R60, desc[UR8][R32.64] ;  /* 0x00000008203c7981 */ /* 0x000122000c1e1100 */
[----:B------:R-:W-:-:S03]  /*486b0*/  IMAD.X R37, R4, 0x1, R53, P4 ;  /* 0x0000000104257824 */ /* 0x000fc600020e0635 */
        /* <DEDUP_REMOVED lines=10> */
[----:B0-----:R-:W-:-:S04]  /*48760*/  IADD3 R36, P3, PT, R0, R50, RZ ;  /* 0x0000003200247210 */ /* 0x001fc80007f7e0ff */
[----:B------:R-:W2:Y:S04]  /*48770*/  LDG.E.U8 R55, desc[UR8][R34.64] ;  /* 0x0000000822377981 */ /* 0x000ea8000c1e1100 */
[----:B------:R0:W-:Y:S04]  /*48780*/  STL [R1+0x168], R57 ;  /* 0x0001683901007387 */ /* 0x0001e80000100800 */
[----:B------:R-:W2:Y:S01]  /*48790*/  LDL.64 R40, [R1+0x1020] ;  /* 0x0010200001287983 */ /* 0x000ea20000100a00 */
[----:B------:R-:W-:-:S03]  /*487a0*/  IMAD.X R37, R4, 0x1, R51, P3 ;  /* 0x0000000104257824 */ /* 0x000fc600018e0633 */
[----:B0-----:R0:W2:Y:S04]  /*487b0*/  LDG.E.U8 R57, desc[UR8][R32.64] ;  /* 0x0000000820397981 */ /* 0x0010a8000c1e1100 */
[----:B------:R-:W-:Y:S04]  /*487c0*/  STL [R1+0x164], R62 ;  /* 0x0001643e01007387 */ /* 0x000fe80000100800 */
[----:B------:R-:W2:Y:S01]  /*487d0*/  LDL.64 R50, [R1+0xfe0] ;  /* 0x000fe00001327983 */ /* 0x000ea20000100a00 */
[----:B0-----:R-:W-:-:S03]  /*487e0*/  IADD3 R32, P4, PT, R0, R48, RZ ;  /* 0x0000003000207210 */ /* 0x001fc60007f9e0ff */
[----:B---3--:R-:W-:Y:S02]  /*487f0*/  STL [R1+0x160], R61 ;  /* 0x0001603d01007387 */ /* 0x008fe40000100800 */
[----:B------:R-:W-:Y:S02]  /*48800*/  IMAD.X R33, R4, 0x1, R49, P4 ;  /* 0x0000000104217824 */ /* 0x000fe400020e0631 */
[----:B------:R4:W3:Y:S01]  /*48810*/  LDG.E.U8 R54, desc[UR8][R36.64] ;  /* 0x0000000824367981 */ /* 0x0008e2000c1e1100 */
[----:B------:R-:W-:-:S03]  /*48820*/  IADD3 R34, P3, PT, R0, R44, RZ ;  /* 0x0000002c00227210 */ /* 0x000fc60007f7e0ff */
[----:B------:R-:W3:Y:S04]  /*48830*/  LDL.64 R48, [R1+0xfa0] ;  /* 0x000fa00001307983 */ /* 0x000ee80000100a00 */
[----:B------:R0:W-:Y:S01]  /*48840*/  STL [R1+0x15c], R56 ;  /* 0x00015c3801007387 */ /* 0x0001e20000100800 */
[----:B------:R-:W-:-:S03]  /*48850*/  IMAD.X R35, R4, 0x1, R45, P3 ;  /* 0x0000000104237824 */ /* 0x000fc600018e062d */
[----:B------:R-:W3:Y:S04]  /*48860*/  LDL.64 R44, [R1+0xf60] ;  /* 0x000f6000012c7983 */ /* 0x000ee80000100a00 */
[----:B0-----:R0:W3:Y:S04]  /*48870*/  LDG.E.U8 R56, desc[UR8][R32.64] ;  /* 0x0000000820387981 */ /* 0x0010e8000c1e1100 */
[----:B------:R1:W-:Y:S04]  /*48880*/  STL [R1+0x158], R31 ;  /* 0x0001581f01007387 */ /* 0x0003e80000100800 */
[----:B-1----:R1:W3:Y:S01]  /*48890*/  LDG.E.U8 R31, desc[UR8][R34.64] ;  /* 0x00000008221f7981 */ /* 0x0022e2000c1e1100 */
[----:B----4-:R-:W-:-:S02]  /*488a0*/  IADD3 R36, P4, PT, R0, R42, RZ ;  /* 0x0000002a00247210 */ /* 0x010fc40007f9e0ff */
[----:B0-----:R-:W-:-:S03]  /*488b0*/  IADD3 R32, P3, PT, R0, R38, RZ ;  /* 0x0000002600207210 */ /* 0x001fc60007f7e0ff */
[C---:B------:R-:W-:Y:S02]  /*488c0*/  IMAD.X R37, R4.reuse, 0x1, R43, P4 ;  /* 0x0000000104257824 */ /* 0x040fe400020e062b */
[----:B------:R-:W4:Y:S01]  /*488d0*/  LDL.64 R42, [R1+0xf20] ;  /* 0x000f2000012a7983 */ /* 0x000f220000100a00 */
[----:B------:R-:W-:Y:S01]  /*488e0*/  IMAD.X R33, R4, 0x1, R39, P3 ;  /* 0x0000000104217824 */ /* 0x000fe200018e0627 */
[----:B-1----:R-:W-:Y:S02]  /*488f0*/  IADD3 R34, P4, PT, R0, R2, RZ ;  /* 0x0000000200227210 */ /* 0x002fe40007f9e0ff */
[----:B------:R0:W-:Y:S04]  /*48900*/  STL [R1+0x154], R60 ;  /* 0x0001543c01007387 */ /* 0x0001e80000100800 */
[----:B------:R-:W4:Y:S01]  /*48910*/  LDL.64 R38, [R1+0xee0] ;  /* 0x000ee00001267983 */ /* 0x000f220000100a00 */
[----:B------:R-:W-:-:S03]  /*48920*/  IMAD.X R35, R4, 0x1, R3, P4 ;  /* 0x0000000104237824 */ /* 0x000fc600020e0603 */
[----:B0-----:R0:W4:Y:S04]  /*48930*/  LDG.E.U8 R60, desc[UR8][R36.64] ;  /* 0x00000008243c7981 */ /* 0x001128000c1e1100 */
        /* <DEDUP_REMOVED lines=10> */
[----:B0-----:R-:W-:Y:S02]  /*489e0*/  IADD3 R34, P3, PT, R0, R40, RZ ;  /* 0x0000002800227210 */ /* 0x001fe40007f7e0ff */
[----:B------:R0:W-:Y:S04]  /*489f0*/  STL [R1+0x148], R57 ;  /* 0x0001483901007387 */ /* 0x0001e80000100800 */
[----:B------:R-:W2:Y:S01]  /*48a00*/  LDL.64 R46, [R1+0xe20] ;  /* 0x000e2000012e7983 */ /* 0x000ea20000100a00 */
[----:B------:R-:W-:-:S03]  /*48a10*/  IMAD.X R35, R4, 0x1, R41, P3 ;  /* 0x0000000104237824 */ /* 0x000fc600018e0629 */
[----:B0-----:R0:W2:Y:S04]  /*48a20*/  LDG.E.U8 R57, desc[UR8][R36.64] ;  /* 0x0000000824397981 */ /* 0x0010a8000c1e1100 */
[----:B------:R1:W-:Y:S04]  /*48a30*/  STL [R1+0x144], R55 ;  /* 0x0001443701007387 */ /* 0x0003e80000100800 */
[----:B------:R-:W2:Y:S01]  /*48a40*/  LDL.64 R40, [R1+0xde0] ;  /* 0x000de00001287983 */ /* 0x000ea20000100a00 */
[----:B0-----:R-:W-:-:S03]  /*48a50*/  IADD3 R36, P4, PT, R0, R50, RZ ;  /* 0x0000003200247210 */ /* 0x001fc60007f9e0ff */
[----:B-1----:R0:W2:Y:S02]  /*48a60*/  LDG.E.U8 R55, desc[UR8][R32.64] ;  /* 0x0000000820377981 */ /* 0x0020a4000c1e1100 */
[----:B------:R-:W-:Y:S02]  /*48a70*/  IMAD.X R37, R4, 0x1, R51, P4 ;  /* 0x0000000104257824 */ /* 0x000fe400020e0633 */
[----:B---3--:R1:W-:Y:S04]  /*48a80*/  STL [R1+0x140], R54 ;  /* 0x0001403601007387 */ /* 0x0083e80000100800 */
[----:B------:R-:W3:Y:S01]  /*48a90*/  LDL.64 R50, [R1+0xda0] ;  /* 0x000da00001327983 */ /* 0x000ee20000100a00 */
[----:B0-----:R-:W-:-:S03]  /*48aa0*/  IADD3 R32, P3, PT, R0, R48, RZ ;  /* 0x0000003000207210 */ /* 0x001fc60007f7e0ff */
[----:B------:R0:W-:Y:S04]  /*48ab0*/  STL [R1+0x13c], R56 ;  /* 0x00013c3801007387 */ /* 0x0001e80000100800 */
[----:B-1----:R1:W3:Y:S01]  /*48ac0*/  LDG.E.U8 R54, desc[UR8][R34.64] ;  /* 0x0000000822367981 */ /* 0x0022e2000c1e1100 */
[----:B------:R-:W-:-:S03]  /*48ad0*/  IMAD.X R33, R4, 0x1, R49, P3 ;  /* 0x0000000104217824 */ /* 0x000fc600018e0631 */
[----:B------:R-:W3:Y:S04]  /*48ae0*/  LDL.64 R48, [R1+0xd60] ;  /* 0x000d600001307983 */ /* 0x000ee80000100a00 */
[----:B0-----:R4:W3:Y:S04]  /*48af0*/  LDG.E.U8 R56, desc[UR8][R36.64] ;  /* 0x0000000824387981 */ /* 0x0018e8000c1e1100 */
[----:B------:R0:W-:Y:S04]  /*48b00*/  STL [R1+0x134], R31 ;  /* 0x0001341f01007387 */ /* 0x0001e80000100800 */
[----:B0-----:R0:W3:Y:S01]  /*48b10*/  LDG.E.U8 R31, desc[UR8][R32.64] ;  /* 0x00000008201f7981 */ /* 0x0010e2000c1e1100 */
[----:B-1----:R-:W-:-:S02]  /*48b20*/  IADD3 R34, P4, PT, R0, R44, RZ ;  /* 0x0000002c00227210 */ /* 0x002fc40007f9e0ff */
[----:B----4-:R-:W-:-:S03]  /*48b30*/  IADD3 R36, P3, PT, R0, R42, RZ ;  /* 0x0000002a00247210 */ /* 0x010fc60007f7e0ff */
        /* <DEDUP_REMOVED lines=68> */
[----:B---3--:R1:W-:Y:S01]  /*48f80*/  STL [R1+0xfc], R54 ;  /* 0x0000fc3601007387 */ /* 0x0083e20000100800 */
[----:B0-----:R-:W-:-:S03]  /*48f90*/  IADD3 R34, P3, PT, R0, R40, RZ ;  /* 0x0000002800227210 */ /* 0x001fc60007f7e0ff */
[----:B------:R-:W3:Y:S04]  /*48fa0*/  LDL.64 R46, [R1+0x9a0] ;  /* 0x0009a000012e7983 */ /* 0x000ee80000100a00 */
        /* <DEDUP_REMOVED lines=28> */
[----:B------:R0:W2:Y:S04]  /*49170*/  LDG.E.U8 R62, desc[UR8][R36.64] ;  /* 0x00000008243e7981 */ /* 0x0000a8000c1e1100 */
[----:B------:R1:W-:Y:S01]  /*49180*/  STL [R1+0xe4], R57 ;  /* 0x0000e43901007387 */ /* 0x0003e20000100800 */
[----:B------:R-:W-:-:S03]  /*49190*/  IMAD.X R35, R4, 0x1, R3, P3 ;  /* 0x0000000104237824 */ /* 0x000fc600018e0603 */
[----:B------:R-:W2:Y:S01]  /*491a0*/  LDL.64 R38, [R1+0x820] ;  /* 0x0008200001267983 */ /* 0x000ea20000100a00 */
[----:B0-----:R-:W-:-:S03]  /*491b0*/  IADD3 R36, P4, PT, R0, R52, RZ ;  /* 0x0000003400247210 */ /* 0x001fc60007f9e0ff */
[----:B------:R3:W2:Y:S04]  /*491c0*/  LDG.E.U8 R61, desc[UR8][R32.64] ;  /* 0x00000008203d7981 */ /* 0x0006a8000c1e1100 */
[----:B-1----:R0:W2:Y:S04]  /*491d0*/  LDG.E.U8 R57, desc[UR8][R34.64] ;  /* 0x0000000822397981 */ /* 0x0020a8000c1e1100 */
[----:B------:R-:W-:Y:S04]  /*491e0*/  STL [R1+0xe0], R55 ;  /* 0x0000e03701007387 */ /* 0x000fe80000100800 */
[----:B------:R-:W2:Y:S01]  /*491f0*/  LDL.64 R2, [R1+0x7e0] ;  /* 0x0007e00001027983 */ /* 0x000ea20000100a00 */
[----:B------:R-:W-:Y:S01]  /*49200*/  IMAD.X R37, R4, 0x1, R53, P4 ;  /* 0x0000000104257824 */ /* 0x000fe200020e0635 */
[----:B---3--:R-:W-:-:S02]  /*49210*/  IADD3 R32, P3, PT, R0, R46, RZ ;  /* 0x0000002e00207210 */ /* 0x008fc40007f7e0ff */
[----:B------:R1:W-:Y:S03]  /*49220*/  STL [R1+0xdc], R54 ;  /* 0x0000dc3601007387 */ /* 0x0003e60000100800 */
[----:B------:R-:W-:Y:S01]  /*49230*/  IMAD.X R33, R4, 0x1, R47, P3 ;  /* 0x0000000104217824 */ /* 0x000fe200018e062f */
[----:B-1----:R-:W3:Y:S04]  /*49240*/  LDL.64 R54, [R1+0x7a0] ;  /* 0x0007a00001367983 */ /* 0x002ee80000100a00 */
[----:B------:R1:W-:Y:S04]  /*49250*/  STL [R1+0xd8], R56 ;  /* 0x0000d83801007387 */ /* 0x0003e80000100800 */
[----:B------:R-:W3:Y:S04]  /*49260*/  LDL.64 R46, [R1+0x760] ;  /* 0x00076000012e7983 */ /* 0x000ee80000100a00 */
[----:B-1----:R4:W3:Y:S04]  /*49270*/  LDG.E.U8 R56, desc[UR8][R36.64] ;  /* 0x0000000824387981 */ /* 0x0028e8000c1e1100 */
[----:B------:R1:W-:Y:S04]  /*49280*/  STL [R1+0xd4], R31 ;  /* 0x0000d41f01007387 */ /* 0x0003e80000100800 */
[----:B-1----:R1:W3:Y:S01]  /*49290*/  LDG.E.U8 R31, desc[UR8][R32.64] ;  /* 0x00000008201f7981 */ /* 0x0022e2000c1e1100 */
[----:B0-----:R-:W-:-:S02]  /*492a0*/  IADD3 R34, P4, PT, R0, R40, RZ ;  /* 0x0000002800227210 */ /* 0x001fc40007f9e0ff */
[----:B----4-:R-:W-:-:S03]  /*492b0*/  IADD3 R36, P3, PT, R0, R50, RZ ;  /* 0x0000003200247210 */ /* 0x010fc60007f7e0ff */
[----:B------:R-:W-:Y:S02]  /*492c0*/  IMAD.X R35, R4, 0x1, R41, P4 ;  /* 0x0000000104237824 */ /* 0x000fe400020e0629 */
[----:B------:R-:W4:Y:S01]  /*492d0*/  LDL.64 R40, [R1+0x720] ;  /* 0x0007200001287983 */ /* 0x000f220000100a00 */
[----:B-1----:R-:W-:-:S03]  /*492e0*/  IADD3 R32, P4, PT, R0, R48, RZ ;  /* 0x0000003000207210 */ /* 0x002fc60007f9e0ff */
[----:B------:R0:W-:Y:S01]  /*492f0*/  STL [R1+0xd0], R60 ;  /* 0x0000d03c01007387 */ /* 0x0001e20000100800 */
[----:B------:R-:W-:-:S03]  /*49300*/  IMAD.X R37, R4, 0x1, R51, P3 ;  /* 0x0000000104257824 */ /* 0x000fc600018e0633 */
[----:B------:R-:W4:Y:S01]  /*49310*/  LDL.64 R52, [R1+0x6e0] ;  /* 0x0006e00001347983 */ /* 0x000f220000100a00 */
[----:B------:R-:W-:-:S03]  /*49320*/  IMAD.X R33, R4, 0x1, R49, P4 ;  /* 0x0000000104217824 */ /* 0x000fc600020e0631 */
[----:B0-----:R0:W4:Y:S04]  /*49330*/  LDG.E.U8 R60, desc[UR8][R34.64] ;  /* 0x00000008223c7981 */ /* 0x001128000c1e1100 */
[----:B--2---:R1:W-:Y:S04]  /*49340*/  STL [R1+0xcc], R59 ;  /* 0x0000cc3b01007387 */ /* 0x0043e80000100800 */
[----:B------:R-:W2:Y:S04]  /*49350*/  LDL.64 R50, [R1+0x6a0] ;  /* 0x0006a00001327983 */ /* 0x000ea80000100a00 */
        /* <DEDUP_REMOVED lines=17> */
[----:B------:R0:W-:Y:S02]  /*49470*/  STL [R1+0xbc], R57 ;  /* 0x0000bc3901007387 */ /* 0x0001e40000100800 */
[----:B------:R-:W-:Y:S02]  /*49480*/  IMAD.X R35, R4, 0x1, R3, P4 ;  /* 0x0000000104237824 */ /* 0x000fe400020e0603 */
[----:B-1----:R3:W2:Y:S04]  /*49490*/  LDG.E.U8 R61, desc[UR8][R36.64] ;  /* 0x00000008243d7981 */ /* 0x0026a8000c1e1100 */
[----:B------:R-:W2:Y:S04]  /*494a0*/  LDL.64 R2, [R1+0x560] ;  /* 0x0005600001027983 */ /* 0x000ea80000100a00 */
[----:B0-----:R0:W2:Y:S01]  /*494b0*/  LDG.E.U8 R57, desc[UR8][R32.64] ;  /* 0x0000000820397981 */ /* 0x0010a2000c1e1100 */
[----:B---3--:R-:W-:-:S05]  /*494c0*/  IADD3 R36, P3, PT, R0, R54, RZ ;  /* 0x0000003600247210 */ /* 0x008fca0007f7e0ff */
[----:B------:R-:W-:Y:S01]  /*494d0*/  IMAD.X R37, R4, 0x1, R55, P3 ;  /* 0x0000000104257824 */ /* 0x000fe200018e0637 */
[----:B------:R1:W-:Y:S04]  /*494e0*/  STL [R1+0xb8], R56 ;  /* 0x0000b83801007387 */ /* 0x0003e80000100800 */
[----:B-1----:R4:W3:Y:S04]  /*494f0*/  LDG.E.U8 R56, desc[UR8][R34.64] ;  /* 0x0000000822387981 */ /* 0x0028e8000c1e1100 */
[----:B------:R1:W-:Y:S04]  /*49500*/  STL [R1+0xb4], R31 ;  /* 0x0000b41f01007387 */ /* 0x0003e80000100800 */
[----:B-1----:R1:W3:Y:S01]  /*49510*/  LDG.E.U8 R31, desc[UR8][R36.64] ;  /* 0x00000008241f7981 */ /* 0x0022e2000c1e1100 */
[----:B0-----:R-:W-:-:S02]  /*49520*/  IADD3 R32, P4, PT, R0, R46, RZ ;  /* 0x0000002e00207210 */ /* 0x001fc40007f9e0ff */
[----:B----4-:R-:W-:-:S03]  /*49530*/  IADD3 R34, P3, PT, R0, R40, RZ ;  /* 0x0000002800227210 */ /* 0x010fc60007f7e0ff */
[----:B------:R-:W-:Y:S02]  /*49540*/  IMAD.X R33, R4, 0x1, R47, P4 ;  /* 0x0000000104217824 */ /* 0x000fe400020e062f */
[----:B------:R-:W4:Y:S01]  /*49550*/  LDL.64 R46, [R1+0x520] ;  /* 0x00052000012e7983 */ /* 0x000f220000100a00 */
[----:B-1----:R-:W-:Y:S01]  /*49560*/  IADD3 R36, P4, PT, R0, R52, RZ ;  /* 0x0000003400247210 */ /* 0x002fe20007f9e0ff */
[C---:B------:R-:W-:Y:S02]  /*49570*/  IMAD.X R35, R4.reuse, 0x1, R41, P3 ;  /* 0x0000000104237824 */ /* 0x040fe400018e0629 */
[----:B------:R0:W-:Y:S02]  /*49580*/  STL [R1+0xb0], R60 ;  /* 0x0000b03c01007387 */ /* 0x0001e40000100800 */
[----:B------:R-:W-:Y:S02]  /*49590*/  IMAD.X R37, R4, 0x1, R53, P4 ;  /* 0x0000000104257824 */ /* 0x000fe400020e0635 */
[----:B------:R-:W4:Y:S04]  /*495a0*/  LDL.64 R40, [R1+0x4e0] ;  /* 0x0004e00001287983 */ /* 0x000f280000100a00 */
[----:B0-----:R2:W4:Y:S02]  /*495b0*/  LDG.E.U8 R60, desc[UR8][R32.64] ;  /* 0x00000008203c7981 */ /* 0x001524000c1e1100 */
[----:B--2---:R-:W-:-:S05]  /*495c0*/  IADD3 R32, P3, PT, R0, R50, RZ ;  /* 0x0000003200207210 */ /* 0x004fca0007f7e0ff */
[----:B------:R-:W-:Y:S01]  /*495d0*/  IMAD.X R33, R4, 0x1, R51, P3 ;  /* 0x0000000104217824 */ /* 0x000fe200018e0633 */
[----:B------:R0:W-:Y:S04]  /*495e0*/  STL [R1+0xac], R59 ;  /* 0x0000ac3b01007387 */ /* 0x0001e80000100800 */
[----:B------:R-:W2:Y:S04]  /*495f0*/  LDL.64 R52, [R1+0x1498] ;  /* 0x0014980001347983 */ /* 0x000ea80000100a00 */
[----:B------:R-:W2:Y:S04]  /*49600*/  LDG.E.U8 R55, desc[UR8][R32.64] ;  /* 0x0000000820377981 */ /* 0x000ea8000c1e1100 */
[----:B0-----:R0:W2:Y:S04]  /*49610*/  LDG.E.U8 R59, desc[UR8][R34.64] ;  /* 0x00000008223b7981 */ /* 0x0010a8000c1e1100 */
[----:B------:R1:W-:Y:S04]  /*49620*/  STL [R1+0xa8], R58 ;  /* 0x0000a83a01007387 */ /* 0x0003e80000100800 */
[----:B------:R-:W2:Y:S04]  /*49630*/  LDL.64 R50, [R1+0x1458] ;  /* 0x0014580001327983 */ /* 0x000ea80000100a00 */
[----:B-1----:R1:W2:Y:S01]  /*49640*/  LDG.E.U8 R58, desc[UR8][R36.64] ;  /* 0x00000008243a7981 */ /* 0x0022a2000c1e1100 */
[----:B0-----:R-:W-:-:S05]  /*49650*/  IADD3 R34, P4, PT, R0, R48, RZ ;  /* 0x0000003000227210 */ /* 0x001fca0007f9e0ff */
[----:B------:R-:W-:-:S05]  /*49660*/  IMAD.X R35, R4, 0x1, R49, P4 ;  /* 0x0000000104237824 */ /* 0x000fca00020e0631 */
[----:B------:R0:W2:Y:S01]  /*49670*/  LDG.E.U8 R54, desc[UR8][R34.64] ;  /* 0x0000000822367981 */ /* 0x0000a2000c1e1100 */
[C---:B-1----:R-:W-:Y:S02]  /*49680*/  IADD3 R36, P3, PT, R0.reuse, R44, RZ ;  /* 0x0000002c00247210 */ /* 0x042fe40007f7e0ff */
[----:B------:R-:W-:Y:S01]  /*49690*/  IADD3 R32, P4, PT, R0, R42, RZ ;  /* 0x0000002a00207210 */ /* 0x000fe20007f9e0ff */
[----:B------:R-:W-:Y:S02]  /*496a0*/  STL [R1+0xa4], R62 ;  /* 0x0000a43e01007387 */ /* 0x000fe40000100800 */
[C---:B------:R-:W-:Y:S02]  /*496b0*/  IMAD.X R37, R4.reuse, 0x1, R45, P3 ;  /* 0x0000000104257824 */ /* 0x040fe400018e062d */
[----:B------:R-:W2:Y:S01]  /*496c0*/  LDL.64 R48, [R1+0x1418] ;  /* 0x0014180001307983 */ /* 0x000ea20000100a00 */
[----:B------:R-:W-:-:S03]  /*496d0*/  IMAD.X R33, R4, 0x1, R43, P4 ;  /* 0x0000000104217824 */ /* 0x000fc600020e062b */
[----:B------:R-:W-:Y:S04]  /*496e0*/  STL [R1+0xa0], R61 ;  /* 0x0000a03d01007387 */ /* 0x000fe80000100800 */
[----:B------:R-:W2:Y:S01]  /*496f0*/  LDL.64 R44, [R1+0x13d8] ;  /* 0x0013d800012c7983 */ /* 0x000ea20000100a00 */
[----:B0-----:R-:W-:-:S03]  /*49700*/  IADD3 R34, P5, PT, R0, R38, RZ ;  /* 0x0000002600227210 */ /* 0x001fc60007fbe0ff */
[----:B------:R0:W-:Y:S04]  /*49710*/  STL [R1+0x9c], R57 ;  /* 0x00009c3901007387 */ /* 0x0001e80000100800 */
[----:B------:R-:W2:Y:S04]  /*49720*/  LDL.64 R42, [R1+0x1398] ;  /* 0x00139800012a7983 */ /* 0x000ea80000100a00 */
[----:B0-----:R-:W2:Y:S01]  /*49730*/  LDG.E.U8 R57, desc[UR8][R36.64] ;  /* 0x0000000824397981 */ /* 0x001ea2000c1e1100 */
[----:B------:R-:W-:-:S03]  /*49740*/  IMAD.X R35, R4, 0x1, R39, P5 ;  /* 0x0000000104237824 */ /* 0x000fc600028e0627 */
[----:B---3--:R0:W-:Y:S04]  /*49750*/  STL [R1+0x98], R56 ;  /* 0x0000983801007387 */ /* 0x0081e80000100800 */
[----:B------:R-:W3:Y:S04]  /*49760*/  LDL.64 R38, [R1+0x1358] ;  /* 0x0013580001267983 */ /* 0x000ee80000100a00 */
[----:B0-----:R0:W3:Y:S04]  /*49770*/  LDG.E.U8 R56, desc[UR8][R32.64] ;  /* 0x0000000820387981 */ /* 0x0010e8000c1e1100 */
[----:B------:R1:W-:Y:S04]  /*49780*/  STL [R1+0x94], R31 ;  /* 0x0000941f01007387 */ /* 0x0003e80000100800 */
[----:B-1----:R1:W3:Y:S01]  /*49790*/  LDG.E.U8 R31, desc[UR8][R34.64] ;  /* 0x00000008221f7981 */ /* 0x0022e2000c1e1100 */
[C---:B------:R-:W-:Y:S01]  /*497a0*/  IADD3 RZ, P3, PT, R0.reuse, R2, RZ ;  /* 0x0000000200ff7210 */ /* 0x040fe20007f7e0ff */
[----:B0-----:R-:W-:-:S04]  /*497b0*/  IMAD.IADD R32, R0, 0x1, R2 ;  /* 0x0000000100207824 */ /* 0x001fc800078e0202 */
[----:B------:R-:W-:Y:S02]  /*497c0*/  IMAD.X R33, R74, 0x1, R3, P3 ;  /* 0x000000014a217824 */ /* 0x000fe400018e0603 */
[----:B------:R-:W3:Y:S01]  /*497d0*/  LDL.64 R2, [R1+0x1318] ;  /* 0x0013180001027983 */ /* 0x000ee20000100a00 */
[C---:B----4-:R-:W-:Y:S02]  /*497e0*/  IADD3 RZ, P4, PT, R0.reuse, R46, RZ ;  /* 0x0000002e00ff7210 */ /* 0x050fe40007f9e0ff */
[C---:B------:R-:W-:Y:S01]  /*497f0*/  IADD3 RZ, P3, PT, R0.reuse, R40, RZ ;  /* 0x0000002800ff7210 */ /* 0x040fe20007f7e0ff */
[----:B------:R0:W-:Y:S01]  /*49800*/  STL [R1+0x90], R60 ;  /* 0x0000903c01007387 */ /* 0x0001e20000100800 */
[----:B-1----:R-:W-:Y:S02]  /*49810*/  IMAD.IADD R34, R0, 0x1, R46 ;  /* 0x0000000100227824 */ /* 0x002fe400078e022e */
[----:B------:R-:W-:Y:S01]  /*49820*/  IMAD.X R35, R74, 0x1, R47, P4 ;  /* 0x000000014a237824 */ /* 0x000fe200020e062f */
[----:B0-----:R0:W4:Y:S02]  /*49830*/  LDG.E.U8 R60, desc[UR8][R32.64] ;  /* 0x00000008203c7981 */ /* 0x001124000c1e1100 */
[----:B0-----:R-:W-:-:S02]  /*49840*/  IMAD.IADD R32, R0, 0x1, R40 ;  /* 0x0000000100207824 */ /* 0x001fc400078e0228 */
[----:B------:R-:W-:Y:S01]  /*49850*/  IMAD.X R33, R74, 0x1, R41, P3 ;  /* 0x000000014a217824 */ /* 0x000fe200018e0629 */
[----:B--2---:R0:W-:Y:S04]  /*49860*/  STL [R1+0x8c], R59 ;  /* 0x00008c3b01007387 */ /* 0x0041e80000100800 */
[----:B------:R-:W2:Y:S01]  /*49870*/  LDL.64 R46, [R1+0x12d8] ;  /* 0x0012d800012e7983 */ /* 0x000ea20000100a00 */
[----:B------:R-:W-:-:S03]  /*49880*/  IADD3 R36, P4, PT, R0, R52, RZ ;  /* 0x0000003400247210 */ /* 0x000fc60007f9e0ff */
[----:B0-----:R0:W2:Y:S04]  /*49890*/  LDG.E.U8 R59, desc[UR8][R34.64] ;  /* 0x00000008223b7981 */ /* 0x0010a8000c1e1100 */
[----:B------:R-:W-:Y:S04]  /*498a0*/  STL [R1+0x88], R58 ;  /* 0x0000883a01007387 */ /* 0x000fe80000100800 */
[----:B------:R-:W2:Y:S04]  /*498b0*/  LDL.64 R40, [R1+0x1298] ;  /* 0x0012980001287983 */ /* 0x000ea80000100a00 */
[----:B------:R1:W-:Y:S01]  /*498c0*/  STL [R1+0x84], R55 ;  /* 0x0000843701007387 */ /* 0x0003e20000100800 */
[----:B------:R-:W-:-:S03]  /*498d0*/  IMAD.X R37, R4, 0x1, R53, P4 ;  /* 0x0000000104257824 */ /* 0x000fc600020e0635 */
[----:B------:R-:W2:Y:S04]  /*498e0*/  LDL.64 R52, [R1+0x1258] ;  /* 0x0012580001347983 */ /* 0x000ea80000100a00 */
[----:B-1----:R1:W2:Y:S04]  /*498f0*/  LDG.E.U8 R55, desc[UR8][R32.64] ;  /* 0x0000000820377981 */ /* 0x0022a8000c1e1100 */
[----:B------:R0:W-:Y:S04]  /*49900*/  STL [R1+0x80], R54 ;  /* 0x0000803601007387 */ /* 0x0001e80000100800 */
[----:B0-----:R0:W2:Y:S01]  /*49910*/  LDG.E.U8 R54, desc[UR8][R36.64] ;  /* 0x0000000824367981 */ /* 0x0010a2000c1e1100 */
[----:B------:R-:W-:-:S02]  /*49920*/  IADD3 R34, P3, PT, R0, R50, RZ ;  /* 0x0000003200227210 */ /* 0x000fc40007f7e0ff */
[----:B-1----:R-:W-:-:S03]  /*49930*/  IADD3 R32, P4, PT, R0, R48, RZ ;  /* 0x0000003000207210 */ /* 0x002fc60007f9e0ff */
[----:B------:R-:W-:Y:S02]  /*49940*/  IMAD.X R35, R4, 0x1, R51, P3 ;  /* 0x0000000104237824 */ /* 0x000fe400018e0633 */
[----:B------:R-:W2:Y:S01]  /*49950*/  LDL.64 R50, [R1+0x1218] ;  /* 0x0012180001327983 */ /* 0x000ea20000100a00 */
[----:B0-----:R-:W-:Y:S01]  /*49960*/  IADD3 R36, P3, PT, R0, R44, RZ ;  /* 0x0000002c00247210 */ /* 0x001fe20007f7e0ff */
[C---:B------:R-:W-:Y:S02]  /*49970*/  IMAD.X R33, R4.reuse, 0x1, R49, P4 ;  /* 0x0000000104217824 */ /* 0x040fe400020e0631 */
[----:B------:R0:W-:Y:S02]  /*49980*/  STL [R1+0x7c], R57 ;  /* 0x00007c3901007387 */ /* 0x0001e40000100800 */
[----:B------:R-:W-:Y:S02]  /*49990*/  IMAD.X R37, R4, 0x1, R45, P3 ;  /* 0x0000000104257824 */ /* 0x000fe400018e062d */
[----:B------:R-:W2:Y:S04]  /*499a0*/  LDL.64 R48, [R1+0x11d8] ;  /* 0x0011d80001307983 */ /* 0x000ea80000100a00 */
[----:B------:R-:W2:Y:S04]  /*499b0*/  LDG.E.U8 R58, desc[UR8][R36.64] ;  /* 0x00000008243a7981 */ /* 0x000ea8000c1e1100 */
[----:B0-----:R0:W2:Y:S02]  /*499c0*/  LDG.E.U8 R57, desc[UR8][R34.64] ;  /* 0x0000000822397981 */ /* 0x0010a4000c1e1100 */
[----:B0-----:R-:W-:-:S02]  /*499d0*/  IADD3 R34, P4, PT, R0, R42, RZ ;  /* 0x0000002a00227210 */ /* 0x001fc40007f9e0ff */
[----:B---3--:R0:W-:Y:S04]  /*499e0*/  STL [R1+0x78], R56 ;  /* 0x0000783801007387 */ /* 0x0081e80000100800 */
[----:B------:R-:W3:Y:S01]  /*499f0*/  LDL.64 R44, [R1+0x1198] ;  /* 0x00119800012c7983 */ /* 0x000ee20000100a00 */
[----:B------:R-:W-:-:S03]  /*49a00*/  IMAD.X R35, R4, 0x1, R43, P4 ;  /* 0x0000000104237824 */ /* 0x000fc600020e062b */
[----:B------:R-:W3:Y:S04]  /*49a10*/  LDL.64 R42, [R1+0x1158] ;  /* 0x00115800012a7983 */ /* 0x000ee80000100a00 */
[----:B0-----:R0:W3:Y:S04]  /*49a20*/  LDG.E.U8 R56, desc[UR8][R32.64] ;  /* 0x0000000820387981 */ /* 0x0010e8000c1e1100 */
[----:B------:R1:W-:Y:S04]  /*49a30*/  STL [R1+0x70], R31 ;  /* 0x0000701f01007387 */ /* 0x0003e80000100800 */
[----:B-1----:R2:W3:Y:S01]  /*49a40*/  LDG.E.U8 R31, desc[UR8][R34.64] ;  /* 0x00000008221f7981 */ /* 0x0024e2000c1e1100 */
[----:B0-----:R-:W-:-:S02]  /*49a50*/  IADD3 R32, P3, PT, R0, R38, RZ ;  /* 0x0000002600207210 */ /* 0x001fc40007f7e0ff */
[----:B------:R-:W-:-:S03]  /*49a60*/  IADD3 R36, P4, PT, R0, R2, RZ ;  /* 0x0000000200247210 */ /* 0x000fc60007f9e0ff */
[C---:B------:R-:W-:Y:S02]  /*49a70*/  IMAD.X R33, R4.reuse, 0x1, R39, P3 ;  /* 0x0000000104217824 */ /* 0x040fe400018e0627 */
[----:B------:R-:W3:Y:S01]  /*49a80*/  LDL.64 R38, [R1+0x1118] ;  /* 0x0011180001267983 */ /* 0x000ee20000100a00 */
[----:B------:R-:W-:-:S03]  /*49a90*/  IMAD.X R37, R4, 0x1, R3, P4 ;  /* 0x0000000104257824 */ /* 0x000fc600020e0603 */
[----:B----4-:R0:W-:Y:S04]  /*49aa0*/  STL [R1+0x74], R60 ;  /* 0x0000743c01007387 */ /* 0x0101e80000100800 */
[----:B------:R-:W4:Y:S04]  /*49ab0*/  LDL.64 R2, [R1+0x10d8] ;  /* 0x0010d80001027983 */ /* 0x000f280000100a00 */
[----:B------:R1:W4:Y:S04]  /*49ac0*/  LDG.E.U8 R62, desc[UR8][R32.64] ;  /* 0x00000008203e7981 */ /* 0x000328000c1e1100 */
[----:B------:R0:W4:Y:S01]  /*49ad0*/  LDG.E.U8 R61, desc[UR8][R36.64] ;  /* 0x00000008243d7981 */ /* 0x000122000c1e1100 */
[----:B--2---:R-:W-:-:S05]  /*49ae0*/  IADD3 R34, P3, PT, R0, R46, RZ ;  /* 0x0000002e00227210 */ /* 0x004fca0007f7e0ff */
[----:B------:R-:W-:Y:S01]  /*49af0*/  IMAD.X R35, R4, 0x1, R47, P3 ;  /* 0x0000000104237824 */ /* 0x000fe200018e062f */
[----:B------:R2:W-:Y:S04]  /*49b00*/  STL [R1+0x6c], R59 ;  /* 0x00006c3b01007387 */ /* 0x0005e80000100800 */
[----:B------:R-:W4:Y:S01]  /*49b10*/  LDL.64 R46, [R1+0x1098] ;  /* 0x00109800012e7983 */ /* 0x000f220000100a00 */
[----:B-1----:R-:W-:-:S03]  /*49b20*/  IADD3 R32, P4, PT, R0, R40, RZ ;  /* 0x0000002800207210 */ /* 0x002fc60007f9e0ff */
[----:B0-----:R0:W4:Y:S02]  /*49b30*/  LDG.E.U8 R60, desc[UR8][R34.64] ;  /* 0x00000008223c7981 */ /* 0x001124000c1e1100 */
[----:B------:R-:W-:-:S05]  /*49b40*/  IMAD.X R33, R4, 0x1, R41, P4 ;  /* 0x0000000104217824 */ /* 0x000fca00020e0629 */
[----:B--2---:R1:W2:Y:S04]  /*49b50*/  LDG.E.U8 R59, desc[UR8][R32.64] ;  /* 0x00000008203b7981 */ /* 0x0042a8000c1e1100 */
[----:B------:R-:W-:Y:S04]  /*49b60*/  STL [R1+0x68], R55 ;  /* 0x0000683701007387 */ /* 0x000fe80000100800 */
[----:B------:R-:W2:Y:S04]  /*49b70*/  LDL.64 R40, [R1+0x1058] ;  /* 0x0010580001287983 */ /* 0x000ea80000100a00 */
[----:B------:R0:W-:Y:S04]  /*49b80*/  STL [R1+0x64], R54 ;  /* 0x0000643601007387 */ /* 0x0001e80000100800 */
[----:B0-----:R-:W2:Y:S01]  /*49b90*/  LDL.64 R54, [R1+0x1018] ;  /* 0x0010180001367983 */ /* 0x001ea20000100a00 */
[----:B------:R-:W-:-:S02]  /*49ba0*/  IADD3 R36, P3, PT, R0, R52, RZ ;  /* 0x0000003400247210 */ /* 0x000fc40007f7e0ff */
[----:B------:R-:W-:-:S03]  /*49bb0*/  IADD3 R34, P4, PT, R0, R50, RZ ;  /* 0x0000003200227210 */ /* 0x000fc60007f9e0ff */
[----:B------:R-:W-:Y:S01]  /*49bc0*/  IMAD.X R37, R4, 0x1, R53, P3 ;  /* 0x0000000104257824 */ /* 0x000fe200018e0635 */
[----:B-1----:R-:W-:Y:S01]  /*49bd0*/  IADD3 R32, P3, PT, R0, R48, RZ ;  /* 0x0000003000207210 */ /* 0x002fe20007f7e0ff */
[C---:B------:R-:W-:Y:S01]  /*49be0*/  IMAD.X R35, R4.reuse, 0x1, R51, P4 ;  /* 0x0000000104237824 */ /* 0x040fe200020e0633 */
[----:B------:R0:W-:Y:S04]  /*49bf0*/  STL [R1+0x60], R57 ;  /* 0x0000603901007387 */ /* 0x0001e80000100800 */
[----:B------:R-:W2:Y:S01]  /*49c00*/  LDL.64 R52, [R1+0xfd8] ;  /* 0x000fd80001347983 */ /* 0x000ea20000100a00 */
[----:B------:R-:W-:-:S03]  /*49c10*/  IMAD.X R33, R4, 0x1, R49, P3 ;  /* 0x0000000104217824 */ /* 0x000fc600018e0631 */
[----:B0-----:R3:W2:Y:S02]  /*49c20*/  LDG.E.U8 R57, desc[UR8][R36.64] ;  /* 0x0000000824397981 */ /* 0x0016a4000c1e1100 */
[----:B---3--:R-:W-:-:S05]  /*49c30*/  IADD3 R36, P4, PT, R0, R44, RZ ;  /* 0x0000002c00247210 */ /* 0x008fca0007f9e0ff */
[----:B------:R-:W-:Y:S01]  /*49c40*/  IMAD.X R37, R4, 0x1, R45, P4 ;  /* 0x0000000104257824 */ /* 0x000fe200020e062d */
[----:B------:R0:W-:Y:S04]  /*49c50*/  STL [R1+0x5c], R56 ;  /* 0x00005c3801007387 */ /* 0x0001e80000100800 */
[----:B------:R-:W3:Y:S04]  /*49c60*/  LDL.64 R50, [R1+0xf98] ;  /* 0x000f980001327983 */ /* 0x000ee80000100a00 */
[----:B------:R1:W-:Y:S04]  /*49c70*/  STL [R1+0x58], R58 ;  /* 0x0000583a01007387 */ /* 0x0003e80000100800 */
[----:B0-----:R0:W3:Y:S04]  /*49c80*/  LDG.E.U8 R56, desc[UR8][R34.64] ;  /* 0x0000000822387981 */ /* 0x0010e8000c1e1100 */
[----:B------:R-:W3:Y:S04]  /*49c90*/  LDL.64 R44, [R1+0xf58] ;  /* 0x000f5800012c7983 */ /* 0x000ee80000100a00 */
[----:B-1----:R1:W3:Y:S01]  /*49ca0*/  LDG.E.U8 R58, desc[UR8][R32.64] ;  /* 0x00000008203a7981 */ /* 0x0022e2000c1e1100 */
[----:B0-----:R-:W-:-:S03]  /*49cb0*/  IADD3 R34, P3, PT, R0, R42, RZ ;  /* 0x0000002a00227210 */ /* 0x001fc60007f7e0ff */
[----:B------:R0:W-:Y:S02]  /*49cc0*/  STL [R1+0x54], R31 ;  /* 0x0000541f01007387 */ /* 0x0001e40000100800 */
[----:B------:R-:W-:Y:S02]  /*49cd0*/  IMAD.X R35, R4, 0x1, R43, P3 ;  /* 0x0000000104237824 */ /* 0x000fe400018e062b */
[----:B------:R-:W3:Y:S04]  /*49ce0*/  LDL.64 R42, [R1+0xf18] ;  /* 0x000f1800012a7983 */ /* 0x000ee80000100a00 */
[----:B------:R-:W3:Y:S04]  /*49cf0*/  LDG.E.U8 R64, desc[UR8][R34.64] ;  /* 0x0000000822407981 */ /* 0x000ee8000c1e1100 */
[----:B0-----:R0:W3:Y:S01]  /*49d00*/  LDG.E.U8 R31, desc[UR8][R36.64] ;  /* 0x00000008241f7981 */ /* 0x0010e2000c1e1100 */
[----:B-1----:R-:W-:-:S03]  /*49d10*/  IADD3 R32, P4, PT, R0, R38, RZ ;  /* 0x0000002600207210 */ /* 0x002fc60007f9e0ff */
[----:B----4-:R1:W-:Y:S02]  /*49d20*/  STL [R1+0x50], R62 ;  /* 0x0000503e01007387 */ /* 0x0103e40000100800 */
[----:B------:R-:W-:Y:S02]  /*49d30*/  IMAD.X R33, R4, 0x1, R39, P4 ;  /* 0x0000000104217824 */ /* 0x000fe400020e0627 */
[----:B------:R-:W4:Y:S01]  /*49d40*/  LDL.64 R48, [R1+0xed8] ;  /* 0x000ed80001307983 */ /* 0x000f220000100a00 */
[----:B0-----:R-:W-:-:S03]  /*49d50*/  IADD3 R36, P3, PT, R0, R2, RZ ;  /* 0x0000000200247210 */ /* 0x001fc60007f7e0ff */
[----:B------:R0:W-:Y:S02]  /*49d60*/  STL [R1+0x4c], R61 ;  /* 0x00004c3d01007387 */ /* 0x0001e40000100800 */
[----:B------:R-:W-:Y:S02]  /*49d70*/  IMAD.X R37, R4, 0x1, R3, P3 ;  /* 0x0000000104257824 */ /* 0x000fe400018e0603 */
[----:B------:R-:W4:Y:S04]  /*49d80*/  LDL.64 R38, [R1+0xe98] ;  /* 0x000e980001267983 */ /* 0x000f280000100a00 */
[----:B------:R2:W4:Y:S04]  /*49d90*/  LDG.E.U8 R63, desc[UR8][R32.64] ;  /* 0x00000008203f7981 */ /* 0x000528000c1e1100 */
[----:B-1----:R1:W4:Y:S04]  /*49da0*/  LDG.E.U8 R62, desc[UR8][R36.64] ;  /* 0x00000008243e7981 */ /* 0x002328000c1e1100 */
[----:B------:R-:W4:Y:S01]  /*49db0*/  LDL.64 R2, [R1+0xe58] ;  /* 0x000e580001027983 */ /* 0x000f220000100a00 */
[----:B------:R-:W-:-:S05]  /*49dc0*/  IADD3 R34, P4, PT, R0, R46, RZ ;  /* 0x0000002e00227210 */ /* 0x000fca0007f9e0ff */
[----:B------:R-:W-:Y:S01]  /*49dd0*/  IMAD.X R35, R4, 0x1, R47, P4 ;  /* 0x0000000104237824 */ /* 0x000fe200020e062f */
[----:B------:R1:W-:Y:S04]  /*49de0*/  STL [R1+0x48], R60 ;  /* 0x0000483c01007387 */ /* 0x0003e80000100800 */
[----:B0-----:R0:W4:Y:S04]  /*49df0*/  LDG.E.U8 R61, desc[UR8][R34.64] ;  /* 0x00000008223d7981 */ /* 0x001128000c1e1100 */
[----:B------:R-:W4:Y:S01]  /*49e00*/  LDL.64 R46, [R1+0xe18] ;  /* 0x000e1800012e7983 */ /* 0x000f220000100a00 */
[----:B--2---:R-:W-:-:S05]  /*49e10*/  IADD3 R32, P3, PT, R0, R40, RZ ;  /* 0x0000002800207210 */ /* 0x004fca0007f7e0ff */
[----:B------:R-:W-:-:S05]  /*49e20*/  IMAD.X R33, R4, 0x1, R41, P3 ;  /* 0x0000000104217824 */ /* 0x000fca00018e0629 */
[----:B-1----:R3:W2:Y:S04]  /*49e30*/  LDG.E.U8 R60, desc[UR8][R32.64] ;  /* 0x00000008203c7981 */ /* 0x0026a8000c1e1100 */
[----:B------:R1:W-:Y:S04]  /*49e40*/  STL [R1+0x44], R59 ;  /* 0x0000443b01007387 */ /* 0x0003e80000100800 */
[----:B------:R-:W2:Y:S01]  /*49e50*/  LDL.64 R40, [R1+0xdd8] ;  /* 0x000dd80001287983 */ /* 0x000ea20000100a00 */
[----:B------:R-:W-:-:S05]  /*49e60*/  IADD3 R36, P4, PT, R0, R54, RZ ;  /* 0x0000003600247210 */ /* 0x000fca0007f9e0ff */
[----:B------:R-:W-:-:S05]  /*49e70*/  IMAD.X R37, R4, 0x1, R55, P4 ;  /* 0x0000000104257824 */ /* 0x000fca00020e0637 */
[----:B-1----:R1:W2:Y:S01]  /*49e80*/  LDG.E.U8 R59, desc[UR8][R36.64] ;  /* 0x00000008243b7981 */ /* 0x0022a2000c1e1100 */
[----:B0-----:R-:W-:-:S05]  /*49e90*/  IADD3 R34, P3, PT, R0, R52, RZ ;  /* 0x0000003400227210 */ /* 0x001fca0007f7e0ff */
[----:B------:R-:W-:Y:S01]  /*49ea0*/  IMAD.X R35, R4, 0x1, R53, P3 ;  /* 0x0000000104237824 */ /* 0x000fe200018e0635 */
[----:B------:R-:W-:Y:S01]  /*49eb0*/  STL [R1+0x40], R57 ;  /* 0x0000403901007387 */ /* 0x000fe20000100800 */
[----:B---3--:R-:W-:-:S03]  /*49ec0*/  IADD3 R32, P4, PT, R0, R50, RZ ;  /* 0x0000003200207210 */ /* 0x008fc60007f9e0ff */
[----:B------:R0:W-:Y:S01]  /*49ed0*/  STL [R1+0x3c], R56 ;  /* 0x00003c3801007387 */ /* 0x0001e20000100800 */
[----:B-1----:R-:W-:-:S03]  /*49ee0*/  IADD3 R36, P3, PT, R0, R44, RZ ;  /* 0x0000002c00247210 */ /* 0x002fc60007f7e0ff */
[----:B0-----:R-:W3:Y:S02]  /*49ef0*/  LDL.64 R56, [R1+0xd98] ;  /* 0x000d980001387983 */ /* 0x001ee40000100a00 */
[C---:B------:R-:W-:Y:S02]  /*49f00*/  IMAD.X R37, R4.reuse, 0x1, R45, P3 ;  /* 0x0000000104257824 */ /* 0x040fe400018e062d */
[----:B------:R0:W-:Y:S01]  /*49f10*/  STL [R1+0x38], R58 ;  /* 0x0000383a01007387 */ /* 0x0001e20000100800 */
[----:B------:R-:W-:-:S03]  /*49f20*/  IMAD.X R33, R4, 0x1, R51, P4 ;  /* 0x0000000104217824 */ /* 0x000fc600020e0633 */
[----:B------:R-:W3:Y:S04]  /*49f30*/  LDL.64 R54, [R1+0xd58] ;  /* 0x000d580001367983 */ /* 0x000ee80000100a00 */
[----:B------:R-:W3:Y:S04]  /*49f40*/  LDG.E.U8 R91, desc[UR8][R36.64] ;  /* 0x00000008245b7981 */ /* 0x000ee8000c1e1100 */
[----:B------:R1:W-:Y:S04]  /*49f50*/  STL [R1+0x34], R31 ;  /* 0x0000341f01007387 */ /* 0x0003e80000100800 */
[----:B------:R-:W3:Y:S04]  /*49f60*/  LDL.64 R44, [R1+0xd18] ;  /* 0x000d1800012c7983 */ /* 0x000ee80000100a00 */
[----:B0-----:R0:W3:Y:S04]  /*49f70*/  LDG.E.U8 R58, desc[UR8][R34.64] ;  /* 0x00000008223a7981 */ /* 0x0010e8000c1e1100 */
[----:B-1----:R1:W3:Y:S01]  /*49f80*/  LDG.E.U8 R31, desc[UR8][R32.64] ;  /* 0x00000008201f7981 */ /* 0x0022e2000c1e1100 */
[----:B0-----:R-:W-:-:S03]  /*49f90*/  IADD3 R34, P4, PT, R0, R42, RZ ;  /* 0x0000002a00227210 */ /* 0x001fc60007f9e0ff */
[----:B------:R0:W-:Y:S02]  /*49fa0*/  STL [R1+0x30], R64 ;  /* 0x0000304001007387 */ /* 0x0001e40000100800 */
[----:B------:R-:W-:Y:S02]  /*49fb0*/  IMAD.X R35, R4, 0x1, R43, P4 ;  /* 0x0000000104237824 */ /* 0x000fe400020e062b */
[----:B------:R-:W0:Y:S01]  /*49fc0*/  LDL.64 R42, [R1+0xcd8] ;  /* 0x000cd800012a7983 */ /* 0x000e220000100a00 */
[----:B----4-:R-:W-:-:S03]  /*49fd0*/  IADD3 R36, P4, PT, R0, R38, RZ ;  /* 0x0000002600247210 */ /* 0x010fc60007f9e0ff */
[----:B------:R-:W-:Y:S02]  /*49fe0*/  STL [R1+0x2c], R63 ;  /* 0x00002c3f01007387 */ /* 0x000fe40000100800 */
[----:B------:R-:W-:Y:S02]  /*49ff0*/  IMAD.X R37, R4, 0x1, R39, P4 ;  /* 0x0000000104257824 */ /* 0x000fe400020e0627 */
[----:B------:R-:W4:Y:S04]  /*4a000*/  LDL.64 R52, [R1+0xc98] ;  /* 0x000c980001347983 */ /* 0x000f280000100a00 */
[----:B------:R4:W-:Y:S01]  /*4a010*/  STL [R1+0x28], R62 ;  /* 0x0000283e01007387 */ /* 0x0009e20000100800 */
[----:B-1----:R-:W-:-:S03]  /*4a020*/  IADD3 R32, P3, PT, R0, R48, RZ ;  /* 0x0000003000207210 */ /* 0x002fc60007f7e0ff */
[----:B------:R-:W4:Y:S02]  /*4a030*/  LDL.64 R38, [R1+0xc58] ;  /* 0x000c580001267983 */ /* 0x000f240000100a00 */
[----:B------:R-:W-:Y:S02]  /*4a040*/  IMAD.X R33, R4, 0x1, R49, P3 ;  /* 0x0000000104217824 */ /* 0x000fe400018e0631 */
[----:B------:R1:W4:Y:S04]  /*4a050*/  LDG.E.U8 R89, desc[UR8][R34.64] ;  /* 0x0000000822597981 */ /* 0x000328000c1e1100 */
[----:B------:R-:W4:Y:S01]  /*4a060*/  LDG.E.U8 R88, desc[UR8][R32.64] ;  /* 0x0000000820587981 */ /* 0x000f22000c1e1100 */
[----:B-1----:R-:W-:-:S05]  /*4a070*/  IADD3 R34, P3, PT, R0, R2, RZ ;  /* 0x0000000200227210 */ /* 0x002fca0007f7e0ff */
[----:B------:R-:W-:Y:S02]  /*4a080*/  IMAD.X R35, R4, 0x1, R3, P3 ;  /* 0x0000000104237824 */ /* 0x000fe400018e0603 */
[----:B------:R1:W4:Y:S04]  /*4a090*/  LDG.E.U8 R3, desc[UR8][R36.64] ;  /* 0x0000000824037981 */ /* 0x000328000c1e1100 */
[----:B------:R3:W4:Y:S04]  /*4a0a0*/  LDG.E.U8 R2, desc[UR8][R34.64] ;  /* 0x0000000822027981 */ /* 0x000728000c1e1100 */
[----:B------:R-:W-:Y:S04]  /*4a0b0*/  STL [R1+0x24], R61 ;  /* 0x0000243d01007387 */ /* 0x000fe80000100800 */
[----:B------:R-:W4:Y:S04]  /*4a0c0*/  LDL.64 R50, [R1+0xc18] ;  /* 0x000c180001327983 */ /* 0x000f280000100a00 */
[----:B--2---:R2:W-:Y:S04]  /*4a0d0*/  STL [R1+0x20], R60 ;  /* 0x0000203c01007387 */ /* 0x0045e80000100800 */
[----:B------:R-:W4:Y:S01]  /*4a0e0*/  LDL.64 R48, [R1+0xbd8] ;  /* 0x000bd80001307983 */ /* 0x000f220000100a00 */
[----:B-1----:R-:W-:-:S05]  /*4a0f0*/  IADD3 R36, P3, PT, R0, R40, RZ ;  /* 0x0000002800247210 */ /* 0x002fca0007f7e0ff */
[----:B------:R-:W-:Y:S01]  /*4a100*/  IMAD.X R37, R4, 0x1, R41, P3 ;  /* 0x0000000104257824 */ /* 0x000fe200018e0629 */
[----:B------:R-:W-:-:S04]  /*4a110*/  IADD3 R32, P4, PT, R0, R46, RZ ;  /* 0x0000002e00207210 */ /* 0x000fc80007f9e0ff */
[----:B------:R-:W4:Y:S04]  /*4a120*/  LDG.E.U8 R77, desc[UR8][R36.64] ;  /* 0x00000008244d7981 */ /* 0x000f28000c1e1100 */
[----:B------:R-:W-:Y:S04]  /*4a130*/  STL [R1+0x1c], R59 ;  /* 0x00001c3b01007387 */ /* 0x000fe80000100800 */
[----:B------:R-:W4:Y:S01]  /*4a140*/  LDL.64 R40, [R1+0xb58] ;  /* 0x000b580001287983 */ /* 0x000f220000100a00 */
[----:B------:R-:W-:-:S03]  /*4a150*/  IMAD.X R33, R4, 0x1, R47, P4 ;  /* 0x0000000104217824 */ /* 0x000fc600020e062f */
[----:B------:R-:W4:Y:S04]  /*4a160*/  LDL.64 R46, [R1+0xb98] ;  /* 0x000b9800012e7983 */ /* 0x000f280000100a00 */
[----:B------:R1:W4:Y:S01]  /*4a170*/  LDG.E.U8 R79, desc[UR8][R32.64] ;  /* 0x00000008204f7981 */ /* 0x000322000c1e1100 */
[----:B---3--:R-:W-:-:S05]  /*4a180*/  IADD3 R34, P4, PT, R0, R56, RZ ;  /* 0x0000003800227210 */ /* 0x008fca0007f9e0ff */
[----:B------:R-:W-:Y:S01]  /*4a190*/  IMAD.X R35, R4, 0x1, R57, P4 ;  /* 0x0000000104237824 */ /* 0x000fe200020e0639 */
[----:B-1----:R-:W-:-:S04]  /*4a1a0*/  IADD3 R32, P3, PT, R0, R54, RZ ;  /* 0x0000003600207210 */ /* 0x002fc80007f7e0ff */
[----:B------:R-:W3:Y:S01]  /*4a1b0*/  LDG.E.U8 R75, desc[UR8][R34.64] ;  /* 0x00000008224b7981 */ /* 0x000ee2000c1e1100 */
[----:B------:R-:W-:-:S03]  /*4a1c0*/  IADD3 R66, P4, PT, R0, R44, RZ ;  /* 0x0000002c00427210 */ /* 0x000fc60007f9e0ff */
[----:B------:R1:W-:Y:S02]  /*4a1d0*/  STL [R1+0x18], R58 ;  /* 0x0000183a01007387 */ /* 0x0003e40000100800 */
[C---:B------:R-:W-:Y:S02]  /*4a1e0*/  IMAD.X R67, R4.reuse, 0x1, R45, P4 ;  /* 0x0000000104437824 */ /* 0x040fe400020e062d */
[----:B------:R0:W-:Y:S04]  /*4a1f0*/  STL [R1+0x14], R31 ;  /* 0x0000141f01007387 */ /* 0x0001e80000100800 */
[----:B------:R-:W3:Y:S01]  /*4a200*/  LDL.64 R44, [R1+0xb18] ;  /* 0x000b1800012c7983 */ /* 0x000ee20000100a00 */
[----:B------:R-:W-:-:S03]  /*4a210*/  IMAD.X R33, R4, 0x1, R55, P3 ;  /* 0x0000000104217824 */ /* 0x000fc600018e0637 */
[----:B------:R-:W3:Y:S04]  /*4a220*/  LDL.64 R36, [R1+0xa58] ;  /* 0x000a580001247983 */ /* 0x000ee80000100a00 */
[----:B------:R1:W3:Y:S01]  /*4a230*/  LDG.E.U8 R73, desc[UR8][R32.64] ;  /* 0x0000000820497981 */ /* 0x0002e2000c1e1100 */
[----:B0-----:R-:W-:-:S03]  /*4a240*/  IADD3 R64, P3, PT, R0, R42, RZ ;  /* 0x0000002a00407210 */ /* 0x001fc60007f7e0ff */
[----:B------:R-:W3:Y:S02]  /*4a250*/  LDL.64 R84, [R1+0x918] ;  /* 0x0009180001547983 */ /* 0x000ee40000100a00 */
[----:B------:R-:W-:Y:S02]  /*4a260*/  IMAD.X R65, R4, 0x1, R43, P3 ;  /* 0x0000000104417824 */ /* 0x000fe400018e062b */
[----:B------:R-:W3:Y:S01]  /*4a270*/  LDL.64 R42, [R1+0xad8] ;  /* 0x000ad800012a7983 */ /* 0x000ee20000100a00 */
[C---:B----4-:R-:W-:Y:S02]  /*4a280*/  IADD3 R62, P4, PT, R0.reuse, R52, RZ ;  /* 0x00000034003e7210 */ /* 0x050fe40007f9e0ff */
[----:B------:R-:W0:Y:S01]  /*4a290*/  LDC R52, c[0x0][0x3d8] ;  /* 0x0000f600ff347b82 */ /* 0x000e220000000800 */
[----:B------:R-:W4:Y:S04]  /*4a2a0*/  LDL.64 R82, [R1+0x898] ;  /* 0x0008980001527983 */ /* 0x000f280000100a00 */
[----:B------:R-:W4:Y:S01]  /*4a2b0*/  LDL.64 R56, [R1+0x858] ;  /* 0x0008580001387983 */ /* 0x000f220000100a00 */
[----:B--2---:R-:W-:-:S03]  /*4a2c0*/  IADD3 R60, P3, PT, R0, R38, RZ ;  /* 0x00000026003c7210 */ /* 0x004fc60007f7e0ff */
[----:B------:R-:W2:Y:S02]  /*4a2d0*/  LDL.64 R92, [R1+0x7d8] ;  /* 0x0007d800015c7983 */ /* 0x000ea40000100a00 */
[C---:B------:R-:W-:Y:S02]  /*4a2e0*/  IMAD.X R61, R4.reuse, 0x1, R39, P3 ;  /* 0x00000001043d7824 */ /* 0x040fe400018e0627 */
[----:B------:R-:W2:Y:S01]  /*4a2f0*/  LDL.64 R38, [R1+0xa98] ;  /* 0x000a980001267983 */ /* 0x000ea20000100a00 */
[----:B------:R-:W-:-:S03]  /*4a300*/  IMAD.X R63, R4, 0x1, R53, P4 ;  /* 0x00000001043f7824 */ /* 0x000fc600020e0635 */
[----:B------:R-:W2:Y:S04]  /*4a310*/  LDL.64 R86, [R1+0x798] ;  /* 0x0007980001567983 */ /* 0x000ea80000100a00 */
[----:B------:R-:W2:Y:S01]  /*4a320*/  LDG.E.U8 R60, desc[UR8][R60.64] ;  /* 0x000000083c3c7981 */ /* 0x000ea2000c1e1100 */
[----:B0-----:R-:W-:-:S03]  /*4a330*/  IMAD.IADD R52, R80, 0x1, R52 ;  /* 0x0000000150347824 */ /* 0x001fc600078e0234 */
[----:B------:R-:W4:Y:S04]  /*4a340*/  LDG.E.U8 R62, desc[UR8][R62.64] ;  /* 0x000000083e3e7981 */ /* 0x000f28000c1e1100 */
[----:B------:R-:W4:Y:S04]  /*4a350*/  LDG.E.U8 R64, desc[UR8][R64.64] ;  /* 0x0000000840407981 */ /* 0x000f28000c1e1100 */
[----:B------:R-:W4:Y:S01]  /*4a360*/  LDG.E.U8 R66, desc[UR8][R66.64] ;  /* 0x0000000842427981 */ /* 0x000f22000c1e1100 */
[----:B-1----:R-:W-:-:S05]  /*4a370*/  IADD3 R58, P4, PT, R0, R50, RZ ;  /* 0x00000032003a7210 */ /* 0x002fca0007f9e0ff */
[----:B------:R-:W-:-:S05]  /*4a380*/  IMAD.X R59, R4, 0x1, R51, P4 ;  /* 0x00000001043b7824 */ /* 0x000fca00020e0633 */
[----:B------:R-:W4:Y:S01]  /*4a390*/  LDG.E.U8 R58, desc[UR8][R58.64] ;  /* 0x000000083a3a7981 */ /* 0x000f22000c1e1100 */
[----:B------:R-:W-:-:S05]  /*4a3a0*/  IADD3 R32, P3, PT, R0, R48, RZ ;  /* 0x0000003000207210 */ /* 0x000fca0007f7e0ff */
[----:B------:R-:W-:-:S05]  /*4a3b0*/  IMAD.X R33, R4, 0x1, R49, P3 ;  /* 0x0000000104217824 */ /* 0x000fca00018e0631 */
[----:B------:R0:W4:Y:S02]  /*4a3c0*/  LDG.E.U8 R55, desc[UR8][R32.64] ;  /* 0x0000000820377981 */ /* 0x000124000c1e1100 */
[----:B0-----:R-:W-:-:S05]  /*4a3d0*/  IADD3 R32, P4, PT, R0, R40, RZ ;  /* 0x0000002800207210 */ /* 0x001fca0007f9e0ff */
[----:B------:R-:W-:Y:S02]  /*4a3e0*/  IMAD.X R33, R4, 0x1, R41, P4 ;  /* 0x0000000104217824 */ /* 0x000fe400020e0629 */
[----:B------:R-:W4:Y:S01]  /*4a3f0*/  LDL.64 R40, [R1+0xa18] ;  /* 0x000a180001287983 */ /* 0x000f220000100a00 */
[----:B------:R-:W-:-:S03]  /*4a400*/  IADD3 R34, P3, PT, R0, R46, RZ ;  /* 0x0000002e00227210 */ /* 0x000fc60007f7e0ff */
[----:B------:R3:W4:Y:S02]  /*4a410*/  LDG.E.U8 R51, desc[UR8][R32.64] ;  /* 0x0000000820337981 */ /* 0x000724000c1e1100 */
[----:B------:R-:W-:-:S05]  /*4a420*/  IMAD.X R35, R4, 0x1, R47, P3 ;  /* 0x0000000104237824 */ /* 0x000fca00018e062f */
[----:B------:R-:W4:Y:S04]  /*4a430*/  LDG.E.U8 R53, desc[UR8][R34.64] ;  /* 0x0000000822357981 */ /* 0x000f28000c1e1100 */
[----:B------:R-:W4:Y:S01]  /*4a440*/  LDL.64 R34, [R1+0x9d8] ;  /* 0x0009d80001227983 */ /* 0x000f220000100a00 */
[----:B---3--:R-:W-:-:S05]  /*4a450*/  IADD3 R32, P3, PT, R0, R44, RZ ;  /* 0x0000002c00207210 */ /* 0x008fca0007f7e0ff */
[----:B------:R-:W-:-:S05]  /*4a460*/  IMAD.X R33, R4, 0x1, R45, P3 ;  /* 0x0000000104217824 */ /* 0x000fca00018e062d */
[----:B------:R0:W3:Y:S02]  /*4a470*/  LDG.E.U8 R49, desc[UR8][R32.64] ;  /* 0x0000000820317981 */ /* 0x0000e4000c1e1100 */
[----:B0-----:R-:W-:-:S05]  /*4a480*/  IADD3 R32, P3, PT, R0, R42, RZ ;  /* 0x0000002a00207210 */ /* 0x001fca0007f7e0ff */
[----:B------:R-:W-:Y:S02]  /*4a490*/  IMAD.X R33, R4, 0x1, R43, P3 ;  /* 0x0000000104217824 */ /* 0x000fe400018e062b */
[----:B------:R-:W3:Y:S04]  /*4a4a0*/  LDL.64 R42, [R1+0x998] ;  /* 0x00099800012a7983 */ /* 0x000ee80000100a00 */
[----:B------:R2:W3:Y:S02]  /*4a4b0*/  LDG.E.U8 R47, desc[UR8][R32.64] ;  /* 0x00000008202f7981 */ /* 0x0004e4000c1e1100 */
[----:B--2---:R-:W-:-:S05]  /*4a4c0*/  IADD3 R32, P3, PT, R0, R38, RZ ;  /* 0x0000002600207210 */ /* 0x004fca0007f7e0ff */
[----:B------:R-:W-:Y:S02]  /*4a4d0*/  IMAD.X R33, R4, 0x1, R39, P3 ;  /* 0x0000000104217824 */ /* 0x000fe400018e0627 */
[----:B------:R-:W2:Y:S04]  /*4a4e0*/  LDL.64 R38, [R1+0x958] ;  /* 0x0009580001267983 */ /* 0x000ea80000100a00 */
[----:B------:R0:W2:Y:S02]  /*4a4f0*/  LDG.E.U8 R45, desc[UR8][R32.64] ;  /* 0x00000008202d7981 */ /* 0x0000a4000c1e1100 */
[----:B0-----:R-:W-:-:S05]  /*4a500*/  IADD3 R32, P3, PT, R0, R36, RZ ;  /* 0x0000002400207210 */ /* 0x001fca0007f7e0ff */
[----:B------:R-:W-:-:S05]  /*4a510*/  IMAD.X R33, R4, 0x1, R37, P3 ;  /* 0x0000000104217824 */ /* 0x000fca00018e0625 */
[----:B------:R4:W2:Y:S02]  /*4a520*/  LDG.E.U8 R37, desc[UR8][R32.64] ;  /* 0x0000000820257981 */ /* 0x0008a4000c1e1100 */
[----:B----4-:R-:W-:-:S05]  /*4a530*/  IADD3 R32, P3, PT, R0, R40, RZ ;  /* 0x0000002800207210 */ /* 0x010fca0007f7e0ff */
[----:B------:R-:W-:Y:S02]  /*4a540*/  IMAD.X R33, R4, 0x1, R41, P3 ;  /* 0x0000000104217824 */ /* 0x000fe400018e0629 */
[----:B------:R-:W4:Y:S04]  /*4a550*/  LDL.64 R40, [R1+0x8d8] ;  /* 0x0008d80001287983 */ /* 0x000f280000100a00 */
[----:B------:R0:W4:Y:S02]  /*4a560*/  LDG.E.U8 R36, desc[UR8][R32.64] ;  /* 0x0000000820247981 */ /* 0x000124000c1e1100 */
[----:B0-----:R-:W-:-:S05]  /*4a570*/  IADD3 R32, P3, PT, R0, R34, RZ ;  /* 0x0000002200207210 */ /* 0x001fca0007f7e0ff */
[----:B------:R-:W-:-:S05]  /*4a580*/  IMAD.X R33, R4, 0x1, R35, P3 ;  /* 0x0000000104217824 */ /* 0x000fca00018e0623 */
[----:B------:R3:W4:Y:S02]  /*4a590*/  LDG.E.U8 R35, desc[UR8][R32.64] ;  /* 0x0000000820237981 */ /* 0x000724000c1e1100 */
[----:B---3--:R-:W-:-:S05]  /*4a5a0*/  IADD3 R32, P3, PT, R0, R42, RZ ;  /* 0x0000002a00207210 */ /* 0x008fca0007f7e0ff */
[----:B------:R-:W-:Y:S02]  /*4a5b0*/  IMAD.X R33, R4, 0x1, R43, P3 ;  /* 0x0000000104217824 */ /* 0x000fe400018e062b */
[----:B------:R-:W3:Y:S04]  /*4a5c0*/  LDL.64 R42, [R1+0x818] ;  /* 0x00081800012a7983 */ /* 0x000ee80000100a00 */
[----:B------:R2:W3:Y:S02]  /*4a5d0*/  LDG.E.U8 R34, desc[UR8][R32.64] ;  /* 0x0000000820227981 */ /* 0x0004e4000c1e1100 */
[----:B--2---:R-:W-:-:S05]  /*4a5e0*/  IADD3 R32, P3, PT, R0, R38, RZ ;  /* 0x0000002600207210 */ /* 0x004fca0007f7e0ff */
[----:B------:R-:W-:Y:S01]  /*4a5f0*/  IMAD.X R33, R4, 0x1, R39, P3 ;  /* 0x0000000104217824 */ /* 0x000fe200018e0627 */
[----:B------:R-:W-:-:S05]  /*4a600*/  IADD3 R38, P3, PT, R0, R84, RZ ;  /* 0x0000005400267210 */ /* 0x000fca0007f7e0ff */
[----:B------:R-:W-:Y:S01]  /*4a610*/  IMAD.X R39, R4, 0x1, R85, P3 ;  /* 0x0000000104277824 */ /* 0x000fe200018e0655 */
[----:B------:R-:W2:Y:S04]  /*4a620*/  LDG.E.U8 R33, desc[UR8][R32.64] ;  /* 0x0000000820217981 */ /* 0x000ea8000c1e1100 */
[----:B------:R-:W2:Y:S04]  /*4a630*/  LDL.64 R84, [R1+0x758] ;  /* 0x0007580001547983 */ /* 0x000ea80000100a00 */
[----:B------:R4:W2:Y:S02]  /*4a640*/  LDG.E.U8 R32, desc[UR8][R38.64] ;  /* 0x0000000826207981 */ /* 0x0008a4000c1e1100 */
[----:B----4-:R-:W-:-:S05]  /*4a650*/  IADD3 R38, P3, PT, R0, R40, RZ ;  /* 0x0000002800267210 */ /* 0x010fca0007f7e0ff */
[----:B------:R-:W-:Y:S01]  /*4a660*/  IMAD.X R39, R4, 0x1, R41, P3 ;  /* 0x0000000104277824 */ /* 0x000fe200018e0629 */
[----:B------:R-:W-:-:S04]  /*4a670*/  IADD3 R40, P3, PT, R0, R82, RZ ;  /* 0x0000005200287210 */ /* 0x000fc80007f7e0ff */
[----:B------:R0:W4:Y:S01]  /*4a680*/  LDG.E.U8 R31, desc[UR8][R38.64] ;  /* 0x00000008261f7981 */ /* 0x000122000c1e1100 */
[----:B------:R-:W-:-:S03]  /*4a690*/  IMAD.X R41, R4, 0x1, R83, P3 ;  /* 0x0000000104297824 */ /* 0x000fc600018e0653 */
[----:B------:R-:W4:Y:S04]  /*4a6a0*/  LDL.64 R82, [R1+0x718] ;  /* 0x0007180001527983 */ /* 0x000f280000100a00 */
[----:B------:R-:W4:Y:S01]  /*4a6b0*/  LDG.E.U8 R40, desc[UR8][R40.64] ;  /* 0x0000000828287981 */ /* 0x000f22000c1e1100 */
[----:B0-----:R-:W-:-:S05]  /*4a6c0*/  IADD3 R38, P3, PT, R0, R56, RZ ;  /* 0x0000003800267210 */ /* 0x001fca0007f7e0ff */
[----:B------:R-:W-:Y:S02]  /*4a6d0*/  IMAD.X R39, R4, 0x1, R57, P3 ;  /* 0x0000000104277824 */ /* 0x000fe400018e0639 */
[----:B------:R-:W4:Y:S04]  /*4a6e0*/  LDL.64 R56, [R1+0x6d8] ;  /* 0x0006d80001387983 */ /* 0x000f280000100a00 */
[----:B------:R3:W4:Y:S02]  /*4a6f0*/  LDG.E.U8 R41, desc[UR8][R38.64] ;  /* 0x0000000826297981 */ /* 0x000724000c1e1100 */
[----:B---3--:R-:W-:-:S05]  /*4a700*/  IADD3 R38, P3, PT, R0, R42, RZ ;  /* 0x0000002a00267210 */ /* 0x008fca0007f7e0ff */
[----:B------:R-:W-:-:S05]  /*4a710*/  IMAD.X R39, R4, 0x1, R43, P3 ;  /* 0x0000000104277824 */ /* 0x000fca00018e062b */
[----:B------:R0:W3:Y:S02]  /*4a720*/  LDG.E.U8 R42, desc[UR8][R38.64] ;  /* 0x00000008262a7981 */ /* 0x0000e4000c1e1100 */
[----:B0-----:R-:W-:-:S05]  /*4a730*/  IADD3 R38, P3, PT, R0, R92, RZ ;  /* 0x0000005c00267210 */ /* 0x001fca0007f7e0ff */
        /* <DEDUP_REMOVED lines=11> */
[----:B----4-:R-:W-:-:S05]  /*4a7f0*/  IADD3 R38, P3, PT, R0, R82, RZ ;  /* 0x0000005200267210 */ /* 0x010fca0007f7e0ff */
[----:B------:R-:W-:Y:S02]  /*4a800*/  IMAD.X R39, R4, 0x1, R83, P3 ;  /* 0x0000000104277824 */ /* 0x000fe400018e0653 */
[----:B------:R-:W4:Y:S04]  /*4a810*/  LDL.64 R82, [R1+0x618] ;  /* 0x0006180001527983 */ /* 0x000f280000100a00 */
[----:B------:R0:W2:Y:S02]  /*4a820*/  LDG.E.U8 R48, desc[UR8][R38.64] ;  /* 0x0000000826307981 */ /* 0x0000a4000c1e1100 */
[----:B0-----:R-:W-:-:S05]  /*4a830*/  IADD3 R38, P3, PT, R0, R56, RZ ;  /* 0x0000003800267210 */ /* 0x001fca0007f7e0ff */
[----:B------:R-:W-:Y:S02]  /*4a840*/  IMAD.X R39, R4, 0x1, R57, P3 ;  /* 0x0000000104277824 */ /* 0x000fe400018e0639 */
[----:B------:R-:W2:Y:S01]  /*4a850*/  LDL.64 R56, [R1+0x658] ;  /* 0x0006580001387983 */ /* 0x000ea20000100a00 */
[----:B------:R-:W-:-:S03]  /*4a860*/  IADD3 RZ, P3, PT, R0, R52, RZ ;  /* 0x0000003400ff7210 */ /* 0x000fc60007f7e0ff */
[----:B------:R-:W-:Y:S04]  /*4a870*/  STL [R1+0x2758], R80 ;  /* 0x0027585001007387 */ /* 0x000fe80000100800 */
[----:B------:R3:W4:Y:S04]  /*4a880*/  LDG.E.U8 R50, desc[UR8][R38.64] ;  /* 0x0000000826327981 */ /* 0x000728000c1e1100 */
[----:B------:R0:W-:Y:S04]  /*4a890*/  STL [R1+0x2754], R81 ;  /* 0x0027545101007387 */ /* 0x0001e80000100800 */
[----:B0-----:R-:W4:Y:S01]  /*4a8a0*/  LDL.64 R80, [R1+0x558] ;  /* 0x0005580001507983 */ /* 0x001f220000100a00 */
[----:B---3--:R-:W-:-:S03]  /*4a8b0*/  IMAD.X R39, R74, 0x1, R87, P3 ;  /* 0x000000014a277824 */ /* 0x008fc600018e0657 */
[----:B------:R-:W3:Y:S01]  /*4a8c0*/  LDL.64 R86, [R1+0x598] ;  /* 0x0005980001567983 */ /* 0x000ee20000100a00 */
[----:B------:R-:W-:-:S05]  /*4a8d0*/  IMAD.IADD R38, R0, 0x1, R52 ;  /* 0x0000000100267824 */ /* 0x000fca00078e0234 */
        /* <DEDUP_REMOVED lines=8> */
[----:B----4-:R-:W-:-:S05]  /*4a960*/  IADD3 R38, P3, PT, R0, R82, RZ ;  /* 0x0000005200267210 */ /* 0x010fca0007f7e0ff */
[----:B------:R-:W-:Y:S02]  /*4a970*/  IMAD.X R39, R4, 0x1, R83, P3 ;  /* 0x0000000104277824 */ /* 0x000fe400018e0653 */
[----:B------:R-:W4:Y:S04]  /*4a980*/  LDL.64 R82, [R1+0x518] ;  /* 0x0005180001527983 */ /* 0x000f280000100a00 */
[----:B------:R0:W2:Y:S02]  /*4a990*/  LDG.E.U8 R57, desc[UR8][R38.64] ;  /* 0x0000000826397981 */ /* 0x0000a4000c1e1100 */
[----:B0-----:R-:W-:-:S05]  /*4a9a0*/  IADD3 R38, P3, PT, R0, R84, RZ ;  /* 0x0000005400267210 */ /* 0x001fca0007f7e0ff */
[----:B------:R-:W-:Y:S02]  /*4a9b0*/  IMAD.X R39, R4, 0x1, R85, P3 ;  /* 0x0000000104277824 */ /* 0x000fe400018e0655 */
[----:B------:R-:W2:Y:S04]  /*4a9c0*/  LDL.64 R84, [R1+0x4d8] ;  /* 0x0004d80001547983 */ /* 0x000ea80000100a00 */
[----:B------:R3:W2:Y:S02]  /*4a9d0*/  LDG.E.U8 R59, desc[UR8][R38.64] ;  /* 0x00000008263b7981 */ /* 0x0006a4000c1e1100 */
[----:B---3--:R-:W-:-:S05]  /*4a9e0*/  IADD3 R38, P3, PT, R0, R86, RZ ;  /* 0x0000005600267210 */ /* 0x008fca0007f7e0ff */
[----:B------:R-:W-:Y:S01]  /*4a9f0*/  IMAD.X R39, R4, 0x1, R87, P3 ;  /* 0x0000000104277824 */ /* 0x000fe200018e0657 */
[C---:B------:R-:W-:Y:S01]  /*4aa00*/  IADD3 RZ, P3, PT, R0.reuse, R80, RZ ;  /* 0x0000005000ff7210 */ /* 0x040fe20007f7e0ff */
[----:B------:R-:W3:Y:S04]  /*4aa10*/  LDL.64 R86, [R1+0x1410] ;  /* 0x0014100001567983 */ /* 0x000ee80000100a00 */
[----:B------:R0:W3:Y:S02]  /*4aa20*/  LDG.E.U8 R61, desc[UR8][R38.64] ;  /* 0x00000008263d7981 */ /* 0x0000e4000c1e1100 */
[----:B0-----:R-:W-:Y:S02]  /*4aa30*/  IMAD.IADD R38, R0, 0x1, R80 ;  /* 0x0000000100267824 */ /* 0x001fe400078e0250 */
[----:B------:R-:W-:-:S02]  /*4aa40*/  IMAD.X R39, R74, 0x1, R81, P3 ;  /* 0x000000014a277824 */ /* 0x000fc400018e0651 */
[----:B------:R-:W3:Y:S04]  /*4aa50*/  LDL.64 R80, [R1+0x1450] ;  /* 0x0014500001507983 */ /* 0x000ee80000100a00 */
[----:B------:R0:W3:Y:S01]  /*4aa60*/  LDG.E.U8 R63, desc[UR8][R38.64] ;  /* 0x00000008263f7981 */ /* 0x0000e2000c1e1100 */
[C---:B----4-:R-:W-:Y:S01]  /*4aa70*/  IADD3 RZ, P3, PT, R0.reuse, R82, RZ ;  /* 0x0000005200ff7210 */ /* 0x050fe20007f7e0ff */
[----:B0-----:R-:W-:-:S04]  /*4aa80*/  IMAD.IADD R38, R0, 0x1, R82 ;  /* 0x0000000100267824 */ /* 0x001fc800078e0252 */
[----:B------:R-:W-:Y:S02]  /*4aa90*/  IMAD.X R39, R74, 0x1, R83, P3 ;  /* 0x000000014a277824 */ /* 0x000fe400018e0653 */
[----:B------:R-:W4:Y:S04]  /*4aaa0*/  LDL.64 R82, [R1+0x13d0] ;  /* 0x0013d00001527983 */ /* 0x000f280000100a00 */
[----:B------:R0:W4:Y:S01]  /*4aab0*/  LDG.E.U8 R65, desc[UR8][R38.64] ;  /* 0x0000000826417981 */ /* 0x000122000c1e1100 */
[C---:B--2---:R-:W-:Y:S01]  /*4aac0*/  IADD3 RZ, P3, PT, R0.reuse, R84, RZ ;  /* 0x0000005400ff7210 */ /* 0x044fe20007f7e0ff */
[----:B0-----:R-:W-:-:S04]  /*4aad0*/  IMAD.IADD R38, R0, 0x1, R84 ;  /* 0x0000000100267824 */ /* 0x001fc800078e0254 */
[----:B------:R-:W-:Y:S02]  /*4aae0*/  IMAD.X R39, R74, 0x1, R85, P3 ;  /* 0x000000014a277824 */ /* 0x000fe400018e0655 */
[----:B------:R-:W2:Y:S04]  /*4aaf0*/  LDL.64 R84, [R1+0x1390] ;  /* 0x0013900001547983 */ /* 0x000ea80000100a00 */
[----:B------:R0:W2:Y:S02]  /*4ab00*/  LDG.E.U8 R67, desc[UR8][R38.64] ;  /* 0x0000000826437981 */ /* 0x0000a4000c1e1100 */
[----:B0-----:R-:W-:-:S05]  /*4ab10*/  IADD3 R38, P3, PT, R0, R92, RZ ;  /* 0x0000005c00267210 */ /* 0x001fca0007f7e0ff */
[----:B------:R-:W-:-:S05]  /*4ab20*/  IMAD.X R39, R4, 0x1, R93, P3 ;  /* 0x0000000104277824 */ /* 0x000fca00018e065d */
[----:B------:R3:W2:Y:S02]  /*4ab30*/  LDG.E.U8 R74, desc[UR8][R38.64] ;  /* 0x00000008264a7981 */ /* 0x0006a4000c1e1100 */
[----:B---3--:R-:W-:Y:S02]  /*4ab40*/  IADD3 R38, P3, PT, R0, R80, RZ ;  /* 0x0000005000267210 */ /* 0x008fe40007f7e0ff */
[----:B------:R-:W3:Y:S03]  /*4ab50*/  LDL.LU R80, [R1+0x138] ;  /* 0x0001380001507983 */ /* 0x000ee60000300800 */
[----:B------:R-:W-:-:S05]  /*4ab60*/  IMAD.X R39, R4, 0x1, R81, P3 ;  /* 0x0000000104277824 */ /* 0x000fca00018e0651 */
[----:B------:R0:W3:Y:S02]  /*4ab70*/  LDG.E.U8 R76, desc[UR8][R38.64] ;  /* 0x00000008264c7981 */ /* 0x0000e4000c1e1100 */
[----:B0-----:R-:W-:-:S05]  /*4ab80*/  IADD3 R38, P3, PT, R0, R86, RZ ;  /* 0x0000005600267210 */ /* 0x001fca0007f7e0ff */
[----:B------:R-:W-:-:S05]  /*4ab90*/  IMAD.X R39, R4, 0x1, R87, P3 ;  /* 0x0000000104277824 */ /* 0x000fca00018e0657 */
[----:B------:R4:W3:Y:S01]  /*4aba0*/  LDG.E.U8 R78, desc[UR8][R38.64] ;  /* 0x00000008264e7981 */ /* 0x0008e2000c1e1100 */
[----:B------:R-:W-:Y:S02]  /*4abb0*/  F2FP.SATFINITE.E4M3.F32.PACK_AB_MERGE_C R92, R22, R21, RZ ;  /* 0x00000015165c723e */ /* 0x000fe400048070ff */
[----:B------:R-:W-:Y:S02]  /*4abc0*/  F2FP.SATFINITE.E4M3.F32.PACK_AB_MERGE_C R87, R24, R23, RZ ;  /* 0x000000171857723e */ /* 0x000fe400048070ff */
[----:B----4-:R-:W-:Y:S02]  /*4abd0*/  IADD3 R38, P3, PT, R0, R82, RZ ;  /* 0x0000005200267210 */ /* 0x010fe40007f7e0ff */
[----:B------:R-:W0:Y:S03]  /*4abe0*/  S2R R82, SR_TID.X ;  /* 0x0000000000527919 */ /* 0x000e260000002100 */
[----:B------:R-:W-:-:S05]  /*4abf0*/  IMAD.X R39, R4, 0x1, R83, P3 ;  /* 0x0000000104277824 */ /* 0x000fca00018e0653 */
[----:B------:R2:W4:Y:S02]  /*4ac00*/  LDG.E.U8 R93, desc[UR8][R38.64] ;  /* 0x00000008265d7981 */ /* 0x000524000c1e1100 */
[----:B--2---:R-:W-:-:S05]  /*4ac10*/  IADD3 R38, P3, PT, R0, R84, RZ ;  /* 0x0000005400267210 */ /* 0x004fca0007f7e0ff */
[----:B------:R-:W-:-:S05]  /*4ac20*/  IMAD.X R39, R4, 0x1, R85, P3 ;  /* 0x0000000104277824 */ /* 0x000fca00018e0655 */
[----:B------:R1:W2:Y:S01]  /*4ac30*/  LDG.E.U8 R38, desc[UR8][R38.64] ;  /* 0x0000000826267981 */ /* 0x0002a2000c1e1100 */
[C---:B0-----:R-:W-:Y:S01]  /*4ac40*/  LOP3.LUT R81, R82.reuse, 0x60, RZ, 0xc0, !PT ;  /* 0x0000006052517812 */ /* 0x041fe200078ec0ff */
[----:B-1----:R-:W-:-:S05]  /*4ac50*/  IMAD.SHL.U32 R39, R82, 0x10, RZ ;  /* 0x0000001052277824 */ /* 0x002fca00078e00ff */
[----:B------:R-:W-:Y:S02]  /*4ac60*/  LOP3.LUT R39, R39, 0x70, RZ, 0xc0, !PT ;  /* 0x0000007027277812 */ /* 0x000fe400078ec0ff */
[----:B------:R-:W-:-:S03]  /*4ac70*/  F2FP.SATFINITE.E4M3.F32.PACK_AB_MERGE_C R85, R70, R71, RZ ;  /* 0x000000474655723e */ /* 0x000fc600048070ff */
[----:B------:R-:W-:Y:S01]  /*4ac80*/  IMAD R39, R81, 0x40, R39 ;  /* 0x0000004051277824 */ /* 0x000fe200078e0227 */
[----:B------:R-:W-:Y:S02]  /*4ac90*/  F2FP.SATFINITE.E4M3.F32.PACK_AB_MERGE_C R81, R68, R69, RZ ;  /* 0x000000454451723e */ /* 0x000fe400048070ff */
[----:B---3--:R-:W-:Y:S02]  /*4aca0*/  F2FP.SATFINITE.E4M3.F32.PACK_AB_MERGE_C R84, R72, R80, RZ ;  /* 0x000000504854723e */ /* 0x008fe400048070ff */
[----:B------:R-:W-:Y:S02]  /*4acb0*/  F2FP.SATFINITE.E4M3.F32.PACK_AB_MERGE_C R80, R6, R5, RZ ;  /* 0x000000050650723e */ /* 0x000fe400048070ff */
[----:B------:R-:W-:Y:S01]  /*4acc0*/  F2FP.SATFINITE.E4M3.F32.PACK_AB_MERGE_C R5, R8, R7, RZ ;  /* 0x000000070805723e */ /* 0x000fe200048070ff */
[----:B------:R-:W-:Y:S01]  /*4acd0*/  STL [R1+0x29f0], R84 ;  /* 0x0029f05401007387 */ /* 0x000fe20000100800 */
[----:B------:R-:W-:-:S03]  /*4ace0*/  F2FP.SATFINITE.E4M3.F32.PACK_AB_MERGE_C R7, R10, R9, RZ ;  /* 0x000000090a07723e */ /* 0x000fc600048070ff */
[----:B------:R-:W-:Y:S01]  /*4acf0*/  STL [R1+0x29f4], R85 ;  /* 0x0029f45501007387 */ /* 0x000fe20000100800 */
[----:B------:R-:W-:-:S03]  /*4ad00*/  F2FP.SATFINITE.E4M3.F32.PACK_AB_MERGE_C R6, R12, R11, RZ ;  /* 0x0000000b0c06723e */ /* 0x000fc600048070ff */
[----:B------:R-:W-:Y:S04]  /*4ad10*/  STL [R1+0x29f8], R81 ;  /* 0x0029f85101007387 */ /* 0x000fe80000100800 */
[----:B------:R-:W-:Y:S04]  /*4ad20*/  STL [R1+0x29fc], R80 ;  /* 0x0029fc5001007387 */ /* 0x000fe80000100800 */
[----:B------:R0:W-:Y:S04]  /*4ad30*/  STL [R1+0x49c], R5 ;  /* 0x00049c0501007387 */ /* 0x0001e80000100800 */
[----:B------:R1:W-:Y:S01]  /*4ad40*/  STL [R1+0x494], R7 ;  /* 0x0004940701007387 */ /* 0x0003e20000100800 */
[----:B0-----:R-:W-:-:S03]  /*4ad50*/  F2FP.SATFINITE.E4M3.F32.PACK_AB_MERGE_C R5, R14, R13, RZ ;  /* 0x0000000d0e05723e */ /* 0x001fc600048070ff */
[----:B------:R0:W-:Y:S01]  /*4ad60*/  STL [R1+0x498], R6 ;  /* 0x0004980601007387 */ /* 0x0001e20000100800 */
[----:B-1----:R-:W-:-:S03]  /*4ad70*/  F2FP.SATFINITE.E4M3.F32.PACK_AB_MERGE_C R7, R16, R15, RZ ;  /* 0x0000000f1007723e */ /* 0x002fc600048070ff */
[----:B------:R1:W-:Y:S01]  /*4ad80*/  STL [R1+0x490], R5 ;  /* 0x0004900501007387 */ /* 0x0003e20000100800 */
[----:B0-----:R-:W-:-:S03]  /*4ad90*/  F2FP.SATFINITE.E4M3.F32.PACK_AB_MERGE_C R6, R18, R17, RZ ;  /* 0x000000111206723e */ /* 0x001fc600048070ff */
[----:B------:R0:W-:Y:S01]  /*4ada0*/  STL [R1+0x48c], R7 ;  /* 0x00048c0701007387 */ /* 0x0001e20000100800 */
[----:B-1----:R-:W-:-:S03]  /*4adb0*/  F2FP.SATFINITE.E4M3.F32.PACK_AB_MERGE_C R5, R20, R19, RZ ;  /* 0x000000131405723e */ /* 0x002fc600048070ff */
[----:B------:R-:W3:Y:S04]  /*4adc0*/  LDL.LU R71, [R1+0x270] ;  /* 0x0002700001477983 */ /* 0x000ee80000300800 */
[----:B------:R1:W-:Y:S04]  /*4add0*/  STL [R1+0x488], R6 ;  /* 0x0004880601007387 */ /* 0x0003e80000100800 */
        /* <DEDUP_REMOVED lines=16> */
[----:B-1----:R-:W2:Y:S04]  /*4aee0*/  LDL.LU R6, [R1+0x220] ;  /* 0x0002200001067983 */ /* 0x002ea80000300800 */
[----:B------:R-:W2:Y:S04]  /*4aef0*/  LDL.LU R81, [R1+0x21c] ;  /* 0x00021c0001517983 */ /* 0x000ea80000300800 */
[----:B------:R-:W2:Y:S04]  /*4af00*/  LDL.LU R68, [R1+0x218] ;  /* 0x0002180001447983 */ /* 0x000ea80000300800 */
[----:B------:R-:W2:Y:S04]  /*4af10*/  LDL.LU R69, [R1+0x214] ;  /* 0x0002140001457983 */ /* 0x000ea80000300800 */
[----:B------:R-:W2:Y:S04]  /*4af20*/  LDL.LU R85, [R1+0x210] ;  /* 0x0002100001557983 */ /* 0x000ea80000300800 */
[----:B------:R-:W2:Y:S04]  /*4af30*/  LDL.LU R84, [R1+0x20c] ;  /* 0x00020c0001547983 */ /* 0x000ea80000300800 */
[----:B------:R-:W4:Y:S04]  /*4af40*/  LDL.LU R70, [R1+0x208] ;  /* 0x0002080001467983 */ /* 0x000f280000300800 */
[----:B------:R-:W4:Y:S04]  /*4af50*/  LDL.LU R39, [R1+0x204] ;  /* 0x0002040001277983 */ /* 0x000f280000300800 */
[----:B------:R-:W4:Y:S04]  /*4af60*/  LDL.LU R22, [R1+0x264] ;  /* 0x0002640001167983 */ /* 0x000f280000300800 */
[----:B------:R-:W4:Y:S04]  /*4af70*/  LDL.LU R21, [R1+0x260] ;  /* 0x0002600001157983 */ /* 0x000f280000300800 */
[----:B------:R0:W-:Y:S04]  /*4af80*/  STL [R1+0x29c8], R92 ;  /* 0x0029c85c01007387 */ /* 0x0001e80000100800 */
[----:B0-----:R-:W4:Y:S04]  /*4af90*/  LDL.LU R92, [R1+0x268] ;  /* 0x00026800015c7983 */ /* 0x001f280000300800 */
[----:B------:R-:W4:Y:S01]  /*4afa0*/  LDL.LU R24, [R1+0x274] ;  /* 0x0002740001187983 */ /* 0x000f220000300800 */
[----:B------:R-:W0:Y:S03]  /*4afb0*/  S2R R72, SR_TID.X ;  /* 0x0000000000487919 */ /* 0x000e260000002100 */
[----:B------:R-:W4:Y:S01]  /*4afc0*/  LDL.LU R23, [R1+0x26c] ;  /* 0x00026c0001177983 */ /* 0x000f220000300800 */
[----:B------:R-:W-:-:S02]  /*4afd0*/  F2FP.SATFINITE.E4M3.F32.PACK_AB_MERGE_C R90, R26, R25, RZ ;  /* 0x000000191a5a723e */ /* 0x000fc400048070ff */
[----:B------:R-:W-:Y:S02]  /*4afe0*/  F2FP.SATFINITE.E4M3.F32.PACK_AB_MERGE_C R86, R28, R27, RZ ;  /* 0x0000001b1c56723e */ /* 0x000fe400048070ff */
[----:B------:R-:W-:Y:S01]  /*4aff0*/  F2FP.SATFINITE.E4M3.F32.PACK_AB_MERGE_C R83, R30, R29, RZ ;  /* 0x0000001d1e53723e */ /* 0x000fe200048070ff */
[----:B------:R-:W-:Y:S04]  /*4b000*/  STL [R1+0x29cc], R87 ;  /* 0x0029cc5701007387 */ /* 0x000fe80000100800 */
[----:B------:R-:W-:Y:S04]  /*4b010*/  STL [R1+0x29d0], R90 ;  /* 0x0029d05a01007387 */ /* 0x000fe80000100800 */
[----:B------:R-:W-:Y:S04]  /*4b020*/  STL [R1+0x29d4], R86 ;  /* 0x0029d45601007387 */ /* 0x000fe80000100800 */
[----:B------:R-:W-:Y:S01]  /*4b030*/  STL [R1+0x29d8], R83 ;  /* 0x0029d85301007387 */ /* 0x000fe20000100800 */
[----:B0-----:R-:W-:-:S05]  /*4b040*/  LOP3.LUT R5, R72, 0x7f, RZ, 0xc0, !PT ;  /* 0x0000007f48057812 */ /* 0x001fca00078ec0ff */
[----:B---3--:R0:W-:Y:S04]  /*4b050*/  STS.U8 [R5+UR4+0x20400], R71 ;  /* 0x0204004705007988 */ /* 0x0081e80008000004 */
[----:B0-----:R-:W3:Y:S04]  /*4b060*/  LDL.LU R71, [R1+0x200] ;  /* 0x0002000001477983 */ /* 0x001ee80000300800 */
[----:B--2---:R0:W-:Y:S04]  /*4b070*/  STS.U8 [R5+UR4+0x26800], R84 ;  /* 0x0268005405007988 */ /* 0x0041e80008000004 */
[----:B----4-:R-:W-:Y:S04]  /*4b080*/  STS.U8 [R5+UR4+0x27000], R39 ;  /* 0x0270002705007988 */ /* 0x010fe80008000004 */
[----:B0-----:R-:W2:Y:S04]  /*4b090*/  LDL.LU R84, [R1+0x1fc] ;  /* 0x0001fc0001547983 */ /* 0x001ea80000300800 */
[----:B------:R0:W-:Y:S04]  /*4b0a0*/  STS.U8 [R5+UR4+0x20000], R24 ;  /* 0x0200001805007988 */ /* 0x0001e80008000004 */
[----:B0-----:R-:W4:Y:S04]  /*4b0b0*/  LDL.LU R24, [R1+0x1f8] ;  /* 0x0001f80001187983 */ /* 0x001f280000300800 */
[----:B------:R-:W4:Y:S04]  /*4b0c0*/  LDL.LU R39, [R1+0x1f4] ;  /* 0x0001f40001277983 */ /* 0x000f280000300800 */
        /* <DEDUP_REMOVED lines=49> */
[----:B---3--:R0:W-:Y:S04]  /*4b3e0*/  STS.U8 [R5+UR4+0x27400], R71 ;  /* 0x0274004705007988 */ /* 0x0081e80008000004 */
[----:B-1----:R-:W3:Y:S04]  /*4b3f0*/  LDL.LU R70, [R1+0x190] ;  /* 0x0001900001467983 */ /* 0x002ee80000300800 */
[----:B0-----:R-:W3:Y:S04]  /*4b400*/  LDL.LU R71, [R1+0x18c] ;  /* 0x00018c0001477983 */ /* 0x001ee80000300800 */
[----:B--2---:R0:W-:Y:S04]  /*4b410*/  STS.U8 [R5+UR4+0x27800], R84 ;  /* 0x0278005405007988 */ /* 0x0041e80008000004 */
[----:B0-----:R-:W2:Y:S04]  /*4b420*/  LDL.LU R84, [R1+0x184] ;  /* 0x0001840001547983 */ /* 0x001ea80000300800 */
[----:B----4-:R0:W-:Y:S04]  /*4b430*/  STS.U8 [R5+UR4+0x28000], R39 ;  /* 0x0280002705007988 */ /* 0x0101e80008000004 */
        /* <DEDUP_REMOVED lines=22> */
[----:B---3--:R0:W-:Y:S04]  /*4b5a0*/  STS.U8 [R5+UR4+0x2e400], R70 ;  /* 0x02e4004605007988 */ /* 0x0081e80008000004 */
[----:B------:R1:W-:Y:S04]  /*4b5b0*/  STS.U8 [R5+UR4+0x2e800], R71 ;  /* 0x02e8004705007988 */ /* 0x0003e80008000004 */
[----:B0-----:R-:W3:Y:S04]  /*4b5c0*/  LDL.LU R70, [R1+0x17c] ;  /* 0x00017c0001467983 */ /* 0x001ee80000300800 */
[----:B-1----:R-:W3:Y:S04]  /*4b5d0*/  LDL.LU R71, [R1+0x178] ;  /* 0x0001780001477983 */ /* 0x002ee80000300800 */
        /* <DEDUP_REMOVED lines=25> */
[----:B--2---:R0:W-:Y:S04]  /*4b770*/  STS.U8 [R5+UR4+0x2ec00], R84 ;  /* 0x02ec005405007988 */ /* 0x0041e80008000004 */
[----:B-1----:R-:W2:Y:S04]  /*4b780*/  LDL.LU R85, [R1+0x114] ;  /* 0x0001140001557983 */ /* 0x002ea80000300800 */
[----:B----4-:R1:W-:Y:S04]  /*4b790*/  STS.U8 [R5+UR4+0x2f000], R39 ;  /* 0x02f0002705007988 */ /* 0x0103e80008000004 */
[----:B0-----:R-:W4:Y:S04]  /*4b7a0*/  LDL.LU R84, [R1+0x110] ;  /* 0x0001100001547983 */ /* 0x001f280000300800 */
[----:B-1----:R-:W4:Y:S04]  /*4b7b0*/  LDL.LU R39, [R1+0x10c] ;  /* 0x00010c0001277983 */ /* 0x002f280000300800 */
[----:B------:R0:W-:Y:S02]  /*4b7c0*/  STS.U8 [R5+UR4+0x27c00], R24 ;  /* 0x027c001805007988 */ /* 0x0001e40008000004 */
[----:B0-----:R-:W0:Y:S02]  /*4b7d0*/  S2R R24, SR_TID.X ;  /* 0x0000000000187919 */ /* 0x001e240000002100 */
[----:B------:R0:W-:Y:S02]  /*4b7e0*/  STS.U8 [R5+UR4+0x28c00], R22 ;  /* 0x028c001605007988 */ /* 0x0001e40008000004 */
[----:B0-----:R-:W-:-:S04]  /*4b7f0*/  LOP3.LUT R22, R24, 0x7f, RZ, 0xc0, !PT ;  /* 0x0000007f18167812 */ /* 0x001fc800078ec0ff */
[----:B------:R-:W-:Y:S01]  /*4b800*/  LOP3.LUT R22, R22, 0x10, RZ, 0x3c, !PT ;  /* 0x0000001016167812 */ /* 0x000fe200078e3cff */
        /* <DEDUP_REMOVED lines=28> */
[----:B--2---:R-:W-:Y:S04]  /*4b9d0*/  STS.U8 [R22+UR4+0x25c80], R85 ;  /* 0x025c805516007988 */ /* 0x004fe80008000004 */
[----:B----4-:R0:W-:Y:S04]  /*4b9e0*/  STS.U8 [R22+UR4+0x26080], R84 ;  /* 0x0260805416007988 */ /* 0x0101e80008000004 */
[----:B------:R1:W-:Y:S04]  /*4b9f0*/  STS.U8 [R22+UR4+0x26480], R39 ;  /* 0x0264802716007988 */ /* 0x0003e80008000004 */
[----:B0-----:R-:W2:Y:S04]  /*4ba00*/  LDL.LU R84, [R1+0x100] ;  /* 0x0001000001547983 */ /* 0x001ea80000300800 */
        /* <DEDUP_REMOVED lines=26> */
[----:B---3--:R0:W-:Y:S04]  /*4bbb0*/  STS.U8 [R22+UR4+0x26880], R70 ;  /* 0x0268804616007988 */ /* 0x0081e80008000004 */
[----:B------:R1:W-:Y:S04]  /*4bbc0*/  STS.U8 [R22+UR4+0x26c80], R71 ;  /* 0x026c804716007988 */ /* 0x0003e80008000004 */
[----:B0-----:R-:W3:Y:S04]  /*4bbd0*/  LDL.LU R70, [R1+0x94] ;  /* 0x0000940001467983 */ /* 0x001ee80000300800 */
[----:B-1----:R-:W3:Y:S04]  /*4bbe0*/  LDL.LU R71, [R1+0x90] ;  /* 0x0000900001477983 */ /* 0x002ee80000300800 */
[----:B--2---:R0:W-:Y:S04]  /*4bbf0*/  STS.U8 [R22+UR4+0x27080], R84 ;  /* 0x0270805416007988 */ /* 0x0041e80008000004 */
[----:B----4-:R1:W-:Y:S04]  /*4bc00*/  STS.U8 [R22+UR4+0x27480], R39 ;  /* 0x0274802716007988 */ /* 0x0103e80008000004 */
[----:B0-----:R-:W2:Y:S04]  /*4bc10*/  LDL.LU R84, [R1+0x8c] ;  /* 0x00008c0001547983 */ /* 0x001ea80000300800 */
[----:B-1----:R-:W4:Y:S04]  /*4bc20*/  LDL.LU R39, [R1+0x88] ;  /* 0x0000880001277983 */ /* 0x002f280000300800 */
        /* <DEDUP_REMOVED lines=28> */
[----:B------:R0:W-:Y:S04]  /*4bdf0*/  STS.U8 [R22+UR4+0x2b080], R11 ;  /* 0x02b0800b16007988 */ /* 0x0001e80008000004 */
        /* <DEDUP_REMOVED lines=20> */
[----:B-1----:R-:W4:Y:S01]  /*4bf40*/  LDL.LU R85, [R1+0x24] ;  /* 0x0000240001557983 */ /* 0x002f220000300800 */
[----:B------:R-:W-:-:S04]  /*4bf50*/  LOP3.LUT R5, R24, 0x7f, RZ, 0xc0, !PT ;  /* 0x0000007f18057812 */ /* 0x000fc800078ec0ff */
[----:B------:R-:W-:Y:S01]  /*4bf60*/  LOP3.LUT R5, R5, 0x20, RZ, 0x3c, !PT ;  /* 0x0000002005057812 */ /* 0x000fe200078e3cff */
        /* <DEDUP_REMOVED lines=8> */
[----:B------:R-:W4:Y:S04]  /*4bff0*/  LDL.64 R28, [R1+0x1448] ;  /* 0x00144800011c7983 */ /* 0x000f280000100a00 */
[----:B------:R0:W-:Y:S04]  /*4c000*/  STS.U8 [R22+UR4+0x2ec80], R25 ;  /* 0x02ec801916007988 */ /* 0x0001e80008000004 */
[----:B------:R-:W-:Y:S04]  /*4c010*/  STS.U8 [R22+UR4+0x2f080], R87 ;  /* 0x02f0805716007988 */ /* 0x000fe80008000004 */
[----:B------:R-:W4:Y:S04]  /*4c020*/  LDL.64 R26, [R1+0x1430] ;  /* 0x00143000011a7983 */ /* 0x000f280000100a00 */
[----:B------:R-:W-:Y:S04]  /*4c030*/  STS.U8 [R22+UR4+0x2f480], R23 ;  /* 0x02f4801716007988 */ /* 0x000fe80008000004 */
[----:B0-----:R-:W4:Y:S04]  /*4c040*/  LDL.64 R24, [R1+0x1408] ;  /* 0x0014080001187983 */ /* 0x001f280000100a00 */
[----:B------:R-:W-:Y:S04]  /*4c050*/  STS.U8 [R22+UR4+0x2f880], R92 ;  /* 0x02f8805c16007988 */ /* 0x000fe80008000004 */
[----:B------:R0:W-:Y:S04]  /*4c060*/  STS.U8 [R22+UR4+0x2fc80], R21 ;  /* 0x02fc801516007988 */ /* 0x0001e80008000004 */
[----:B------:R1:W-:Y:S04]  /*4c070*/  STS.U8 [R5+UR4+0x20100], R20 ;  /* 0x0201001405007988 */ /* 0x0003e80008000004 */
[----:B0-----:R-:W4:Y:S04]  /*4c080*/  LDL.64 R22, [R1+0x1438] ;  /* 0x0014380001167983 */ /* 0x001f280000100a00 */
[----:B------:R-:W-:Y:S04]  /*4c090*/  STS.U8 [R5+UR4+0x20500], R19 ;  /* 0x0205001305007988 */ /* 0x000fe80008000004 */
[----:B-1----:R-:W4:Y:S04]  /*4c0a0*/  LDL.64 R20, [R1+0x1400] ;  /* 0x0014000001147983 */ /* 0x002f280000100a00 */
[----:B------:R0:W-:Y:S04]  /*4c0b0*/  STS.U8 [R5+UR4+0x20900], R18 ;  /* 0x0209001205007988 */ /* 0x0001e80008000004 */
[----:B------:R-:W-:Y:S04]  /*4c0c0*/  STS.U8 [R5+UR4+0x20d00], R17 ;  /* 0x020d001105007988 */ /* 0x000fe80008000004 */
[----:B0-----:R-:W4:Y:S04]  /*4c0d0*/  LDL.64 R18, [R1+0x1440] ;  /* 0x0014400001127983 */ /* 0x001f280000100a00 */
[----:B------:R0:W-:Y:S04]  /*4c0e0*/  STS.U8 [R5+UR4+0x21100], R16 ;  /* 0x0211001005007988 */ /* 0x0001e80008000004 */
[----:B------:R-:W-:Y:S04]  /*4c0f0*/  STS.U8 [R5+UR4+0x21500], R15 ;  /* 0x0215000f05007988 */ /* 0x000fe80008000004 */
[----:B0-----:R-:W4:Y:S04]  /*4c100*/  LDL.64 R16, [R1+0x1488] ;  /* 0x0014880001107983 */ /* 0x001f280000100a00 */
[----:B------:R0:W-:Y:S04]  /*4c110*/  STS.U8 [R5+UR4+0x21900], R14 ;  /* 0x0219000e05007988 */ /* 0x0001e80008000004 */
[----:B------:R-:W-:Y:S04]  /*4c120*/  STS.U8 [R5+UR4+0x21d00], R13 ;  /* 0x021d000d05007988 */ /* 0x000fe80008000004 */
[----:B0-----:R-:W4:Y:S04]  /*4c130*/  LDL.64 R14, [R1+0x1470] ;  /* 0x00147000010e7983 */ /* 0x001f280000100a00 */
[----:B------:R0:W-:Y:S04]  /*4c140*/  STS.U8 [R5+UR4+0x22100], R12 ;  /* 0x0221000c05007988 */ /* 0x0001e80008000004 */
[----:B0-----:R-:W4:Y:S04]  /*4c150*/  LDL.64 R12, [R1+0x570] ;  /* 0x00057000010c7983 */ /* 0x001f280000100a00 */
[----:B------:R-:W-:Y:S04]  /*4c160*/  STS.U8 [R5+UR4+0x22500], R11 ;  /* 0x0225000b05007988 */ /* 0x000fe80008000004 */
[----:B------:R0:W-:Y:S04]  /*4c170*/  STS.U8 [R5+UR4+0x22900], R10 ;  /* 0x0229000a05007988 */ /* 0x0001e80008000004 */
[----:B0-----:R-:W4:Y:S04]  /*4c180*/  LDL.64 R10, [R1+0x1480] ;  /* 0x00148000010a7983 */ /* 0x001f280000100a00 */
        /* <DEDUP_REMOVED lines=10> */
[----:B------:R-:W-:Y:S04]  /*4c230*/  STS.U8 [R5+UR4+0x25500], R71 ;  /* 0x0255004705007988 */ /* 0x000fe80008000004 */
[----:B--2---:R-:W-:Y:S04]  /*4c240*/  STS.U8 [R5+UR4+0x25900], R84 ;  /* 0x0259005405007988 */ /* 0x004fe80008000004 */
[----:B----4-:R-:W-:Y:S04]  /*4c250*/  STS.U8 [R5+UR4+0x25d00], R39 ;  /* 0x025d002705007988 */ /* 0x010fe80008000004 */
[----:B------:R-:W-:Y:S04]  /*4c260*/  STS.U8 [R5+UR4+0x26100], R91 ;  /* 0x0261005b05007988 */ /* 0x000fe80008000004 */
[----:B------:R-:W-:Y:S04]  /*4c270*/  STS.U8 [R5+UR4+0x26500], R89 ;  /* 0x0265005905007988 */ /* 0x000fe80008000004 */
[----:B------:R-:W-:Y:S04]  /*4c280*/  STS.U8 [R5+UR4+0x26900], R88 ;  /* 0x0269005805007988 */ /* 0x000fe80008000004 */
[----:B------:R-:W-:Y:S04]  /*4c290*/  STS.U8 [R5+UR4+0x26d00], R3 ;  /* 0x026d000305007988 */ /* 0x000fe80008000004 */
[----:B------:R0:W-:Y:S04]  /*4c2a0*/  STS.U8 [R5+UR4+0x27100], R2 ;  /* 0x0271000205007988 */ /* 0x0001e80008000004 */
[----:B0-----:R-:W2:Y:S04]  /*4c2b0*/  LDL.64 R2, [R1+0x1478] ;  /* 0x0014780001027983 */ /* 0x001ea80000100a00 */
        /* <DEDUP_REMOVED lines=14> */
[----:B------:R-:W-:-:S03]  /*4c3a0*/  IADD3 R8, P3, PT, R0, R16, RZ ;  /* 0x0000001000087210 */ /* 0x000fc60007f7e0ff */
[----:B------:R-:W-:Y:S04]  /*4c3b0*/  STS.U8 [R5+UR4+0x2ad00], R45 ;  /* 0x02ad002d05007988 */ /* 0x000fe80008000004 */
[----:B------:R-:W-:Y:S01]  /*4c3c0*/  STS.U8 [R5+UR4+0x2b100], R37 ;  /* 0x02b1002505007988 */ /* 0x000fe20008000004 */
[----:B------:R-:W-:-:S03]  /*4c3d0*/  IMAD.X R9, R4, 0x1, R17, P3 ;  /* 0x0000000104097824 */ /* 0x000fc600018e0611 */
[----:B------:R-:W-:Y:S04]  /*4c3e0*/  STS.U8 [R5+UR4+0x2b500], R36 ;  /* 0x02b5002405007988 */ /* 0x000fe80008000004 */
[----:B------:R-:W-:Y:S04]  /*4c3f0*/  STS.U8 [R5+UR4+0x2b900], R35 ;  /* 0x02b9002305007988 */ /* 0x000fe80008000004 */
[----:B------:R0:W-:Y:S01]  /*4c400*/  STS.U8 [R5+UR4+0x2bd00], R34 ;  /* 0x02bd002205007988 */ /* 0x0001e20008000004 */
[----:B------:R-:W-:-:S03]  /*4c410*/  IADD3 R6, P4, PT, R0, R12, RZ ;  /* 0x0000000c00067210 */ /* 0x000fc60007f9e0ff */
[----:B------:R-:W3:Y:S02]  /*4c420*/  LDL.64 R16, [R1+0x13f8] ;  /* 0x0013f80001107983 */ /* 0x000ee40000100a00 */
[----:B------:R-:W-:Y:S02]  /*4c430*/  IMAD.X R7, R4, 0x1, R13, P4 ;  /* 0x0000000104077824 */ /* 0x000fe400020e060d */
[----:B------:R1:W-:Y:S04]  /*4c440*/  STS.U8 [R5+UR4+0x2c100], R33 ;  /* 0x02c1002105007988 */ /* 0x0003e80008000004 */
[----:B0-----:R2:W4:Y:S04]  /*4c450*/  LDG.E.U8 R34, desc[UR8][R6.64] ;  /* 0x0000000806227981 */ /* 0x001528000c1e1100 */
[----:B-1----:R0:W3:Y:S01]  /*4c460*/  LDG.E.U8 R33, desc[UR8][R8.64] ;  /* 0x0000000808217981 */ /* 0x0020e2000c1e1100 */
[----:B------:R-:W-:-:S05]  /*4c470*/  IADD3 R12, P4, PT, R0, R10, RZ ;  /* 0x0000000a000c7210 */ /* 0x000fca0007f9e0ff */
[----:B------:R-:W-:Y:S01]  /*4c480*/  IMAD.X R13, R4, 0x1, R11, P4 ;  /* 0x00000001040d7824 */ /* 0x000fe200020e060b */
[----:B------:R1:W-:Y:S04]  /*4c490*/  STS.U8 [R5+UR4+0x2c500], R32 ;  /* 0x02c5002005007988 */ /* 0x0003e80008000004 */
[----:B-1----:R-:W3:Y:S04]  /*4c4a0*/  LDG.E.U8 R32, desc[UR8][R12.64] ;  /* 0x000000080c207981 */ /* 0x002ee8000c1e1100 */
        /* <DEDUP_REMOVED lines=14> */
[----:B------:R1:W-:Y:S02]  /*4c590*/  STS.U8 [R5+UR4+0x2fd00], R61 ;  /* 0x02fd003d05007988 */ /* 0x0003e40008000004 */
[----:B------:R-:W-:Y:S02]  /*4c5a0*/  IMAD.X R11, R4, 0x1, R15, P4 ;  /* 0x00000001040b7824 */ /* 0x000fe400020e060f */
[----:B------:R-:W3:Y:S04]  /*4c5b0*/  LDL.64 R14, [R1+0x13c8] ;  /* 0x0013c800010e7983 */ /* 0x000ee80000100a00 */
[----:B------:R0:W3:Y:S01]  /*4c5c0*/  LDG.E.U8 R30, desc[UR8][R10.64] ;  /* 0x000000080a1e7981 */ /* 0x0000e2000c1e1100 */
[----:B-1----:R-:W-:-:S03]  /*4c5d0*/  LOP3.LUT R5, R82, 0x7f, RZ, 0xc0, !PT ;  /* 0x0000007f52057812 */ /* 0x002fc600078ec0ff */
[----:B------:R-:W3:Y:S01]  /*4c5e0*/  LDL.64 R12, [R1+0x13c0] ;  /* 0x0013c000010c7983 */ /* 0x000ee20000100a00 */
        /* <DEDUP_REMOVED lines=9> */
[----:B--2---:R-:W-:-:S05]  /*4c680*/  IADD3 R6, P3, PT, R0, R2, RZ ;  /* 0x0000000200067210 */ /* 0x004fca0007f7e0ff */
[----:B------:R-:W-:Y:S02]  /*4c690*/  IMAD.X R7, R4, 0x1, R3, P3 ;  /* 0x0000000104077824 */ /* 0x000fe400018e0603 */
[----:B------:R-:W2:Y:S01]  /*4c6a0*/  LDL.64 R2, [R1+0x13f0] ;  /* 0x0013f00001027983 */ /* 0x000ea20000100a00 */
[----:B0-----:R-:W-:-:S03]  /*4c6b0*/  IADD3 R8, P3, PT, R0, R28, RZ ;  /* 0x0000001c00087210 */ /* 0x001fc60007f7e0ff */
[----:B------:R0:W2:Y:S02]  /*4c6c0*/  LDG.E.U8 R31, desc[UR8][R6.64] ;  /* 0x00000008061f7981 */ /* 0x0000a4000c1e1100 */
[----:B------:R-:W-:Y:S01]  /*4c6d0*/  IMAD.X R9, R4, 0x1, R29, P3 ;  /* 0x0000000104097824 */ /* 0x000fe200018e061d */
[----:B------:R-:W-:-:S04]  /*4c6e0*/  IADD3 R10, P3, PT, R0, R22, RZ ;  /* 0x00000016000a7210 */ /* 0x000fc80007f7e0ff */
[----:B-1----:R1:W2:Y:S01]  /*4c6f0*/  LDG.E.U8 R5, desc[UR8][R8.64] ;  /* 0x0000000808057981 */ /* 0x0022a2000c1e1100 */
[----:B0-----:R-:W-:-:S05]  /*4c700*/  IADD3 R6, P4, PT, R0, R18, RZ ;  /* 0x0000001200067210 */ /* 0x001fca0007f9e0ff */
[----:B------:R-:W-:Y:S02]  /*4c710*/  IMAD.X R7, R4, 0x1, R19, P4 ;  /* 0x0000000104077824 */ /* 0x000fe400020e0613 */
[----:B------:R-:W2:Y:S01]  /*4c720*/  LDL.64 R18, [R1+0x13b8] ;  /* 0x0013b80001127983 */ /* 0x000ea20000100a00 */
[----:B-1----:R-:W-:Y:S01]  /*4c730*/  IADD3 R8, P4, PT, R0, R26, RZ ;  /* 0x0000001a00087210 */ /* 0x002fe20007f9e0ff */
[C---:B------:R-:W-:Y:S02]  /*4c740*/  IMAD.X R11, R4.reuse, 0x1, R23, P3 ;  /* 0x00000001040b7824 */ /* 0x040fe400018e0617 */
[----:B------:R0:W2:Y:S04]  /*4c750*/  LDG.E.U8 R29, desc[UR8][R6.64] ;  /* 0x00000008061d7981 */ /* 0x0000a8000c1e1100 */
[----:B------:R-:W2:Y:S01]  /*4c760*/  LDL.64 R22, [R1+0x13b0] ;  /* 0x0013b00001167983 */ /* 0x000ea20000100a00 */
[----:B------:R-:W-:-:S03]  /*4c770*/  IMAD.X R9, R4, 0x1, R27, P4 ;  /* 0x0000000104097824 */ /* 0x000fc600020e061b */
[----:B------:R1:W2:Y:S01]  /*4c780*/  LDG.E.U8 R28, desc[UR8][R10.64] ;  /* 0x000000080a1c7981 */ /* 0x0002a2000c1e1100 */
[----:B0-----:R-:W-:-:S03]  /*4c790*/  IADD3 R6, P3, PT, R0, R24, RZ ;  /* 0x0000001800067210 */ /* 0x001fc60007f7e0ff */
[----:B------:R-:W2:Y:S02]  /*4c7a0*/  LDL.64 R26, [R1+0x1388] ;  /* 0x00138800011a7983 */ /* 0x000ea40000100a00 */
[----:B------:R-:W-:Y:S01]  /*4c7b0*/  IMAD.X R7, R4, 0x1, R25, P3 ;  /* 0x0000000104077824 */ /* 0x000fe200018e0619 */
[----:B-1----:R-:W-:-:S05]  /*4c7c0*/  IADD3 R10, P4, PT, R0, R20, RZ ;  /* 0x00000014000a7210 */ /* 0x002fca0007f9e0ff */
[----:B------:R-:W-:Y:S01]  /*4c7d0*/  IMAD.X R11, R4, 0x1, R21, P4 ;  /* 0x00000001040b7824 */ /* 0x000fe200020e0615 */
[----:B----4-:R0:W-:Y:S04]  /*4c7e0*/  STL [R1+0x3d8], R34 ;  /* 0x0003d82201007387 */ /* 0x0101e80000100800 */
[----:B------:R-:W4:Y:S04]  /*4c7f0*/  LDL.64 R24, [R1+0x1380] ;  /* 0x0013800001187983 */ /* 0x000f280000100a00 */
[----:B0-----:R0:W4:Y:S04]  /*4c800*/  LDG.E.U8 R34, desc[UR8][R8.64] ;  /* 0x0000000808227981 */ /* 0x001128000c1e1100 */
[----:B---3--:R1:W-:Y:S04]  /*4c810*/  STL [R1+0x354], R33 ;  /* 0x0003542101007387 */ /* 0x0083e80000100800 */
[----:B------:R-:W3:Y:S04]  /*4c820*/  LDL.64 R20, [R1+0x1378] ;  /* 0x0013780001147983 */ /* 0x000ee80000100a00 */
[----:B-1----:R-:W3:Y:S04]  /*4c830*/  LDG.E.U8 R33, desc[UR8][R6.64] ;  /* 0x0000000806217981 */ /* 0x002ee8000c1e1100 */
[----:B------:R1:W-:Y:S04]  /*4c840*/  STL [R1+0x344], R32 ;  /* 0x0003442001007387 */ /* 0x0003e80000100800 */
[----:B-1----:R1:W3:Y:S01]  /*4c850*/  LDG.E.U8 R32, desc[UR8][R10.64] ;  /* 0x000000080a207981 */ /* 0x0022e2000c1e1100 */
[----:B0-----:R-:W-:-:S05]  /*4c860*/  IADD3 R8, P3, PT, R0, R16, RZ ;  /* 0x0000001000087210 */ /* 0x001fca0007f7e0ff */
[----:B------:R-:W-:Y:S02]  /*4c870*/  IMAD.X R9, R4, 0x1, R17, P3 ;  /* 0x0000000104097824 */ /* 0x000fe400018e0611 */
[----:B------:R-:W3:Y:S01]  /*4c880*/  LDL.64 R16, [R1+0x1370] ;  /* 0x0013700001107983 */ /* 0x000ee20000100a00 */
[----:B-1----:R-:W-:-:S05]  /*4c890*/  IADD3 R10, P3, PT, R0, R14, RZ ;  /* 0x0000000e000a7210 */ /* 0x002fca0007f7e0ff */
[----:B------:R-:W-:Y:S01]  /*4c8a0*/  IMAD.X R11, R4, 0x1, R15, P3 ;  /* 0x00000001040b7824 */ /* 0x000fe200018e060f */
[----:B--2---:R-:W-:Y:S01]  /*4c8b0*/  IADD3 R6, P4, PT, R0, R2, RZ ;  /* 0x0000000200067210 */ /* 0x004fe20007f9e0ff */
[----:B------:R0:W-:Y:S04]  /*4c8c0*/  STL [R1+0x3d4], R31 ;  /* 0x0003d41f01007387 */ /* 0x0001e80000100800 */
[----:B------:R-:W-:Y:S02]  /*4c8d0*/  IMAD.X R7, R4, 0x1, R3, P4 ;  /* 0x0000000104077824 */ /* 0x000fe400020e0603 */
[----:B------:R-:W2:Y:S04]  /*4c8e0*/  LDL.64 R2, [R1+0x1350] ;  /* 0x0013500001027983 */ /* 0x000ea80000100a00 */
[----:B0-----:R0:W2:Y:S04]  /*4c8f0*/  LDG.E.U8 R31, desc[UR8][R8.64] ;  /* 0x00000008081f7981 */ /* 0x0010a8000c1e1100 */
[----:B------:R1:W-:Y:S04]  /*4c900*/  STL [R1+0x3d0], R30 ;  /* 0x0003d01e01007387 */ /* 0x0003e80000100800 */
[----:B------:R-:W2:Y:S01]  /*4c910*/  LDL.64 R14, [R1+0x1348] ;  /* 0x00134800010e7983 */ /* 0x000ea20000100a00 */
[----:B0-----:R-:W-:-:S03]  /*4c920*/  IADD3 R8, P4, PT, R0, R12, RZ ;  /* 0x0000000c00087210 */ /* 0x001fc60007f9e0ff */
[----:B-1----:R0:W2:Y:S02]  /*4c930*/  LDG.E.U8 R30, desc[UR8][R6.64] ;  /* 0x00000008061e7981 */ /* 0x0020a4000c1e1100 */
[----:B------:R-:W-:Y:S02]  /*4c940*/  IMAD.X R9, R4, 0x1, R13, P4 ;  /* 0x0000000104097824 */ /* 0x000fe400020e060d */
        /* <DEDUP_REMOVED lines=14> */
[----:B------:R-:W-:Y:S01]  /*4ca30*/  IMAD.X R9, R4, 0x1, R27, P3 ;  /* 0x0000000104097824 */ /* 0x000fe200018e061b */
[----:B----4-:R-:W-:Y:S01]  /*4ca40*/  IADD3 R6, P4, PT, R0, R24, RZ ;  /* 0x0000001800067210 */ /* 0x010fe20007f9e0ff */
[----:B------:R0:W-:Y:S04]  /*4ca50*/  STL [R1+0x3c8], R34 ;  /* 0x0003c82201007387 */ /* 0x0001e80000100800 */
[----:B------:R-:W4:Y:S04]  /*4ca60*/  LDL.64 R26, [R1+0x1310] ;  /* 0x00131000011a7983 */ /* 0x000f280000100a00 */
[----:B0-----:R0:W4:Y:S04]  /*4ca70*/  LDG.E.U8 R34, desc[UR8][R10.64] ;  /* 0x000000080a227981 */ /* 0x001128000c1e1100 */
[----:B---3--:R1:W-:Y:S01]  /*4ca80*/  STL [R1+0x32c], R33 ;  /* 0x00032c2101007387 */ /* 0x0083e20000100800 */
[----:B------:R-:W-:-:S03]  /*4ca90*/  IMAD.X R7, R4, 0x1, R25, P4 ;  /* 0x0000000104077824 */ /* 0x000fc600020e0619 */
[----:B------:R-:W3:Y:S04]  /*4caa0*/  LDL.64 R24, [R1+0x1308] ;  /* 0x0013080001187983 */ /* 0x000ee80000100a00 */
[----:B-1----:R1:W3:Y:S04]  /*4cab0*/  LDG.E.U8 R33, desc[UR8][R8.64] ;  /* 0x0000000808217981 */ /* 0x0022e8000c1e1100 */
[----:B------:R0:W-:Y:S04]  /*4cac0*/  STL [R1+0x31c], R32 ;  /* 0x00031c2001007387 */ /* 0x0001e80000100800 */
[----:B0-----:R2:W3:Y:S01]  /*4cad0*/  LDG.E.U8 R32, desc[UR8][R6.64] ;  /* 0x0000000806207981 */ /* 0x0014e2000c1e1100 */
[----:B------:R-:W-:-:S02]  /*4cae0*/  IADD3 R10, P3, PT, R0, R20, RZ ;  /* 0x00000014000a7210 */ /* 0x000fc40007f7e0ff */
[----:B-1----:R-:W-:-:S03]  /*4caf0*/  IADD3 R8, P4, PT, R0, R16, RZ ;  /* 0x0000001000087210 */ /* 0x002fc60007f9e0ff */
[C---:B------:R-:W-:Y:S02]  /*4cb00*/  IMAD.X R11, R4.reuse, 0x1, R21, P3 ;  /* 0x00000001040b7824 */ /* 0x040fe400018e0615 */
[----:B------:R-:W3:Y:S01]  /*4cb10*/  LDL.64 R20, [R1+0x1300] ;  /* 0x0013000001147983 */ /* 0x000ee20000100a00 */
[----:B------:R-:W-:Y:S01]  /*4cb20*/  IMAD.X R9, R4, 0x1, R17, P4 ;  /* 0x0000000104097824 */ /* 0x000fe200020e0611 */
        /* <DEDUP_REMOVED lines=401> */
[----:B------:R0:W-:Y:S03]  /*4e440*/  STL [R1+0x1c4], R31 ;  /* 0x0001c41f01007387 */ /* 0x0001e60000100800 */
[----:B------:R-:W-:Y:S01]  /*4e450*/  IMAD.X R9, R4, 0x1, R17, P3 ;  /* 0x0000000104097824 */ /* 0x000fe200018e0611 */
        /* <DEDUP_REMOVED lines=184> */
[----:B------:R-:W4:Y:S01]  /*4efe0*/  LDL.64 R16, [R1+0xd10] ;  /* 0x000d100001107983 */ /* 0x000f220000100a00 */
[----:B------:R-:W-:-:S03]  /*4eff0*/  IMAD.X R7, R4, 0x1, R3, P4 ;  /* 0x0000000104077824 */ /* 0x000fc600020e0603 */
[----:B0-----:R0:W4:Y:S04]  /*4f000*/  LDG.E.U8 R34, desc[UR8][R10.64] ;  /* 0x000000080a227981 */ /* 0x001128000c1e1100 */
[----:B---3--:R1:W-:Y:S04]  /*4f010*/  STL [R1+0x21c], R33 ;  /* 0x00021c2101007387 */ /* 0x0083e80000100800 */
        /* <DEDUP_REMOVED lines=36> */
[----:B------:R-:W-:Y:S01]  /*4f260*/  IMAD.X R9, R4, 0x1, R17, P4 ;  /* 0x0000000104097824 */ /* 0x000fe200020e0611 */
        /* <DEDUP_REMOVED lines=10> */
[----:B------:R-:W3:Y:S04]  /*4f310*/  LDG.E.U8 R36, desc[UR8][R6.64] ;  /* 0x0000000806247981 */ /* 0x000ee8000c1e1100 */
[----:B-1----:R2:W3:Y:S01]  /*4f320*/  LDG.E.U8 R32, desc[UR8][R8.64] ;  /* 0x0000000808207981 */ /* 0x0024e2000c1e1100 */
[----:B------:R-:W-:Y:S01]  /*4f330*/  IMAD.X R11, R4, 0x1, R15, P4 ;  /* 0x00000001040b7824 */ /* 0x000fe200020e060f */
[----:B--2---:R-:W-:-:S05]  /*4f340*/  IADD3 R8, P3, PT, R0, R12, RZ ;  /* 0x0000000c00087210 */ /* 0x004fca0007f7e0ff */
[----:B------:R-:W-:Y:S01]  /*4f350*/  IMAD.X R9, R4, 0x1, R13, P3 ;  /* 0x0000000104097824 */ /* 0x000fe200018e060d */
[----:B------:R0:W-:Y:S04]  /*4f360*/  STL [R1+0x1f4], R31 ;  /* 0x0001f41f01007387 */ /* 0x0001e80000100800 */
[----:B------:R-:W2:Y:S01]  /*4f370*/  LDL.64 R14, [R1+0xc88] ;  /* 0x000c8800010e7983 */ /* 0x000ea20000100a00 */
[----:B------:R-:W-:-:S03]  /*4f380*/  IADD3 R6, P4, PT, R0, R18, RZ ;  /* 0x0000001200067210 */ /* 0x000fc60007f9e0ff */
[----:B0-----:R0:W2:Y:S04]  /*4f390*/  LDG.E.U8 R31, desc[UR8][R10.64] ;  /* 0x000000080a1f7981 */ /* 0x0010a8000c1e1100 */
[----:B------:R1:W-:Y:S01]  /*4f3a0*/  STL [R1+0x1f0], R30 ;  /* 0x0001f01e01007387 */ /* 0x0003e20000100800 */
[----:B------:R-:W-:-:S03]  /*4f3b0*/  IMAD.X R7, R4, 0x1, R19, P4 ;  /* 0x0000000104077824 */ /* 0x000fc600020e0613 */
[----:B------:R-:W2:Y:S01]  /*4f3c0*/  LDL.64 R12, [R1+0xc80] ;  /* 0x000c8000010c7983 */ /* 0x000ea20000100a00 */
[----:B0-----:R-:W-:-:S03]  /*4f3d0*/  IADD3 R10, P3, PT, R0, R22, RZ ;  /* 0x00000016000a7210 */ /* 0x001fc60007f7e0ff */
[----:B------:R-:W2:Y:S04]  /*4f3e0*/  LDG.E.U8 R35, desc[UR8][R6.64] ;  /* 0x0000000806237981 */ /* 0x000ea8000c1e1100 */
[----:B------:R0:W-:Y:S01]  /*4f3f0*/  STL [R1+0xc8], R5 ;  /* 0x0000c80501007387 */ /* 0x0001e20000100800 */
[----:B------:R-:W-:-:S03]  /*4f400*/  IMAD.X R11, R4, 0x1, R23, P3 ;  /* 0x00000001040b7824 */ /* 0x000fc600018e0617 */
[----:B------:R-:W2:Y:S04]  /*4f410*/  LDL.64 R18, [R1+0xc78] ;  /* 0x000c780001127983 */ /* 0x000ea80000100a00 */
[----:B-1----:R-:W2:Y:S04]  /*4f420*/  LDG.E.U8 R30, desc[UR8][R10.64] ;  /* 0x000000080a1e7981 */ /* 0x002ea8000c1e1100 */
[----:B0-----:R0:W2:Y:S04]  /*4f430*/  LDG.E.U8 R5, desc[UR8][R8.64] ;  /* 0x0000000808057981 */ /* 0x0010a8000c1e1100 */
[----:B------:R-:W-:Y:S04]  /*4f440*/  STL [R1+0xb8], R29 ;  /* 0x0000b81d01007387 */ /* 0x000fe80000100800 */
[----:B------:R-:W2:Y:S01]  /*4f450*/  LDL.64 R22, [R1+0xc70] ;  /* 0x000c700001167983 */ /* 0x000ea20000100a00 */
[----:B0-----:R-:W-:-:S02]  /*4f460*/  IADD3 R8, P4, PT, R0, R26, RZ ;  /* 0x0000001a00087210 */ /* 0x001fc40007f9e0ff */
[----:B------:R-:W-:-:S03]  /*4f470*/  IADD3 R6, P3, PT, R0, R24, RZ ;  /* 0x0000001800067210 */ /* 0x000fc60007f7e0ff */
[C---:B------:R-:W-:Y:S01]  /*4f480*/  IMAD.X R9, R4.reuse, 0x1, R27, P4 ;  /* 0x0000000104097824 */ /* 0x040fe200020e061b */
[----:B------:R0:W-:Y:S01]  /*4f490*/  STL [R1+0x1e4], R28 ;  /* 0x0001e41c01007387 */ /* 0x0001e20000100800 */
[----:B------:R-:W-:-:S03]  /*4f4a0*/  IMAD.X R7, R4, 0x1, R25, P3 ;  /* 0x0000000104077824 */ /* 0x000fc600018e0619 */
[----:B0-----:R-:W2:Y:S01]  /*4f4b0*/  LDL.64 R28, [R1+0xc50] ;  /* 0x000c5000011c7983 */ /* 0x001ea20000100a00 */
[----:B----4-:R-:W-:-:S03]  /*4f4c0*/  IADD3 R10, P4, PT, R0, R20, RZ ;  /* 0x00000014000a7210 */ /* 0x010fc60007f9e0ff */
[----:B------:R0:W-:Y:S02]  /*4f4d0*/  STL [R1+0x1e0], R34 ;  /* 0x0001e02201007387 */ /* 0x0001e40000100800 */
[----:B------:R-:W-:Y:S02]  /*4f4e0*/  IMAD.X R11, R4, 0x1, R21, P4 ;  /* 0x00000001040b7824 */ /* 0x000fe400020e0615 */
[----:B------:R-:W4:Y:S04]  /*4f4f0*/  LDL.64 R26, [R1+0xc48] ;  /* 0x000c4800011a7983 */ /* 0x000f280000100a00 */
[----:B0-----:R3:W4:Y:S02]  /*4f500*/  LDG.E.U8 R34, desc[UR8][R8.64] ;  /* 0x0000000808227981 */ /* 0x001724000c1e1100 */
[----:B---3--:R-:W-:-:S02]  /*4f510*/  IADD3 R8, P3, PT, R0, R16, RZ ;  /* 0x0000001000087210 */ /* 0x008fc40007f7e0ff */
[----:B------:R0:W-:Y:S03]  /*4f520*/  STL [R1+0x1dc], R33 ;  /* 0x0001dc2101007387 */ /* 0x0001e60000100800 */
[----:B------:R-:W-:Y:S01]  /*4f530*/  IMAD.X R9, R4, 0x1, R17, P3 ;  /* 0x0000000104097824 */ /* 0x000fe200018e0611 */
[----:B------:R-:W3:Y:S04]  /*4f540*/  LDL.64 R20, [R1+0xc40] ;  /* 0x000c400001147983 */ /* 0x000ee80000100a00 */
[----:B0-----:R0:W3:Y:S02]  /*4f550*/  LDG.E.U8 R33, desc[UR8][R6.64] ;  /* 0x0000000806217981 */ /* 0x0010e4000c1e1100 */
[----:B0-----:R-:W-:-:S02]  /*4f560*/  IADD3 R6, P4, PT, R0, R2, RZ ;  /* 0x0000000200067210 */ /* 0x001fc40007f9e0ff */
[----:B------:R-:W3:Y:S04]  /*4f570*/  LDG.E.U8 R2, desc[UR8][R8.64] ;  /* 0x0000000808027981 */ /* 0x000ee8000c1e1100 */
[----:B------:R0:W-:Y:S04]  /*4f580*/  STL [R1+0xb4], R32 ;  /* 0x0000b42001007387 */ /* 0x0001e80000100800 */
[----:B------:R-:W4:Y:S01]  /*4f590*/  LDL.64 R16, [R1+0xc38] ;  /* 0x000c380001107983 */ /* 0x000f220000100a00 */
[----:B------:R-:W-:-:S03]  /*4f5a0*/  IMAD.X R7, R4, 0x1, R3, P4 ;  /* 0x0000000104077824 */ /* 0x000fc600020e0603 */
[----:B------:R1:W-:Y:S04]  /*4f5b0*/  STL [R1+0xa4], R36 ;  /* 0x0000a42401007387 */ /* 0x0003e80000100800 */
[----:B0-----:R2:W4:Y:S04]  /*4f5c0*/  LDG.E.U8 R32, desc[UR8][R10.64] ;  /* 0x000000080a207981 */ /* 0x001528000c1e1100 */
[----:B------:R-:W4:Y:S01]  /*4f5d0*/  LDL.64 R24, [R1+0xc30] ;  /* 0x000c300001187983 */ /* 0x000f220000100a00 */
[----:B--2---:R-:W-:-:S05]  /*4f5e0*/  IADD3 R10, P3, PT, R0, R14, RZ ;  /* 0x0000000e000a7210 */ /* 0x004fca0007f7e0ff */
[----:B------:R-:W-:Y:S01]  /*4f5f0*/  IMAD.X R11, R4, 0x1, R15, P3 ;  /* 0x00000001040b7824 */ /* 0x000fe200018e060f */
[----:B------:R-:W-:-:S05]  /*4f600*/  IADD3 R8, P4, PT, R0, R12, RZ ;  /* 0x0000000c00087210 */ /* 0x000fca0007f9e0ff */
[----:B------:R-:W-:-:S05]  /*4f610*/  IMAD.X R9, R4, 0x1, R13, P4 ;  /* 0x0000000104097824 */ /* 0x000fca00020e060d */
[----:B-1----:R-:W2:Y:S04]  /*4f620*/  LDG.E.U8 R36, desc[UR8][R8.64] ;  /* 0x0000000808247981 */ /* 0x002ea8000c1e1100 */
[----:B---3--:R-:W-:Y:S04]  /*4f630*/  STL [R1+0x2a00], R2 ;  /* 0x002a000201007387 */ /* 0x008fe80000100800 */
[----:B------:R0:W-:Y:S04]  /*4f640*/  STL [R1+0x1d0], R31 ;  /* 0x0001d01f01007387 */ /* 0x0001e80000100800 */
[----:B------:R-:W3:Y:S04]  /*4f650*/  LDL.64 R14, [R1+0xc10] ;  /* 0x000c1000010e7983 */ /* 0x000ee80000100a00 */
[----:B------:R1:W-:Y:S04]  /*4f660*/  STL [R1+0x1cc], R5 ;  /* 0x0001cc0501007387 */ /* 0x0003e80000100800 */
[----:B0-----:R0:W2:Y:S04]  /*4f670*/  LDG.E.U8 R31, desc[UR8][R6.64] ;  /* 0x00000008061f7981 */ /* 0x0010a8000c1e1100 */
[----:B------:R-:W2:Y:S04]  /*4f680*/  LDL.64 R12, [R1+0xc08] ;  /* 0x000c0800010c7983 */ /* 0x000ea80000100a00 */
[----:B-1----:R1:W2:Y:S01]  /*4f690*/  LDG.E.U8 R5, desc[UR8][R10.64] ;  /* 0x000000080a057981 */ /* 0x0022a2000c1e1100 */
[----:B0-----:R-:W-:-:S03]  /*4f6a0*/  IADD3 R6, P3, PT, R0, R18, RZ ;  /* 0x0000001200067210 */ /* 0x001fc60007f7e0ff */
[----:B------:R-:W-:Y:S02]  /*4f6b0*/  STL [R1+0x1c8], R35 ;  /* 0x0001c82301007387 */ /* 0x000fe40000100800 */
[----:B------:R-:W-:Y:S02]  /*4f6c0*/  IMAD.X R7, R4, 0x1, R19, P3 ;  /* 0x0000000104077824 */ /* 0x000fe400018e0613 */
[----:B------:R-:W2:Y:S04]  /*4f6d0*/  LDL.64 R18, [R1+0xc00] ;  /* 0x000c000001127983 */ /* 0x000ea80000100a00 */
[----:B------:R0:W-:Y:S04]  /*4f6e0*/  STL [R1+0xa0], R30 ;  /* 0x0000a01e01007387 */ /* 0x0001e80000100800 */
[----:B0-----:R0:W2:Y:S01]  /*4f6f0*/  LDG.E.U8 R30, desc[UR8][R6.64] ;  /* 0x00000008061e7981 */ /* 0x0010a2000c1e1100 */
[----:B-1----:R-:W-:-:S05]  /*4f700*/  IADD3 R10, P4, PT, R0, R22, RZ ;  /* 0x00000016000a7210 */ /* 0x002fca0007f9e0ff */
[----:B------:R-:W-:Y:S02]  /*4f710*/  IMAD.X R11, R4, 0x1, R23, P4 ;  /* 0x00000001040b7824 */ /* 0x000fe400020e0617 */
[----:B------:R-:W2:Y:S01]  /*4f720*/  LDL.64 R22, [R1+0xbf8] ;  /* 0x000bf80001167983 */ /* 0x000ea20000100a00 */
[----:B------:R-:W-:-:S03]  /*4f730*/  IADD3 R8, P3, PT, R0, R28, RZ ;  /* 0x0000001c00087210 */ /* 0x000fc60007f7e0ff */
[----:B----4-:R1:W-:Y:S01]  /*4f740*/  STL [R1+0x90], R34 ;  /* 0x0000902201007387 */ /* 0x0103e20000100800 */
[----:B0-----:R-:W-:Y:S01]  /*4f750*/  IADD3 R6, P4, PT, R0, R26, RZ ;  /* 0x0000001a00067210 */ /* 0x001fe20007f9e0ff */
[C---:B------:R-:W-:Y:S02]  /*4f760*/  IMAD.X R9, R4.reuse, 0x1, R29, P3 ;  /* 0x0000000104097824 */ /* 0x040fe400018e061d */
[----:B------:R0:W4:Y:S04]  /*4f770*/  LDG.E.U8 R35, desc[UR8][R10.64] ;  /* 0x000000080a237981 */ /* 0x000128000c1e1100 */
[----:B------:R-:W4:Y:S04]  /*4f780*/  LDL.64 R2, [R1+0xbf0] ;  /* 0x000bf00001027983 */ /* 0x000f280000100a00 */
[----:B------:R0:W-:Y:S04]  /*4f790*/  STL [R1+0x1bc], R33 ;  /* 0x0001bc2101007387 */ /* 0x0001e80000100800 */
[----:B------:R-:W4:Y:S01]  /*4f7a0*/  LDL.64 R28, [R1+0xbd0] ;  /* 0x000bd000011c7983 */ /* 0x000f220000100a00 */
[----:B------:R-:W-:-:S03]  /*4f7b0*/  IMAD.X R7, R4, 0x1, R27, P4 ;  /* 0x0000000104077824 */ /* 0x000fc600020e061b */
[----:B-1----:R1:W4:Y:S04]  /*4f7c0*/  LDG.E.U8 R34, desc[UR8][R8.64] ;  /* 0x0000000808227981 */ /* 0x002328000c1e1100 */
[----:B0-----:R0:W4:Y:S01]  /*4f7d0*/  LDG.E.U8 R33, desc[UR8][R6.64] ;  /* 0x0000000806217981 */ /* 0x001122000c1e1100 */
[C---:B------:R-:W-:Y:S02]  /*4f7e0*/  IADD3 R10, P3, PT, R0.reuse, R20, RZ ;  /* 0x00000014000a7210 */ /* 0x040fe40007f7e0ff */
[----:B-1----:R-:W-:Y:S01]  /*4f7f0*/  IADD3 R8, P4, PT, R0, R16, RZ ;  /* 0x0000001000087210 */ /* 0x002fe20007f9e0ff */
[----:B------:R1:W-:Y:S02]  /*4f800*/  STL [R1+0x1b8], R32 ;  /* 0x0001b82001007387 */ /* 0x0003e40000100800 */
[----:B------:R-:W-:Y:S01]  /*4f810*/  IMAD.X R11, R4, 0x1, R21, P3 ;  /* 0x00000001040b7824 */ /* 0x000fe200018e0615 */
[----:B0-----:R-:W-:Y:S01]  /*4f820*/  IADD3 R6, P3, PT, R0, R24, RZ ;  /* 0x0000001800067210 */ /* 0x001fe20007f7e0ff */
[----:B------:R-:W4:Y:S01]  /*4f830*/  LDL.64 R20, [R1+0xbc8] ;  /* 0x000bc80001147983 */ /* 0x000f220000100a00 */
[----:B------:R-:W-:-:S03]  /*4f840*/  IMAD.X R9, R4, 0x1, R17, P4 ;  /* 0x0000000104097824 */ /* 0x000fc600020e0611 */
[----:B------:R-:W4:Y:S01]  /*4f850*/  LDL.64 R16, [R1+0xbc0] ;  /* 0x000bc00001107983 */ /* 0x000f220000100a00 */
[----:B------:R-:W-:-:S03]  /*4f860*/  IMAD.X R7, R4, 0x1, R25, P3 ;  /* 0x0000000104077824 */ /* 0x000fc600018e0619 */
[----:B-1----:R3:W4:Y:S02]  /*4f870*/  LDG.E.U8 R32, desc[UR8][R10.64] ;  /* 0x000000080a207981 */ /* 0x002724000c1e1100 */
[----:B---3--:R-:W-:Y:S02]  /*4f880*/  IADD3 R10, P4, PT, R0, R14, RZ ;  /* 0x0000000e000a7210 */ /* 0x008fe40007f9e0ff */
[----:B--2---:R0:W-:Y:S04]  /*4f890*/  STL [R1+0x8c], R31 ;  /* 0x00008c1f01007387 */ /* 0x0041e80000100800 */
[----:B------:R-:W2:Y:S04]  /*4f8a0*/  LDL.64 R26, [R1+0xbb8] ;  /* 0x000bb800011a7983 */ /* 0x000ea80000100a00 */
[----:B------:R1:W-:Y:S04]  /*4f8b0*/  STL [R1+0x7c], R5 ;  /* 0x00007c0501007387 */ /* 0x0003e80000100800 */
[----:B0-----:R0:W3:Y:S01]  /*4f8c0*/  LDG.E.U8 R31, desc[UR8][R8.64] ;  /* 0x00000008081f7981 */ /* 0x0010e2000c1e1100 */
[----:B------:R-:W-:-:S03]  /*4f8d0*/  IMAD.X R11, R4, 0x1, R15, P4 ;  /* 0x00000001040b7824 */ /* 0x000fc600020e060f */
[----:B------:R-:W2:Y:S04]  /*4f8e0*/  LDL.64 R14, [R1+0xb90] ;  /* 0x000b9000010e7983 */ /* 0x000ea80000100a00 */
[----:B-1----:R1:W2:Y:S04]  /*4f8f0*/  LDG.E.U8 R5, desc[UR8][R6.64] ;  /* 0x0000000806057981 */ /* 0x0022a8000c1e1100 */
[----:B------:R1:W2:Y:S01]  /*4f900*/  LDG.E.U8 R37, desc[UR8][R10.64] ;  /* 0x000000080a257981 */ /* 0x0002a2000c1e1100 */
[----:B0-----:R-:W-:-:S03]  /*4f910*/  IADD3 R8, P3, PT, R0, R12, RZ ;  /* 0x0000000c00087210 */ /* 0x001fc60007f7e0ff */
[----:B------:R-:W2:Y:S02]  /*4f920*/  LDL.64 R24, [R1+0xbb0] ;  /* 0x000bb00001187983 */ /* 0x000ea40000100a00 */
[----:B------:R-:W-:Y:S02]  /*4f930*/  IMAD.X R9, R4, 0x1, R13, P3 ;  /* 0x0000000104097824 */ /* 0x000fe400018e060d */
[----:B------:R-:W-:Y:S04]  /*4f940*/  STL [R1+0x1a8], R36 ;  /* 0x0001a82401007387 */ /* 0x000fe80000100800 */
[----:B------:R-:W2:Y:S04]  /*4f950*/  LDL.64 R12, [R1+0xb88] ;  /* 0x000b8800010c7983 */ /* 0x000ea80000100a00 */
[----:B------:R0:W-:Y:S04]  /*4f960*/  STL [R1+0x1a4], R30 ;  /* 0x0001a41e01007387 */ /* 0x0001e80000100800 */
[----:B0-----:R4:W2:Y:S01]  /*4f970*/  LDG.E.U8 R30, desc[UR8][R8.64] ;  /* 0x00000008081e7981 */ /* 0x0018a2000c1e1100 */
[----:B-1----:R-:W-:-:S05]  /*4f980*/  IADD3 R6, P4, PT, R0, R18, RZ ;  /* 0x0000001200067210 */ /* 0x002fca0007f9e0ff */
[----:B------:R-:W-:Y:S02]  /*4f990*/  IMAD.X R7, R4, 0x1, R19, P4 ;  /* 0x0000000104077824 */ /* 0x000fe400020e0613 */
[----:B------:R-:W2:Y:S01]  /*4f9a0*/  LDL.64 R18, [R1+0xb80] ;  /* 0x000b800001127983 */ /* 0x000ea20000100a00 */
[----:B------:R-:W-:-:S03]  /*4f9b0*/  IADD3 R10, P3, PT, R0, R22, RZ ;  /* 0x00000016000a7210 */ /* 0x000fc60007f7e0ff */
[----:B------:R0:W2:Y:S02]  /*4f9c0*/  LDG.E.U8 R36, desc[UR8][R6.64] ;  /* 0x0000000806247981 */ /* 0x0000a4000c1e1100 */
[----:B------:R-:W-:Y:S01]  /*4f9d0*/  IMAD.X R11, R4, 0x1, R23, P3 ;  /* 0x00000001040b7824 */ /* 0x000fe200018e0617 */
[C---:B----4-:R-:W-:Y:S01]  /*4f9e0*/  IADD3 R8, P4, PT, R0.reuse, R2, RZ ;  /* 0x0000000200087210 */ /* 0x050fe20007f9e0ff */
[----:B------:R1:W-:Y:S01]  /*4f9f0*/  STL [R1+0x1a0], R35 ;  /* 0x0001a02301007387 */ /* 0x0003e20000100800 */
[----:B0-----:R-:W-:-:S03]  /*4fa00*/  IADD3 R6, P3, PT, R0, R28, RZ ;  /* 0x0000001c00067210 */ /* 0x001fc60007f7e0ff */
[C---:B------:R-:W-:Y:S01]  /*4fa10*/  IMAD.X R9, R4.reuse, 0x1, R3, P4 ;  /* 0x0000000104097824 */ /* 0x040fe200020e0603 */
[----:B------:R-:W4:Y:S04]  /*4fa20*/  LDL.64 R22, [R1+0xb78] ;  /* 0x000b780001167983 */ /* 0x000f280000100a00 */
[----:B-1----:R0:W4:Y:S01]  /*4fa30*/  LDG.E.U8 R35, desc[UR8][R10.64] ;  /* 0x000000080a237981 */ /* 0x002122000c1e1100 */
[----:B------:R-:W-:-:S03]  /*4fa40*/  IMAD.X R7, R4, 0x1, R29, P3 ;  /* 0x0000000104077824 */ /* 0x000fc600018e061d */
[----:B------:R1:W-:Y:S04]  /*4fa50*/  STL [R1+0x78], R34 ;  /* 0x0000782201007387 */ /* 0x0003e80000100800 */
[----:B------:R-:W4:Y:S04]  /*4fa60*/  LDL.64 R2, [R1+0xb70] ;  /* 0x000b700001027983 */ /* 0x000f280000100a00 */
[----:B------:R0:W-:Y:S04]  /*4fa70*/  STL [R1+0x68], R33 ;  /* 0x0000682101007387 */ /* 0x0001e80000100800 */
[----:B-1----:R1:W4:Y:S04]  /*4fa80*/  LDG.E.U8 R34, desc[UR8][R8.64] ;  /* 0x0000000808227981 */ /* 0x002328000c1e1100 */
[----:B0-----:R0:W4:Y:S01]  /*4fa90*/  LDG.E.U8 R33, desc[UR8][R6.64] ;  /* 0x0000000806217981 */ /* 0x001122000c1e1100 */
[----:B------:R-:W-:-:S02]  /*4faa0*/  IADD3 R10, P4, PT, R0, R20, RZ ;  /* 0x00000014000a7210 */ /* 0x000fc40007f9e0ff */
[----:B-1----:R-:W-:Y:S01]  /*4fab0*/  IADD3 R8, P3, PT, R0, R16, RZ ;  /* 0x0000001000087210 */ /* 0x002fe20007f7e0ff */
[----:B------:R1:W-:Y:S02]  /*4fac0*/  STL [R1+0x194], R32 ;  /* 0x0001942001007387 */ /* 0x0003e40000100800 */
[C---:B------:R-:W-:Y:S02]  /*4fad0*/  IMAD.X R11, R4.reuse, 0x1, R21, P4 ;  /* 0x00000001040b7824 */ /* 0x040fe400020e0615 */
[----:B------:R-:W4:Y:S01]  /*4fae0*/  LDL.64 R20, [R1+0xb50] ;  /* 0x000b500001147983 */ /* 0x000f220000100a00 */
[----:B------:R-:W-:-:S03]  /*4faf0*/  IMAD.X R9, R4, 0x1, R17, P3 ;  /* 0x0000000104097824 */ /* 0x000fc600018e0611 */
[----:B-1----:R1:W4:Y:S04]  /*4fb00*/  LDG.E.U8 R32, desc[UR8][R10.64] ;  /* 0x000000080a207981 */ /* 0x002328000c1e1100 */
[----:B---3--:R-:W-:Y:S04]  /*4fb10*/  STL [R1+0x190], R31 ;  /* 0x0001901f01007387 */ /* 0x008fe80000100800 */
[----:B------:R-:W3:Y:S04]  /*4fb20*/  LDL.64 R16, [R1+0xb48] ;  /* 0x000b480001107983 */ /* 0x000ee80000100a00 */
[----:B--2---:R2:W-:Y:S01]  /*4fb30*/  STL [R1+0x18c], R5 ;  /* 0x00018c0501007387 */ /* 0x0045e20000100800 */
[----:B0-----:R-:W-:-:S03]  /*4fb40*/  IADD3 R6, P4, PT, R0, R26, RZ ;  /* 0x0000001a00067210 */ /* 0x001fc60007f9e0ff */
[----:B--2---:R0:W2:Y:S02]  /*4fb50*/  LDG.E.U8 R5, desc[UR8][R8.64] ;  /* 0x0000000808057981 */ /* 0x0040a4000c1e1100 */
[----:B------:R-:W-:Y:S02]  /*4fb60*/  IMAD.X R7, R4, 0x1, R27, P4 ;  /* 0x0000000104077824 */ /* 0x000fe400020e061b */
[----:B------:R-:W-:Y:S04]  /*4fb70*/  STL [R1+0x64], R37 ;  /* 0x0000642501007387 */ /* 0x000fe80000100800 */
[----:B------:R-:W2:Y:S01]  /*4fb80*/  LDL.64 R26, [R1+0xb40] ;  /* 0x000b4000011a7983 */ /* 0x000ea20000100a00 */
[C---:B-1----:R-:W-:Y:S02]  /*4fb90*/  IADD3 R10, P3, PT, R0.reuse, R24, RZ ;  /* 0x00000018000a7210 */ /* 0x042fe40007f7e0ff */
[----:B0-----:R-:W-:Y:S01]  /*4fba0*/  IADD3 R8, P4, PT, R0, R14, RZ ;  /* 0x0000000e00087210 */ /* 0x001fe20007f9e0ff */
[----:B------:R0:W2:Y:S02]  /*4fbb0*/  LDG.E.U8 R31, desc[UR8][R6.64] ;  /* 0x00000008061f7981 */ /* 0x0000a4000c1e1100 */
[----:B------:R-:W-:-:S02]  /*4fbc0*/  IMAD.X R11, R4, 0x1, R25, P3 ;  /* 0x00000001040b7824 */ /* 0x000fc400018e0619 */
[----:B------:R-:W-:Y:S02]  /*4fbd0*/  IMAD.X R9, R4, 0x1, R15, P4 ;  /* 0x0000000104097824 */ /* 0x000fe400020e060f */
[----:B------:R-:W2:Y:S04]  /*4fbe0*/  LDL.64 R14, [R1+0xb38] ;  /* 0x000b3800010e7983 */ /* 0x000ea80000100a00 */
[----:B------:R1:W-:Y:S01]  /*4fbf0*/  STL [R1+0x54], R30 ;  /* 0x0000541e01007387 */ /* 0x0003e20000100800 */
[----:B0-----:R-:W-:-:S03]  /*4fc00*/  IADD3 R6, P3, PT, R0, R12, RZ ;  /* 0x0000000c00067210 */ /* 0x001fc60007f7e0ff */
[----:B------:R-:W2:Y:S04]  /*4fc10*/  LDG.E.U8 R29, desc[UR8][R8.64] ;  /* 0x00000008081d7981 */ /* 0x000ea8000c1e1100 */
[----:B-1----:R0:W2:Y:S01]  /*4fc20*/  LDG.E.U8 R30, desc[UR8][R10.64] ;  /* 0x000000080a1e7981 */ /* 0x0020a2000c1e1100 */
[----:B------:R-:W-:-:S03]  /*4fc30*/  IMAD.X R7, R4, 0x1, R13, P3 ;  /* 0x0000000104077824 */ /* 0x000fc600018e060d */
[----:B------:R-:W2:Y:S01]  /*4fc40*/  LDL.64 R12, [R1+0xb30] ;  /* 0x000b3000010c7983 */ /* 0x000ea20000100a00 */
[----:B0-----:R-:W-:-:S03]  /*4fc50*/  IADD3 R10, P4, PT, R0, R18, RZ ;  /* 0x00000012000a7210 */ /* 0x001fc60007f9e0ff */
[----:B------:R-:W-:Y:S02]  /*4fc60*/  STL [R1+0x184], R36 ;  /* 0x0001842401007387 */ /* 0x000fe40000100800 */
[----:B------:R-:W-:Y:S02]  /*4fc70*/  IMAD.X R11, R4, 0x1, R19, P4 ;  /* 0x00000001040b7824 */ /* 0x000fe400020e0613 */
[----:B------:R0:W2:Y:S04]  /*4fc80*/  LDG.E.U8 R28, desc[UR8][R6.64] ;  /* 0x00000008061c7981 */ /* 0x0000a8000c1e1100 */
[----:B------:R-:W2:Y:S04]  /*4fc90*/  LDL.64 R18, [R1+0xb10] ;  /* 0x000b100001127983 */ /* 0x000ea80000100a00 */
[----:B----4-:R-:W-:Y:S04]  /*4fca0*/  STL [R1+0x180], R35 ;  /* 0x0001802301007387 */ /* 0x010fe80000100800 */
[----:B------:R-:W4:Y:S01]  /*4fcb0*/  LDL.64 R24, [R1+0xb08] ;  /* 0x000b080001187983 */ /* 0x000f220000100a00 */
[----:B------:R-:W-:-:S03]  /*4fcc0*/  IADD3 R8, P3, PT, R0, R22, RZ ;  /* 0x0000001600087210 */ /* 0x000fc60007f7e0ff */
[----:B------:R1:W-:Y:S02]  /*4fcd0*/  STL [R1+0x17c], R34 ;  /* 0x00017c2201007387 */ /* 0x0003e40000100800 */
[----:B------:R-:W-:Y:S02]  /*4fce0*/  IMAD.X R9, R4, 0x1, R23, P3 ;  /* 0x0000000104097824 */ /* 0x000fe400018e0617 */
[----:B------:R-:W4:Y:S04]  /*4fcf0*/  LDG.E.U8 R10, desc[UR8][R10.64] ;  /* 0x000000080a0a7981 */ /* 0x000f28000c1e1100 */
[----:B------:R1:W-:Y:S04]  /*4fd00*/  STL [R1+0x50], R33 ;  /* 0x0000502101007387 */ /* 0x0003e80000100800 */
[----:B------:R-:W4:Y:S01]  /*4fd10*/  LDL.64 R22, [R1+0xb00] ;  /* 0x000b000001167983 */ /* 0x000f220000100a00 */
[----:B0-----:R-:W-:-:S03]  /*4fd20*/  IADD3 R6, P4, PT, R0, R2, RZ ;  /* 0x0000000200067210 */ /* 0x001fc60007f9e0ff */
[----:B-1----:R0:W4:Y:S02]  /*4fd30*/  LDG.E.U8 R34, desc[UR8][R8.64] ;  /* 0x0000000808227981 */ /* 0x002124000c1e1100 */
[----:B------:R-:W-:Y:S02]  /*4fd40*/  IMAD.X R7, R4, 0x1, R3, P4 ;  /* 0x0000000104077824 */ /* 0x000fe400020e0603 */
[----:B------:R-:W4:Y:S04]  /*4fd50*/  LDL.64 R2, [R1+0xaf8] ;  /* 0x000af80001027983 */ /* 0x000f280000100a00 */
[----:B------:R3:W4:Y:S01]  /*4fd60*/  LDG.E.U8 R33, desc[UR8][R6.64] ;  /* 0x0000000806217981 */ /* 0x000722000c1e1100 */
[----:B0-----:R-:W-:-:S03]  /*4fd70*/  IADD3 R8, P3, PT, R0, R20, RZ ;  /* 0x0000001400087210 */ /* 0x001fc60007f7e0ff */
[----:B------:R0:W-:Y:S02]  /*4fd80*/  STL [R1+0x40], R32 ;  /* 0x0000402001007387 */ /* 0x0001e40000100800 */
[----:B------:R-:W-:-:S05]  /*4fd90*/  IMAD.X R9, R4, 0x1, R21, P3 ;  /* 0x0000000104097824 */ /* 0x000fca00018e0615 */
[----:B0-----:R-:W4:Y:S01]  /*4fda0*/  LDG.E.U8 R32, desc[UR8][R8.64] ;  /* 0x0000000808207981 */ /* 0x001f22000c1e1100 */
[----:B---3--:R-:W-:-:S05]  /*4fdb0*/  IADD3 R6, P4, PT, R0, R16, RZ ;  /* 0x0000001000067210 */ /* 0x008fca0007f9e0ff */
[----:B------:R-:W-:Y:S01]  /*4fdc0*/  IMAD.X R7, R4, 0x1, R17, P4 ;  /* 0x0000000104077824 */ /* 0x000fe200020e0611 */
[----:B--2---:R0:W-:Y:S04]  /*4fdd0*/  STL [R1+0x178], R5 ;  /* 0x0001780501007387 */ /* 0x0041e80000100800 */
[----:B------:R-:W2:Y:S04]  /*4fde0*/  LDL.64 R20, [R1+0xaf0] ;  /* 0x000af00001147983 */ /* 0x000ea80000100a00 */
[----:B------:R-:W3:Y:S04]  /*4fdf0*/  LDL.64 R16, [R1+0xad0] ;  /* 0x000ad00001107983 */ /* 0x000ee80000100a00 */
[----:B0-----:R0:W3:Y:S02]  /*4fe00*/  LDG.E.U8 R5, desc[UR8][R6.64] ;  /* 0x0000000806057981 */ /* 0x0010e4000c1e1100 */
[----:B0-----:R-:W-:-:S02]  /*4fe10*/  IADD3 R6, P3, PT, R0, R26, RZ ;  /* 0x0000001a00067210 */ /* 0x001fc40007f7e0ff */
[----:B------:R0:W-:Y:S03]  /*4fe20*/  STL [R1+0x174], R31 ;  /* 0x0001741f01007387 */ /* 0x0001e60000100800 */
[----:B------:R-:W-:-:S05]  /*4fe30*/  IMAD.X R7, R4, 0x1, R27, P3 ;  /* 0x0000000104077824 */ /* 0x000fca00018e061b */
[----:B0-----:R0:W3:Y:S04]  /*4fe40*/  LDG.E.U8 R31, desc[UR8][R6.64] ;  /* 0x00000008061f7981 */ /* 0x0010e8000c1e1100 */
[----:B------:R1:W-:Y:S01]  /*4fe50*/  STL [R1+0x170], R30 ;  /* 0x0001701e01007387 */ /* 0x0003e20000100800 */
[----:B0-----:R-:W-:-:S05]  /*4fe60*/  IADD3 R6, P3, PT, R0, R14, RZ ;  /* 0x0000000e00067210 */ /* 0x001fca0007f7e0ff */
[----:B------:R-:W-:Y:S02]  /*4fe70*/  IMAD.X R7, R4, 0x1, R15, P3 ;  /* 0x0000000104077824 */ /* 0x000fe400018e060f */
[----:B------:R-:W3:Y:S04]  /*4fe80*/  LDL.64 R14, [R1+0xac8] ;  /* 0x000ac800010e7983 */ /* 0x000ee80000100a00 */
[----:B-1----:R0:W3:Y:S02]  /*4fe90*/  LDG.E.U8 R30, desc[UR8][R6.64] ;  /* 0x00000008061e7981 */ /* 0x0020e4000c1e1100 */
[----:B0-----:R-:W-:Y:S02]  /*4fea0*/  IADD3 R6, P3, PT, R0, R12, RZ ;  /* 0x0000000c00067210 */ /* 0x001fe40007f7e0ff */
[----:B------:R0:W-:Y:S03]  /*4feb0*/  STL [R1+0x3c], R29 ;  /* 0x00003c1d01007387 */ /* 0x0001e60000100800 */
[----:B------:R-:W-:-:S02]  /*4fec0*/  IMAD.X R7, R4, 0x1, R13, P3 ;  /* 0x0000000104077824 */ /* 0x000fc400018e060d */
[----:B------:R-:W3:Y:S04]  /*4fed0*/  LDL.64 R12, [R1+0xac0] ;  /* 0x000ac000010c7983 */ /* 0x000ee80000100a00 */
[----:B0-----:R0:W3:Y:S02]  /*4fee0*/  LDG.E.U8 R29, desc[UR8][R6.64] ;  /* 0x00000008061d7981 */ /* 0x0010e4000c1e1100 */
[----:B0-----:R-:W-:Y:S02]  /*4fef0*/  IADD3 R6, P3, PT, R0, R18, RZ ;  /* 0x0000001200067210 */ /* 0x001fe40007f7e0ff */
[----:B------:R0:W-:Y:S03]  /*4ff00*/  STL [R1+0x2c], R28 ;  /* 0x00002c1c01007387 */ /* 0x0001e60000100800 */
[----:B------:R-:W-:-:S02]  /*4ff10*/  IMAD.X R7, R4, 0x1, R19, P3 ;  /* 0x0000000104077824 */ /* 0x000fc400018e0613 */
[----:B------:R-:W3:Y:S04]  /*4ff20*/  LDL.64 R18, [R1+0xab8] ;  /* 0x000ab80001127983 */ /* 0x000ee80000100a00 */
[----:B0-----:R4:W3:Y:S02]  /*4ff30*/  LDG.E.U8 R28, desc[UR8][R6.64] ;  /* 0x00000008061c7981 */ /* 0x0018e4000c1e1100 */
[----:B----4-:R-:W-:-:S05]  /*4ff40*/  IADD3 R6, P3, PT, R0, R24, RZ ;  /* 0x0000001800067210 */ /* 0x010fca0007f7e0ff */
[----:B------:R-:W-:-:S05]  /*4ff50*/  IMAD.X R7, R4, 0x1, R25, P3 ;  /* 0x0000000104077824 */ /* 0x000fca00018e0619 */
[----:B------:R0:W4:Y:S02]  /*4ff60*/  LDG.E.U8 R27, desc[UR8][R6.64] ;  /* 0x00000008061b7981 */ /* 0x000124000c1e1100 */
[----:B0-----:R-:W-:-:S05]  /*4ff70*/  IADD3 R6, P3, PT, R0, R22, RZ ;  /* 0x0000001600067210 */ /* 0x001fca0007f7e0ff */
[----:B------:R-:W-:-:S05]  /*4ff80*/  IMAD.X R7, R4, 0x1, R23, P3 ;  /* 0x0000000104077824 */ /* 0x000fca00018e0617 */
[----:B------:R0:W4:Y:S02]  /*4ff90*/  LDG.E.U8 R26, desc[UR8][R6.64] ;  /* 0x00000008061a7981 */ /* 0x000124000c1e1100 */
[----:B0-----:R-:W-:-:S05]  /*4ffa0*/  IADD3 R6, P3, PT, R0, R2, RZ ;  /* 0x0000000200067210 */ /* 0x001fca0007f7e0ff */
[----:B------:R-:W-:Y:S01]  /*4ffb0*/  IMAD.X R7, R4, 0x1, R3, P3 ;  /* 0x0000000104077824 */ /* 0x000fe200018e0603 */
[----:B------:R0:W-:Y:S04]  /*4ffc0*/  STL [R1+0x16c], R10 ;  /* 0x00016c0a01007387 */ /* 0x0001e80000100800 */
[----:B------:R2:W4:Y:S04]  /*4ffd0*/  LDG.E.U8 R23, desc[UR8][R6.64] ;  /* 0x0000000806177981 */ /* 0x000528000c1e1100 */
[----:B0-----:R-:W4:Y:S04]  /*4ffe0*/  LDL.64 R10, [R1+0xab0] ;  /* 0x000ab000010a7983 */ /* 0x001f280000100a00 */
[----:B------:R-:W-:Y:S04]  /*4fff0*/  STL [R1+0x168], R34 ;  /* 0x0001682201007387 */ /* 0x000fe80000100800 */
[----:B------:R-:W-:Y:S04]  /*50000*/  STL [R1+0x164], R33 ;  /* 0x0001642101007387 */ /* 0x000fe80000100800 */
[----:B------:R-:W4:Y:S04]  /*50010*/  LDL.64 R8, [R1+0xa90] ;  /* 0x000a900001087983 */ /* 0x000f280000100a00 */
[----:B------:R-:W4:Y:S04]  /*50020*/  LDL.64 R2, [R1+0xa88] ;  /* 0x000a880001027983 */ /* 0x000f280000100a00 */
[----:B------:R-:W-:Y:S01]  /*50030*/  STL [R1+0x28], R32 ;  /* 0x0000282001007387 */ /* 0x000fe20000100800 */
[----:B--2---:R-:W-:-:S05]  /*50040*/  IADD3 R6, P3, PT, R0, R20, RZ ;  /* 0x0000001400067210 */ /* 0x004fca0007f7e0ff */
[----:B------:R-:W-:Y:S01]  /*50050*/  IMAD.X R7, R4, 0x1, R21, P3 ;  /* 0x0000000104077824 */ /* 0x000fe200018e0615 */
[----:B---3--:R0:W-:Y:S04]  /*50060*/  STL [R1+0x18], R5 ;  /* 0x0000180501007387 */ /* 0x0081e80000100800 */
[----:B0-----:R0:W2:Y:S02]  /*50070*/  LDG.E.U8 R5, desc[UR8][R6.64] ;  /* 0x0000000806057981 */ /* 0x0010a4000c1e1100 */
[----:B0-----:R-:W-:-:S05]  /*50080*/  IADD3 R6, P3, PT, R0, R16, RZ ;  /* 0x0000001000067210 */ /* 0x001fca0007f7e0ff */
[----:B------:R-:W-:Y:S02]  /*50090*/  IMAD.X R7, R4, 0x1, R17, P3 ;  /* 0x0000000104077824 */ /* 0x000fe400018e0611 */
[----:B------:R-:W3:Y:S04]  /*500a0*/  LDL.64 R16, [R1+0xa80] ;  /* 0x000a800001107983 */ /* 0x000ee80000100a00 */
[----:B------:R0:W2:Y:S01]  /*500b0*/  LDG.E.U8 R93, desc[UR8][R6.64] ;  /* 0x00000008065d7981 */ /* 0x0000a2000c1e1100 */
[----:B------:R-:W-:-:S05]  /*500c0*/  IADD3 R76, P3, PT, R0, R14, RZ ;  /* 0x0000000e004c7210 */ /* 0x000fca0007f7e0ff */
[----:B------:R-:W-:-:S05]  /*500d0*/  IMAD.X R77, R4, 0x1, R15, P3 ;  /* 0x00000001044d7824 */ /* 0x000fca00018e060f */
[----:B------:R-:W3:Y:S04]  /*500e0*/  LDG.E.U8 R76, desc[UR8][R76.64] ;  /* 0x000000084c4c7981 */ /* 0x000ee8000c1e1100 */
[----:B------:R-:W-:Y:S01]  /*500f0*/  STL [R1+0x160], R31 ;  /* 0x0001601f01007387 */ /* 0x000fe20000100800 */
[----:B0-----:R-:W-:-:S05]  /*50100*/  IADD3 R6, P3, PT, R0, R12, RZ ;  /* 0x0000000c00067210 */ /* 0x001fca0007f7e0ff */
[----:B------:R-:W-:-:S05]  /*50110*/  IMAD.X R7, R4, 0x1, R13, P3 ;  /* 0x0000000104077824 */ /* 0x000fca00018e060d */
[----:B------:R0:W3:Y:S02]  /*50120*/  LDG.E.U8 R25, desc[UR8][R6.64] ;  /* 0x0000000806197981 */ /* 0x0000e4000c1e1100 */
[----:B0-----:R-:W-:-:S05]  /*50130*/  IADD3 R6, P3, PT, R0, R18, RZ ;  /* 0x0000001200067210 */ /* 0x001fca0007f7e0ff */
[----:B------:R-:W-:-:S05]  /*50140*/  IMAD.X R7, R4, 0x1, R19, P3 ;  /* 0x0000000104077824 */ /* 0x000fca00018e0613 */
[----:B------:R4:W3:Y:S02]  /*50150*/  LDG.E.U8 R24, desc[UR8][R6.64] ;  /* 0x0000000806187981 */ /* 0x0008e4000c1e1100 */
[----:B----4-:R-:W-:-:S05]  /*50160*/  IADD3 R6, P3, PT, R0, R10, RZ ;  /* 0x0000000a00067210 */ /* 0x010fca0007f7e0ff */
[----:B------:R-:W-:-:S05]  /*50170*/  IMAD.X R7, R4, 0x1, R11, P3 ;  /* 0x0000000104077824 */ /* 0x000fca00018e060b */
[----:B------:R0:W4:Y:S01]  /*50180*/  LDG.E.U8 R22, desc[UR8][R6.64] ;  /* 0x0000000806167981 */ /* 0x000122000c1e1100 */
[----:B------:R-:W-:-:S05]  /*50190*/  IADD3 R74, P3, PT, R0, R8, RZ ;  /* 0x00000008004a7210 */ /* 0x000fca0007f7e0ff */
[----:B------:R-:W-:-:S05]  /*501a0*/  IMAD.X R75, R4, 0x1, R9, P3 ;  /* 0x00000001044b7824 */ /* 0x000fca00018e0609 */
[----:B------:R-:W4:Y:S01]  /*501b0*/  LDG.E.U8 R74, desc[UR8][R74.64] ;  /* 0x000000084a4a7981 */ /* 0x000f22000c1e1100 */
[----:B------:R-:W-:-:S05]  /*501c0*/  IADD3 R64, P3, PT, R0, R2, RZ ;  /* 0x0000000200407210 */ /* 0x000fca0007f7e0ff */
[----:B------:R-:W-:-:S05]  /*501d0*/  IMAD.X R65, R4, 0x1, R3, P3 ;  /* 0x0000000104417824 */ /* 0x000fca00018e0603 */
[----:B------:R-:W4:Y:S04]  /*501e0*/  LDG.E.U8 R64, desc[UR8][R64.64] ;  /* 0x0000000840407981 */ /* 0x000f28000c1e1100 */
[----:B--2---:R-:W-:Y:S04]  /*501f0*/  STL [R1+0x2a34], R93 ;  /* 0x002a345d01007387 */ /* 0x004fe80000100800 */
[----:B------:R-:W-:Y:S04]  /*50200*/  STL [R1+0x15c], R30 ;  /* 0x00015c1e01007387 */ /* 0x000fe80000100800 */
[----:B------:R-:W2:Y:S04]  /*50210*/  LDL.64 R14, [R1+0xa78] ;  /* 0x000a7800010e7983 */ /* 0x000ea80000100a00 */
[----:B------:R-:W2:Y:S04]  /*50220*/  LDL.64 R20, [R1+0xa70] ;  /* 0x000a700001147983 */ /* 0x000ea80000100a00 */
[----:B------:R-:W-:Y:S04]  /*50230*/  STL [R1+0x158], R29 ;  /* 0x0001581d01007387 */ /* 0x000fe80000100800 */
[----:B---3--:R-:W-:Y:S04]  /*50240*/  STL [R1+0x2a2c], R76 ;  /* 0x002a2c4c01007387 */ /* 0x008fe80000100800 */
[----:B------:R-:W-:Y:S04]  /*50250*/  STL [R1+0x14], R28 ;  /* 0x0000141c01007387 */ /* 0x000fe80000100800 */
[----:B------:R-:W3:Y:S04]  /*50260*/  LDL.64 R12, [R1+0xa50] ;  /* 0x000a5000010c7983 */ /* 0x000ee80000100a00 */
[----:B------:R-:W-:Y:S04]  /*50270*/  STL [R1+0x4], R27 ;  /* 0x0000041b01007387 */ /* 0x000fe80000100800 */
[----:B------:R-:W3:Y:S01]  /*50280*/  LDL.64 R10, [R1+0xa48] ;  /* 0x000a4800010a7983 */ /* 0x000ee20000100a00 */
[----:B0-----:R-:W-:-:S05]  /*50290*/  IADD3 R6, P3, PT, R0, R16, RZ ;  /* 0x0000001000067210 */ /* 0x001fca0007f7e0ff */
[----:B------:R-:W-:Y:S01]  /*502a0*/  IMAD.X R7, R4, 0x1, R17, P3 ;  /* 0x0000000104077824 */ /* 0x000fe200018e0611 */
[----:B------:R0:W-:Y:S04]  /*502b0*/  STL [R1+0x150], R26 ;  /* 0x0001501a01007387 */ /* 0x0001e80000100800 */
[----:B------:R-:W3:Y:S04]  /*502c0*/  LDL.64 R8, [R1+0xa40] ;  /* 0x000a400001087983 */ /* 0x000ee80000100a00 */
[----:B0-----:R2:W3:Y:S04]  /*502d0*/  LDG.E.U8 R26, desc[UR8][R6.64] ;  /* 0x00000008061a7981 */ /* 0x0014e8000c1e1100 */
[----:B------:R0:W-:Y:S04]  /*502e0*/  STL [R1+0x14c], R23 ;  /* 0x00014c1701007387 */ /* 0x0001e80000100800 */
[----:B----4-:R-:W-:Y:S04]  /*502f0*/  STL [R1+0x2a38], R74 ;  /* 0x002a384a01007387 */ /* 0x010fe80000100800 */
[----:B------:R-:W4:Y:S04]  /*50300*/  LDL.64 R18, [R1+0xa38] ;  /* 0x000a380001127983 */ /* 0x000f280000100a00 */
[----:B------:R1:W-:Y:S04]  /*50310*/  STL [R1+0x148], R5 ;  /* 0x0001480501007387 */ /* 0x0003e80000100800 */
[----:B------:R-:W4:Y:S04]  /*50320*/  LDL.64 R2, [R1+0xa30] ;  /* 0x000a300001027983 */ /* 0x000f280000100a00 */
[----:B------:R-:W-:Y:S04]  /*50330*/  STL [R1+0x2a30], R64 ;  /* 0x002a304001007387 */ /* 0x000fe80000100800 */
[----:B------:R-:W4:Y:S01]  /*50340*/  LDL.64 R16, [R1+0xa10] ;  /* 0x000a100001107983 */ /* 0x000f220000100a00 */
[----:B--2---:R-:W-:-:S05]  /*50350*/  IADD3 R6, P3, PT, R0, R14, RZ ;  /* 0x0000000e00067210 */ /* 0x004fca0007f7e0ff */
[----:B------:R-:W-:Y:S02]  /*50360*/  IMAD.X R7, R4, 0x1, R15, P3 ;  /* 0x0000000104077824 */ /* 0x000fe400018e060f */
[----:B------:R-:W2:Y:S04]  /*50370*/  LDL.64 R14, [R1+0xa08] ;  /* 0x000a0800010e7983 */ /* 0x000ea80000100a00 */
[----:B0-----:R0:W2:Y:S02]  /*50380*/  LDG.E.U8 R23, desc[UR8][R6.64] ;  /* 0x0000000806177981 */ /* 0x0010a4000c1e1100 */
[----:B0-----:R-:W-:-:S05]  /*50390*/  IADD3 R6, P3, PT, R0, R20, RZ ;  /* 0x0000001400067210 */ /* 0x001fca0007f7e0ff */
[----:B------:R-:W-:Y:S01]  /*503a0*/  IMAD.X R7, R4, 0x1, R21, P3 ;  /* 0x0000000104077824 */ /* 0x000fe200018e0615 */
[----:B---3--:R-:W-:-:S04]  /*503b0*/  IADD3 R62, P3, PT, R0, R12, RZ ;  /* 0x0000000c003e7210 */ /* 0x008fc80007f7e0ff */
[----:B-1----:R0:W3:Y:S01]  /*503c0*/  LDG.E.U8 R5, desc[UR8][R6.64] ;  /* 0x0000000806057981 */ /* 0x0020e2000c1e1100 */
[----:B------:R-:W-:-:S05]  /*503d0*/  IMAD.X R63, R4, 0x1, R13, P3 ;  /* 0x00000001043f7824 */ /* 0x000fca00018e060d */
[----:B------:R-:W2:Y:S01]  /*503e0*/  LDG.E.U8 R62, desc[UR8][R62.64] ;  /* 0x000000083e3e7981 */ /* 0x000ea2000c1e1100 */
[----:B------:R-:W-:-:S05]  /*503f0*/  IADD3 R58, P3, PT, R0, R10, RZ ;  /* 0x0000000a003a7210 */ /* 0x000fca0007f7e0ff */
[----:B------:R-:W-:-:S05]  /*50400*/  IMAD.X R59, R4, 0x1, R11, P3 ;  /* 0x00000001043b7824 */ /* 0x000fca00018e060b */
[----:B------:R-:W3:Y:S01]  /*50410*/  LDG.E.U8 R58, desc[UR8][R58.64] ;  /* 0x000000083a3a7981 */ /* 0x000ee2000c1e1100 */
[----:B0-----:R-:W-:-:S03]  /*50420*/  IADD3 R6, P3, PT, R0, R8, RZ ;  /* 0x0000000800067210 */ /* 0x001fc60007f7e0ff */
[----:B------:R-:W-:Y:S02]  /*50430*/  STL [R1+0x13c], R25 ;  /* 0x00013c1901007387 */ /* 0x000fe40000100800 */
[----:B------:R-:W-:Y:S02]  /*50440*/  IMAD.X R7, R4, 0x1, R9, P3 ;  /* 0x0000000104077824 */ /* 0x000fe400018e0609 */
[----:B------:R-:W3:Y:S04]  /*50450*/  LDL.64 R20, [R1+0xa00] ;  /* 0x000a000001147983 */ /* 0x000ee80000100a00 */
[----:B------:R-:W3:Y:S04]  /*50460*/  LDL.64 R12, [R1+0x9f8] ;  /* 0x0009f800010c7983 */ /* 0x000ee80000100a00 */
[----:B------:R-:W-:Y:S04]  /*50470*/  STL [R1+0x138], R24 ;  /* 0x0001381801007387 */ /* 0x000fe80000100800 */
[----:B--2---:R-:W-:Y:S04]  /*50480*/  STL [R1+0x2a3c], R62 ;  /* 0x002a3c3e01007387 */ /* 0x004fe80000100800 */
[----:B------:R0:W-:Y:S04]  /*50490*/  STL [R1+0x134], R22 ;  /* 0x0001341601007387 */ /* 0x0001e80000100800 */
[----:B------:R-:W2:Y:S04]  /*504a0*/  LDL.64 R10, [R1+0x9f0] ;  /* 0x0009f000010a7983 */ /* 0x000ea80000100a00 */
[----:B0-----:R4:W2:Y:S02]  /*504b0*/  LDG.E.U8 R22, desc[UR8][R6.64] ;  /* 0x0000000806167981 */ /* 0x0018a4000c1e1100 */
[----:B----4-:R-:W-:-:S05]  /*504c0*/  IADD3 R6, P3, PT, R0, R18, RZ ;  /* 0x0000001200067210 */ /* 0x010fca0007f7e0ff */
[----:B------:R-:W-:-:S05]  /*504d0*/  IMAD.X R7, R4, 0x1, R19, P3 ;  /* 0x0000000104077824 */ /* 0x000fca00018e0613 */
[----:B------:R0:W4:Y:S02]  /*504e0*/  LDG.E.U8 R25, desc[UR8][R6.64] ;  /* 0x0000000806197981 */ /* 0x000124000c1e1100 */
[----:B0-----:R-:W-:-:S05]  /*504f0*/  IADD3 R6, P3, PT, R0, R2, RZ ;  /* 0x0000000200067210 */ /* 0x001fca0007f7e0ff */
[----:B------:R-:W-:Y:S01]  /*50500*/  IMAD.X R7, R4, 0x1, R3, P3 ;  /* 0x0000000104077824 */ /* 0x000fe200018e0603 */
[----:B------:R-:W-:Y:S01]  /*50510*/  IADD3 R56, P3, PT, R0, R16, RZ ;  /* 0x0000001000387210 */ /* 0x000fe20007f7e0ff */
[----:B---3--:R-:W-:Y:S04]  /*50520*/  STL [R1+0x2a40], R58 ;  /* 0x002a403a01007387 */ /* 0x008fe80000100800 */
[----:B------:R-:W-:Y:S01]  /*50530*/  IMAD.X R57, R4, 0x1, R17, P3 ;  /* 0x0000000104397824 */ /* 0x000fe200018e0611 */
[----:B------:R-:W3:Y:S04]  /*50540*/  LDL.64 R8, [R1+0x9d0] ;  /* 0x0009d00001087983 */ /* 0x000ee80000100a00 */
[----:B------:R-:W2:Y:S01]  /*50550*/  LDG.E.U8 R56, desc[UR8][R56.64] ;  /* 0x0000000838387981 */ /* 0x000ea2000c1e1100 */
[----:B------:R-:W-:-:S03]  /*50560*/  IADD3 R54, P3, PT, R0, R14, RZ ;  /* 0x0000000e00367210 */ /* 0x000fc60007f7e0ff */
[----:B------:R-:W3:Y:S02]  /*50570*/  LDL.64 R2, [R1+0x9c8] ;  /* 0x0009c80001027983 */ /* 0x000ee40000100a00 */
[----:B------:R-:W-:Y:S02]  /*50580*/  IMAD.X R55, R4, 0x1, R15, P3 ;  /* 0x0000000104377824 */ /* 0x000fe400018e060f */
[----:B------:R0:W3:Y:S04]  /*50590*/  LDG.E.U8 R24, desc[UR8][R6.64] ;  /* 0x0000000806187981 */ /* 0x0000e8000c1e1100 */
[----:B------:R-:W3:Y:S01]  /*505a0*/  LDG.E.U8 R54, desc[UR8][R54.64] ;  /* 0x0000000836367981 */ /* 0x000ee2000c1e1100 */
[----:B0-----:R-:W-:-:S05]  /*505b0*/  IADD3 R6, P3, PT, R0, R20, RZ ;  /* 0x0000001400067210 */ /* 0x001fca0007f7e0ff */
[----:B------:R-:W-:-:S05]  /*505c0*/  IMAD.X R7, R4, 0x1, R21, P3 ;  /* 0x0000000104077824 */ /* 0x000fca00018e0615 */
[----:B------:R0:W3:Y:S04]  /*505d0*/  LDG.E.U8 R20, desc[UR8][R6.64] ;  /* 0x0000000806147981 */ /* 0x0000e8000c1e1100 */
[----:B------:R-:W-:Y:S04]  /*505e0*/  STL [R1+0x128], R26 ;  /* 0x0001281a01007387 */ /* 0x000fe80000100800 */
[----:B------:R-:W4:Y:S01]  /*505f0*/  LDL.64 R18, [R1+0x9c0] ;  /* 0x0009c00001127983 */ /* 0x000f220000100a00 */
[----:B0-----:R-:W-:-:S03]  /*50600*/  IADD3 R6, P3, PT, R0, R12, RZ ;  /* 0x0000000c00067210 */ /* 0x001fc60007f7e0ff */
[----:B------:R-:W-:Y:S02]  /*50610*/  STL [R1+0x124], R23 ;  /* 0x0001241701007387 */ /* 0x000fe40000100800 */
[----:B------:R-:W-:Y:S02]  /*50620*/  IMAD.X R7, R4, 0x1, R13, P3 ;  /* 0x0000000104077824 */ /* 0x000fe400018e060d */
[----:B--2---:R-:W-:Y:S04]  /*50630*/  STL [R1+0x2a44], R56 ;  /* 0x002a443801007387 */ /* 0x004fe80000100800 */
[----:B------:R-:W2:Y:S04]  /*50640*/  LDL.64 R16, [R1+0x9b8] ;  /* 0x0009b80001107983 */ /* 0x000ea80000100a00 */
[----:B------:R0:W-:Y:S04]  /*50650*/  STL [R1+0x120], R5 ;  /* 0x0001200501007387 */ /* 0x0001e80000100800 */
[----:B------:R-:W2:Y:S04]  /*50660*/  LDL.64 R14, [R1+0x9b0] ;  /* 0x0009b000010e7983 */ /* 0x000ea80000100a00 */
[----:B0-----:R0:W2:Y:S02]  /*50670*/  LDG.E.U8 R5, desc[UR8][R6.64] ;  /* 0x0000000806057981 */ /* 0x0010a4000c1e1100 */
[----:B0-----:R-:W-:-:S05]  /*50680*/  IADD3 R6, P3, PT, R0, R10, RZ ;  /* 0x0000000a00067210 */ /* 0x001fca0007f7e0ff */
[----:B------:R-:W-:Y:S01]  /*50690*/  IMAD.X R7, R4, 0x1, R11, P3 ;  /* 0x0000000104077824 */ /* 0x000fe200018e060b */
[----:B---3--:R-:W-:-:S04]  /*506a0*/  IADD3 R52, P3, PT, R0, R8, RZ ;  /* 0x0000000800347210 */ /* 0x008fc80007f7e0ff */
[----:B------:R4:W3:Y:S01]  /*506b0*/  LDG.E.U8 R80, desc[UR8][R6.64] ;  /* 0x0000000806507981 */ /* 0x0008e2000c1e1100 */
[----:B------:R-:W-:-:S05]  /*506c0*/  IMAD.X R53, R4, 0x1, R9, P3 ;  /* 0x0000000104357824 */ /* 0x000fca00018e0609 */
[----:B------:R-:W2:Y:S01]  /*506d0*/  LDG.E.U8 R52, desc[UR8][R52.64] ;  /* 0x0000000834347981 */ /* 0x000ea2000c1e1100 */
[----:B------:R-:W-:-:S03]  /*506e0*/  IADD3 R44, P3, PT, R0, R2, RZ ;  /* 0x00000002002c7210 */ /* 0x000fc60007f7e0ff */
[----:B------:R-:W-:Y:S04]  /*506f0*/  STL [R1+0x2a48], R54 ;  /* 0x002a483601007387 */ /* 0x000fe80000100800 */
[----:B------:R-:W2:Y:S01]  /*50700*/  LDL.64 R12, [R1+0x990] ;  /* 0x00099000010c7983 */ /* 0x000ea20000100a00 */
[----:B------:R-:W-:-:S03]  /*50710*/  IMAD.X R45, R4, 0x1, R3, P3 ;  /* 0x00000001042d7824 */ /* 0x000fc600018e0603 */
[----:B------:R-:W2:Y:S04]  /*50720*/  LDL.64 R10, [R1+0x988] ;  /* 0x00098800010a7983 */ /* 0x000ea80000100a00 */
[----:B------:R-:W2:Y:S01]  /*50730*/  LDG.E.U8 R44, desc[UR8][R44.64] ;  /* 0x000000082c2c7981 */ /* 0x000ea2000c1e1100 */
[----:B----4-:R-:W-:-:S03]  /*50740*/  IADD3 R6, P3, PT, R0, R18, RZ ;  /* 0x0000001200067210 */ /* 0x010fc60007f7e0ff */
[----:B------:R0:W-:Y:S02]  /*50750*/  STL [R1+0x114], R22 ;  /* 0x0001141601007387 */ /* 0x0001e40000100800 */
[----:B------:R-:W-:Y:S02]  /*50760*/  IMAD.X R7, R4, 0x1, R19, P3 ;  /* 0x0000000104077824 */ /* 0x000fe400018e0613 */
[----:B---3--:R-:W-:Y:S04]  /*50770*/  STL [R1+0x2a04], R80 ;  /* 0x002a045001007387 */ /* 0x008fe80000100800 */
[----:B0-----:R-:W3:Y:S04]  /*50780*/  LDL.64 R22, [R1+0x980] ;  /* 0x0009800001167983 */ /* 0x001ee80000100a00 */
[----:B------:R0:W-:Y:S04]  /*50790*/  STL [R1+0x110], R25 ;  /* 0x0001101901007387 */ /* 0x0001e80000100800 */
[----:B0-----:R2:W4:Y:S02]  /*507a0*/  LDG.E.U8 R25, desc[UR8][R6.64] ;  /* 0x0000000806197981 */ /* 0x001524000c1e1100 */
[----:B--2---:R-:W-:-:S02]  /*507b0*/  IADD3 R6, P3, PT, R0, R16, RZ ;  /* 0x0000001000067210 */ /* 0x004fc40007f7e0ff */
[----:B------:R-:W-:Y:S03]  /*507c0*/  STL [R1+0x2a4c], R52 ;  /* 0x002a4c3401007387 */ /* 0x000fe60000100800 */
[----:B------:R-:W-:Y:S01]  /*507d0*/  IMAD.X R7, R4, 0x1, R17, P3 ;  /* 0x0000000104077824 */ /* 0x000fe200018e0611 */
[----:B------:R0:W-:Y:S04]  /*507e0*/  STL [R1+0x10c], R24 ;  /* 0x00010c1801007387 */ /* 0x0001e80000100800 */
[----:B------:R-:W2:Y:S04]  /*507f0*/  LDL.64 R8, [R1+0x978] ;  /* 0x0009780001087983 */ /* 0x000ea80000100a00 */
[----:B------:R-:W4:Y:S04]  /*50800*/  LDL.64 R2, [R1+0x970] ;  /* 0x0009700001027983 */ /* 0x000f280000100a00 */
[----:B0-----:R0:W4:Y:S02]  /*50810*/  LDG.E.U8 R24, desc[UR8][R6.64] ;  /* 0x0000000806187981 */ /* 0x001124000c1e1100 */
[----:B0-----:R-:W-:-:S05]  /*50820*/  IADD3 R6, P3, PT, R0, R14, RZ ;  /* 0x0000000e00067210 */ /* 0x001fca0007f7e0ff */
[----:B------:R-:W-:-:S05]  /*50830*/  IMAD.X R7, R4, 0x1, R15, P3 ;  /* 0x0000000104077824 */ /* 0x000fca00018e060f */
[----:B------:R0:W4:Y:S02]  /*50840*/  LDG.E.U8 R81, desc[UR8][R6.64] ;  /* 0x0000000806517981 */ /* 0x000124000c1e1100 */
[----:B0-----:R-:W-:-:S05]  /*50850*/  IADD3 R6, P3, PT, R0, R12, RZ ;  /* 0x0000000c00067210 */ /* 0x001fca0007f7e0ff */
[----:B------:R-:W-:Y:S01]  /*50860*/  IMAD.X R7, R4, 0x1, R13, P3 ;  /* 0x0000000104077824 */ /* 0x000fe200018e060d */
[----:B------:R-:W-:Y:S04]  /*50870*/  STL [R1+0x2a50], R44 ;  /* 0x002a502c01007387 */ /* 0x000fe80000100800 */
[----:B------:R3:W4:Y:S04]  /*50880*/  LDG.E.U8 R37, desc[UR8][R6.64] ;  /* 0x0000000806257981 */ /* 0x000728000c1e1100 */
[----:B------:R-:W4:Y:S04]  /*50890*/  LDL.64 R18, [R1+0x950] ;  /* 0x0009500001127983 */ /* 0x000f280000100a00 */
[----:B------:R-:W4:Y:S04]  /*508a0*/  LDL.64 R16, [R1+0x948] ;  /* 0x0009480001107983 */ /* 0x000f280000100a00 */
[----:B------:R0:W-:Y:S02]  /*508b0*/  STL [R1+0x100], R20 ;  /* 0x0001001401007387 */ /* 0x0001e40000100800 */
[----:B0-----:R-:W-:-:S05]  /*508c0*/  IADD3 R20, P3, PT, R0, R10, RZ ;  /* 0x0000000a00147210 */ /* 0x001fca0007f7e0ff */
[----:B------:R-:W-:-:S05]  /*508d0*/  IMAD.X R21, R4, 0x1, R11, P3 ;  /* 0x0000000104157824 */ /* 0x000fca00018e060b */
[----:B------:R-:W4:Y:S01]  /*508e0*/  LDG.E.U8 R20, desc[UR8][R20.64] ;  /* 0x0000000814147981 */ /* 0x000f22000c1e1100 */
[----:B---3--:R-:W-:-:S05]  /*508f0*/  IADD3 R6, P3, PT, R0, R22, RZ ;  /* 0x0000001600067210 */ /* 0x008fca0007f7e0ff */
[----:B------:R-:W-:-:S05]  /*50900*/  IMAD.X R7, R4, 0x1, R23, P3 ;  /* 0x0000000104077824 */ /* 0x000fca00018e0617 */
[----:B------:R2:W3:Y:S02]  /*50910*/  LDG.E.U8 R26, desc[UR8][R6.64] ;  /* 0x00000008061a7981 */ /* 0x0004e4000c1e1100 */
[----:B--2---:R-:W-:-:S05]  /*50920*/  IADD3 R6, P3, PT, R0, R8, RZ ;  /* 0x0000000800067210 */ /* 0x004fca0007f7e0ff */
[----:B------:R-:W-:Y:S01]  /*50930*/  IMAD.X R7, R4, 0x1, R9, P3 ;  /* 0x0000000104077824 */ /* 0x000fe200018e0609 */
[----:B----4-:R-:W-:Y:S04]  /*50940*/  STL [R1+0x2a08], R81 ;  /* 0x002a085101007387 */ /* 0x010fe80000100800 */
[----:B------:R0:W-:Y:S04]  /*50950*/  STL [R1+0xfc], R5 ;  /* 0x0000fc0501007387 */ /* 0x0001e80000100800 */
[----:B------:R-:W2:Y:S04]  /*50960*/  LDL.64 R14, [R1+0x940] ;  /* 0x00094000010e7983 */ /* 0x000ea80000100a00 */
[----:B0-----:R0:W4:Y:S02]  /*50970*/  LDG.E.U8 R5, desc[UR8][R6.64] ;  /* 0x0000000806057981 */ /* 0x001124000c1e1100 */
[----:B0-----:R-:W-:-:S02]  /*50980*/  IADD3 R6, P3, PT, R0, R2, RZ ;  /* 0x0000000200067210 */ /* 0x001fc40007f7e0ff */
[----:B------:R-:W-:Y:S03]  /*50990*/  STL [R1+0x2a54], R37 ;  /* 0x002a542501007387 */ /* 0x000fe60000100800 */
[----:B------:R-:W-:Y:S01]  /*509a0*/  IMAD.X R7, R4, 0x1, R3, P3 ;  /* 0x0000000104077824 */ /* 0x000fe200018e0603 */
[----:B------:R-:W3:Y:S04]  /*509b0*/  LDL.64 R12, [R1+0x938] ;  /* 0x00093800010c7983 */ /* 0x000ee80000100a00 */
[----:B------:R0:W4:Y:S04]  /*509c0*/  LDG.E.U8 R85, desc[UR8][R6.64] ;  /* 0x0000000806557981 */ /* 0x000128000c1e1100 */
[----:B------:R-:W4:Y:S01]  /*509d0*/  LDL.64 R10, [R1+0x930] ;  /* 0x00093000010a7983 */ /* 0x000f220000100a00 */
        /* <DEDUP_REMOVED lines=9> */
[----:B------:R0:W-:Y:S01]  /*50a70*/  STL [R1+0xec], R25 ;  /* 0x0000ec1901007387 */ /* 0x0001e20000100800 */
[----:B--2---:R-:W-:-:S05]  /*50a80*/  IADD3 R6, P3, PT, R0, R14, RZ ;  /* 0x0000000e00067210 */ /* 0x004fca0007f7e0ff */
[----:B------:R-:W-:-:S05]  /*50a90*/  IMAD.X R7, R4, 0x1, R15, P3 ;  /* 0x0000000104077824 */ /* 0x000fca00018e060f */
[----:B0-----:R3:W2:Y:S02]  /*50aa0*/  LDG.E.U8 R25, desc[UR8][R6.64] ;  /* 0x0000000806197981 */ /* 0x0016a4000c1e1100 */
[----:B---3--:R-:W-:Y:S02]  /*50ab0*/  IADD3 R6, P3, PT, R0, R12, RZ ;  /* 0x0000000c00067210 */ /* 0x008fe40007f7e0ff */
[----:B----4-:R-:W-:Y:S04]  /*50ac0*/  STL [R1+0x2a0c], R85 ;  /* 0x002a0c5501007387 */ /* 0x010fe80000100800 */
[----:B------:R0:W-:Y:S01]  /*50ad0*/  STL [R1+0xe8], R24 ;  /* 0x0000e81801007387 */ /* 0x0001e20000100800 */
[----:B------:R-:W-:-:S03]  /*50ae0*/  IMAD.X R7, R4, 0x1, R13, P3 ;  /* 0x0000000104077824 */ /* 0x000fc600018e060d */
[----:B------:R-:W3:Y:S04]  /*50af0*/  LDL.64 R22, [R1+0x900] ;  /* 0x0009000001167983 */ /* 0x000ee80000100a00 */
[----:B0-----:R0:W4:Y:S04]  /*50b00*/  LDG.E.U8 R24, desc[UR8][R6.64] ;  /* 0x0000000806187981 */ /* 0x001128000c1e1100 */
[----:B------:R-:W-:Y:S01]  /*50b10*/  STL [R1+0x2a5c], R36 ;  /* 0x002a5c2401007387 */ /* 0x000fe20000100800 */
[----:B0-----:R-:W-:-:S03]  /*50b20*/  IADD3 R6, P3, PT, R0, R10, RZ ;  /* 0x0000000a00067210 */ /* 0x001fc60007f7e0ff */
[----:B------:R-:W2:Y:S02]  /*50b30*/  LDL.64 R20, [R1+0x8f8] ;  /* 0x0008f80001147983 */ /* 0x000ea40000100a00 */
[----:B------:R-:W-:Y:S02]  /*50b40*/  IMAD.X R7, R4, 0x1, R11, P3 ;  /* 0x0000000104077824 */ /* 0x000fe400018e060b */
[----:B------:R-:W4:Y:S04]  /*50b50*/  LDL.64 R16, [R1+0x8f0] ;  /* 0x0008f00001107983 */ /* 0x000f280000100a00 */
[----:B------:R0:W4:Y:S04]  /*50b60*/  LDG.E.U8 R84, desc[UR8][R6.64] ;  /* 0x0000000806547981 */ /* 0x000128000c1e1100 */
[----:B------:R-:W-:Y:S04]  /*50b70*/  STL [R1+0x2a60], R19 ;  /* 0x002a601301007387 */ /* 0x000fe80000100800 */
[----:B------:R-:W4:Y:S01]  /*50b80*/  LDL.64 R12, [R1+0x8d0] ;  /* 0x0008d000010c7983 */ /* 0x000f220000100a00 */
[----:B0-----:R-:W-:-:S03]  /*50b90*/  IADD3 R6, P3, PT, R0, R8, RZ ;  /* 0x0000000800067210 */ /* 0x001fc60007f7e0ff */
[----:B------:R-:W4:Y:S02]  /*50ba0*/  LDL.64 R10, [R1+0x8c8] ;  /* 0x0008c800010a7983 */ /* 0x000f240000100a00 */
[----:B------:R-:W-:-:S05]  /*50bb0*/  IMAD.X R7, R4, 0x1, R9, P3 ;  /* 0x0000000104077824 */ /* 0x000fca00018e0609 */
[----:B------:R0:W4:Y:S02]  /*50bc0*/  LDG.E.U8 R35, desc[UR8][R6.64] ;  /* 0x0000000806237981 */ /* 0x000124000c1e1100 */
[----:B0-----:R-:W-:-:S05]  /*50bd0*/  IADD3 R6, P3, PT, R0, R2, RZ ;  /* 0x0000000200067210 */ /* 0x001fca0007f7e0ff */
[----:B------:R-:W-:-:S05]  /*50be0*/  IMAD.X R7, R4, 0x1, R3, P3 ;  /* 0x0000000104077824 */ /* 0x000fca00018e0603 */
[----:B------:R3:W4:Y:S04]  /*50bf0*/  LDG.E.U8 R18, desc[UR8][R6.64] ;  /* 0x0000000806127981 */ /* 0x000728000c1e1100 */
[----:B------:R-:W-:Y:S01]  /*50c00*/  STL [R1+0xd8], R26 ;  /* 0x0000d81a01007387 */ /* 0x000fe20000100800 */
        /* <DEDUP_REMOVED lines=9> */
[----:B0-----:R-:W-:-:S05]  /*50ca0*/  IADD3 R6, P3, PT, R0, R16, RZ ;  /* 0x0000001000067210 */ /* 0x001fca0007f7e0ff */
[----:B------:R-:W-:-:S05]  /*50cb0*/  IMAD.X R7, R4, 0x1, R17, P3 ;  /* 0x0000000104077824 */ /* 0x000fca00018e0611 */
[----:B------:R0:W3:Y:S02]  /*50cc0*/  LDG.E.U8 R82, desc[UR8][R6.64] ;  /* 0x0000000806527981 */ /* 0x0000e4000c1e1100 */
[----:B0-----:R-:W-:-:S05]  /*50cd0*/  IADD3 R6, P3, PT, R0, R12, RZ ;  /* 0x0000000c00067210 */ /* 0x001fca0007f7e0ff */
[----:B------:R-:W-:Y:S01]  /*50ce0*/  IMAD.X R7, R4, 0x1, R13, P3 ;  /* 0x0000000104077824 */ /* 0x000fe200018e060d */
[----:B------:R-:W-:Y:S04]  /*50cf0*/  STL [R1+0x2a64], R35 ;  /* 0x002a642301007387 */ /* 0x000fe80000100800 */
[----:B------:R0:W4:Y:S04]  /*50d00*/  LDG.E.U8 R34, desc[UR8][R6.64] ;  /* 0x0000000806227981 */ /* 0x000128000c1e1100 */
[----:B------:R-:W4:Y:S04]  /*50d10*/  LDL.64 R2, [R1+0x8b8] ;  /* 0x0008b80001027983 */ /* 0x000f280000100a00 */
[----:B------:R-:W4:Y:S01]  /*50d20*/  LDL.64 R14, [R1+0x8b0] ;  /* 0x0008b000010e7983 */ /* 0x000f220000100a00 */
[----:B0-----:R-:W-:-:S05]  /*50d30*/  IADD3 R6, P3, PT, R0, R10, RZ ;  /* 0x0000000a00067210 */ /* 0x001fca0007f7e0ff */
[----:B------:R-:W-:-:S05]  /*50d40*/  IMAD.X R7, R4, 0x1, R11, P3 ;  /* 0x0000000104077824 */ /* 0x000fca00018e060b */
[----:B------:R2:W4:Y:S04]  /*50d50*/  LDG.E.U8 R17, desc[UR8][R6.64] ;  /* 0x0000000806117981 */ /* 0x000528000c1e1100 */
[----:B------:R0:W-:Y:S04]  /*50d60*/  STL [R1+0x2a68], R18 ;  /* 0x002a681201007387 */ /* 0x0001e80000100800 */
[----:B------:R-:W4:Y:S04]  /*50d70*/  LDL.64 R20, [R1+0x890] ;  /* 0x0008900001147983 */ /* 0x000f280000100a00 */
[----:B0-----:R-:W4:Y:S04]  /*50d80*/  LDL.64 R18, [R1+0x888] ;  /* 0x0008880001127983 */ /* 0x001f280000100a00 */
[----:B------:R-:W-:Y:S01]  /*50d90*/  STL [R1+0xc4], R25 ;  /* 0x0000c41901007387 */ /* 0x000fe20000100800 */
[----:B--2---:R-:W-:-:S05]  /*50da0*/  IADD3 R6, P3, PT, R0, R8, RZ ;  /* 0x0000000800067210 */ /* 0x004fca0007f7e0ff */
[----:B------:R-:W-:-:S05]  /*50db0*/  IMAD.X R7, R4, 0x1, R9, P3 ;  /* 0x0000000104077824 */ /* 0x000fca00018e0609 */
[----:B------:R4:W2:Y:S04]  /*50dc0*/  LDG.E.U8 R22, desc[UR8][R6.64] ;  /* 0x0000000806167981 */ /* 0x0008a8000c1e1100 */
[----:B---3--:R-:W-:Y:S04]  /*50dd0*/  STL [R1+0x2a14], R82 ;  /* 0x002a145201007387 */ /* 0x008fe80000100800 */
[----:B------:R-:W-:Y:S04]  /*50de0*/  STL [R1+0xc0], R24 ;  /* 0x0000c01801007387 */ /* 0x000fe80000100800 */
[----:B------:R-:W3:Y:S01]  /*50df0*/  LDL.64 R12, [R1+0x880] ;  /* 0x00088000010c7983 */ /* 0x000ee20000100a00 */
[----:B----4-:R-:W-:-:S03]  /*50e00*/  IADD3 R6, P3, PT, R0, R2, RZ ;  /* 0x0000000200067210 */ /* 0x010fc60007f7e0ff */
[----:B------:R-:W-:Y:S02]  /*50e10*/  STL [R1+0x2a6c], R34 ;  /* 0x002a6c2201007387 */ /* 0x000fe40000100800 */
[----:B------:R-:W-:Y:S02]  /*50e20*/  IMAD.X R7, R4, 0x1, R3, P3 ;  /* 0x0000000104077824 */ /* 0x000fe400018e0603 */
[----:B------:R-:W4:Y:S04]  /*50e30*/  LDL.64 R10, [R1+0x878] ;  /* 0x00087800010a7983 */ /* 0x000f280000100a00 */
[----:B------:R0:W-:Y:S04]  /*50e40*/  STL [R1+0x2a70], R17 ;  /* 0x002a701101007387 */ /* 0x0001e80000100800 */
[----:B------:R-:W2:Y:S04]  /*50e50*/  LDL.64 R8, [R1+0x870] ;  /* 0x0008700001087983 */ /* 0x000ea80000100a00 */
[----:B------:R-:W2:Y:S04]  /*50e60*/  LDL.64 R2, [R1+0x850] ;  /* 0x0008500001027983 */ /* 0x000ea80000100a00 */
[----:B0-----:R0:W2:Y:S02]  /*50e70*/  LDG.E.U8 R17, desc[UR8][R6.64] ;  /* 0x0000000806117981 */ /* 0x0010a4000c1e1100 */
[----:B0-----:R-:W-:-:S05]  /*50e80*/  IADD3 R6, P3, PT, R0, R14, RZ ;  /* 0x0000000e00067210 */ /* 0x001fca0007f7e0ff */
[----:B------:R-:W-:Y:S02]  /*50e90*/  IMAD.X R7, R4, 0x1, R15, P3 ;  /* 0x0000000104077824 */ /* 0x000fe400018e060f */
[----:B------:R-:W2:Y:S04]  /*50ea0*/  LDL.64 R14, [R1+0x848] ;  /* 0x00084800010e7983 */ /* 0x000ea80000100a00 */
[----:B------:R0:W2:Y:S02]  /*50eb0*/  LDG.E.U8 R92, desc[UR8][R6.64] ;  /* 0x00000008065c7981 */ /* 0x0000a4000c1e1100 */
[----:B0-----:R-:W-:-:S05]  /*50ec0*/  IADD3 R6, P3, PT, R0, R20, RZ ;  /* 0x0000001400067210 */ /* 0x001fca0007f7e0ff */
[----:B------:R-:W-:-:S05]  /*50ed0*/  IMAD.X R7, R4, 0x1, R21, P3 ;  /* 0x0000000104077824 */ /* 0x000fca00018e0615 */
[----:B------:R0:W4:Y:S02]  /*50ee0*/  LDG.E.U8 R33, desc[UR8][R6.64] ;  /* 0x0000000806217981 */ /* 0x000124000c1e1100 */
[----:B0-----:R-:W-:-:S05]  /*50ef0*/  IADD3 R6, P3, PT, R0, R18, RZ ;  /* 0x0000001200067210 */ /* 0x001fca0007f7e0ff */
[----:B------:R-:W-:-:S05]  /*50f00*/  IMAD.X R7, R4, 0x1, R19, P3 ;  /* 0x0000000104077824 */ /* 0x000fca00018e0613 */
[----:B------:R3:W4:Y:S04]  /*50f10*/  LDG.E.U8 R16, desc[UR8][R6.64] ;  /* 0x0000000806107981 */ /* 0x000728000c1e1100 */
[----:B------:R-:W-:Y:S01]  /*50f20*/  STL [R1+0xb0], R23 ;  /* 0x0000b01701007387 */ /* 0x000fe20000100800 */
[----:B---3--:R-:W-:-:S05]  /*50f30*/  IADD3 R6, P3, PT, R0, R12, RZ ;  /* 0x0000000c00067210 */ /* 0x008fca0007f7e0ff */
[----:B------:R-:W-:Y:S01]  /*50f40*/  IMAD.X R7, R4, 0x1, R13, P3 ;  /* 0x0000000104077824 */ /* 0x000fe200018e060d */
[----:B--2---:R-:W-:Y:S04]  /*50f50*/  STL [R1+0x2a18], R92 ;  /* 0x002a185c01007387 */ /* 0x004fe80000100800 */
[----:B------:R0:W-:Y:S04]  /*50f60*/  STL [R1+0xac], R5 ;  /* 0x0000ac0501007387 */ /* 0x0001e80000100800 */
[----:B------:R-:W2:Y:S04]  /*50f70*/  LDL.64 R20, [R1+0x840] ;  /* 0x0008400001147983 */ /* 0x000ea80000100a00 */
[----:B0-----:R4:W3:Y:S02]  /*50f80*/  LDG.E.U8 R5, desc[UR8][R6.64] ;  /* 0x0000000806057981 */ /* 0x0018e4000c1e1100 */
[----:B----4-:R-:W-:-:S05]  /*50f90*/  IADD3 R6, P3, PT, R0, R10, RZ ;  /* 0x0000000a00067210 */ /* 0x010fca0007f7e0ff */
[----:B------:R-:W-:-:S05]  /*50fa0*/  IMAD.X R7, R4, 0x1, R11, P3 ;  /* 0x0000000104077824 */ /* 0x000fca00018e060b */
[----:B------:R0:W4:Y:S02]  /*50fb0*/  LDG.E.U8 R82, desc[UR8][R6.64] ;  /* 0x0000000806527981 */ /* 0x000124000c1e1100 */
[----:B0-----:R-:W-:-:S05]  /*50fc0*/  IADD3 R6, P3, PT, R0, R8, RZ ;  /* 0x0000000800067210 */ /* 0x001fca0007f7e0ff */
[----:B------:R-:W-:-:S05]  /*50fd0*/  IMAD.X R7, R4, 0x1, R9, P3 ;  /* 0x0000000104077824 */ /* 0x000fca00018e0609 */
[----:B------:R0:W3:Y:S02]  /*50fe0*/  LDG.E.U8 R91, desc[UR8][R6.64] ;  /* 0x00000008065b7981 */ /* 0x0000e4000c1e1100 */
[----:B0-----:R-:W-:-:S05]  /*50ff0*/  IADD3 R6, P3, PT, R0, R2, RZ ;  /* 0x0000000200067210 */ /* 0x001fca0007f7e0ff */
[----:B------:R-:W-:-:S05]  /*51000*/  IMAD.X R7, R4, 0x1, R3, P3 ;  /* 0x0000000104077824 */ /* 0x000fca00018e0603 */
[----:B------:R0:W3:Y:S02]  /*51010*/  LDG.E.U8 R32, desc[UR8][R6.64] ;  /* 0x0000000806207981 */ /* 0x0000e4000c1e1100 */
[----:B0-----:R-:W-:-:S05]  /*51020*/  IADD3 R6, P3, PT, R0, R14, RZ ;  /* 0x0000000e00067210 */ /* 0x001fca0007f7e0ff */
[----:B------:R-:W-:Y:S01]  /*51030*/  IMAD.X R7, R4, 0x1, R15, P3 ;  /* 0x0000000104077824 */ /* 0x000fe200018e060f */
[----:B------:R-:W-:Y:S04]  /*51040*/  STL [R1+0x2a74], R33 ;  /* 0x002a742101007387 */ /* 0x000fe80000100800 */
[----:B------:R2:W3:Y:S04]  /*51050*/  LDG.E.U8 R15, desc[UR8][R6.64] ;  /* 0x00000008060f7981 */ /* 0x0004e8000c1e1100 */
[----:B------:R-:W3:Y:S04]  /*51060*/  LDL.64 R18, [R1+0x838] ;  /* 0x0008380001127983 */ /* 0x000ee80000100a00 */
[----:B------:R-:W-:Y:S04]  /*51070*/  STL [R1+0x2a78], R16 ;  /* 0x002a781001007387 */ /* 0x000fe80000100800 */
[----:B------:R-:W3:Y:S04]  /*51080*/  LDL.64 R12, [R1+0x830] ;  /* 0x00083000010c7983 */ /* 0x000ee80000100a00 */
[----:B------:R-:W3:Y:S01]  /*51090*/  LDL.64 R10, [R1+0x810] ;  /* 0x00081000010a7983 */ /* 0x000ee20000100a00 */
[----:B--2---:R-:W-:-:S05]  /*510a0*/  IADD3 R6, P3, PT, R0, R20, RZ ;  /* 0x0000001400067210 */ /* 0x004fca0007f7e0ff */
[----:B------:R-:W-:Y:S01]  /*510b0*/  IMAD.X R7, R4, 0x1, R21, P3 ;  /* 0x0000000104077824 */ /* 0x000fe200018e0615 */
[----:B----4-:R-:W-:Y:S04]  /*510c0*/  STL [R1+0x2a1c], R82 ;  /* 0x002a1c5201007387 */ /* 0x010fe80000100800 */
[----:B------:R0:W-:Y:S04]  /*510d0*/  STL [R1+0x9c], R22 ;  /* 0x00009c1601007387 */ /* 0x0001e80000100800 */
[----:B------:R-:W2:Y:S04]  /*510e0*/  LDL.64 R8, [R1+0x808] ;  /* 0x0008080001087983 */ /* 0x000ea80000100a00 */
[----:B---3--:R-:W-:Y:S04]  /*510f0*/  STL [R1+0x2a20], R91 ;  /* 0x002a205b01007387 */ /* 0x008fe80000100800 */
[----:B------:R-:W-:Y:S04]  /*51100*/  STL [R1+0x98], R17 ;  /* 0x0000981101007387 */ /* 0x000fe80000100800 */
[----:B------:R-:W3:Y:S04]  /*51110*/  LDL.64 R2, [R1+0x800] ;  /* 0x0008000001027983 */ /* 0x000ee80000100a00 */
[----:B------:R-:W-:Y:S04]  /*51120*/  STL [R1+0x2a7c], R32 ;  /* 0x002a7c2001007387 */ /* 0x000fe80000100800 */
[----:B0-----:R-:W4:Y:S04]  /*51130*/  LDL.64 R22, [R1+0x7f8] ;  /* 0x0007f80001167983 */ /* 0x001f280000100a00 */
[----:B------:R0:W-:Y:S04]  /*51140*/  STL [R1+0x2a80], R15 ;  /* 0x002a800f01007387 */ /* 0x0001e80000100800 */
[----:B------:R-:W4:Y:S04]  /*51150*/  LDL.64 R20, [R1+0x7f0] ;  /* 0x0007f00001147983 */ /* 0x000f280000100a00 */
[----:B0-----:R0:W4:Y:S02]  /*51160*/  LDG.E.U8 R15, desc[UR8][R6.64] ;  /* 0x00000008060f7981 */ /* 0x001124000c1e1100 */
[----:B0-----:R-:W-:-:S05]  /*51170*/  IADD3 R6, P3, PT, R0, R18, RZ ;  /* 0x0000001200067210 */ /* 0x001fca0007f7e0ff */
[----:B------:R-:W-:Y:S02]  /*51180*/  IMAD.X R7, R4, 0x1, R19, P3 ;  /* 0x0000000104077824 */ /* 0x000fe400018e0613 */
[----:B------:R-:W4:Y:S04]  /*51190*/  LDL.64 R18, [R1+0x7d0] ;  /* 0x0007d00001127983 */ /* 0x000f280000100a00 */
[----:B------:R0:W4:Y:S02]  /*511a0*/  LDG.E.U8 R84, desc[UR8][R6.64] ;  /* 0x0000000806547981 */ /* 0x000124000c1e1100 */
[----:B0-----:R-:W-:-:S05]  /*511b0*/  IADD3 R6, P3, PT, R0, R12, RZ ;  /* 0x0000000c00067210 */ /* 0x001fca0007f7e0ff */
[----:B------:R-:W-:-:S05]  /*511c0*/  IMAD.X R7, R4, 0x1, R13, P3 ;  /* 0x0000000104077824 */ /* 0x000fca00018e060d */
[----:B------:R0:W4:Y:S02]  /*511d0*/  LDG.E.U8 R90, desc[UR8][R6.64] ;  /* 0x00000008065a7981 */ /* 0x000124000c1e1100 */
[----:B0-----:R-:W-:-:S05]  /*511e0*/  IADD3 R6, P3, PT, R0, R10, RZ ;  /* 0x0000000a00067210 */ /* 0x001fca0007f7e0ff */
[----:B------:R-:W-:-:S05]  /*511f0*/  IMAD.X R7, R4, 0x1, R11, P3 ;  /* 0x0000000104077824 */ /* 0x000fca00018e060b */
[----:B------:R2:W4:Y:S02]  /*51200*/  LDG.E.U8 R31, desc[UR8][R6.64] ;  /* 0x00000008061f7981 */ /* 0x000524000c1e1100 */
[----:B--2---:R-:W-:-:S05]  /*51210*/  IADD3 R6, P3, PT, R0, R8, RZ ;  /* 0x0000000800067210 */ /* 0x004fca0007f7e0ff */
[----:B------:R-:W-:-:S05]  /*51220*/  IMAD.X R7, R4, 0x1, R9, P3 ;  /* 0x0000000104077824 */ /* 0x000fca00018e0609 */
[----:B------:R3:W2:Y:S02]  /*51230*/  LDG.E.U8 R14, desc[UR8][R6.64] ;  /* 0x00000008060e7981 */ /* 0x0006a4000c1e1100 */
[----:B---3--:R-:W-:-:S05]  /*51240*/  IADD3 R6, P3, PT, R0, R2, RZ ;  /* 0x0000000200067210 */ /* 0x008fca0007f7e0ff */
[----:B------:R-:W-:Y:S01]  /*51250*/  IMAD.X R7, R4, 0x1, R3, P3 ;  /* 0x0000000104077824 */ /* 0x000fe200018e0603 */
[----:B----4-:R-:W-:Y:S04]  /*51260*/  STL [R1+0x2a24], R84 ;  /* 0x002a245401007387 */ /* 0x010fe80000100800 */
[----:B------:R0:W-:Y:S04]  /*51270*/  STL [R1+0x88], R5 ;  /* 0x0000880501007387 */ /* 0x0001e80000100800 */
[----:B------:R-:W3:Y:S04]  /*51280*/  LDL.64 R12, [R1+0x7c8] ;  /* 0x0007c800010c7983 */ /* 0x000ee80000100a00 */
[----:B0-----:R0:W4:Y:S02]  /*51290*/  LDG.E.U8 R5, desc[UR8][R6.64] ;  /* 0x0000000806057981 */ /* 0x001124000c1e1100 */
[----:B0-----:R-:W-:-:S05]  /*512a0*/  IADD3 R6, P3, PT, R0, R22, RZ ;  /* 0x0000001600067210 */ /* 0x001fca0007f7e0ff */
[----:B------:R-:W-:-:S05]  /*512b0*/  IMAD.X R7, R4, 0x1, R23, P3 ;  /* 0x0000000104077824 */ /* 0x000fca00018e0617 */
[----:B------:R0:W3:Y:S02]  /*512c0*/  LDG.E.U8 R85, desc[UR8][R6.64] ;  /* 0x0000000806557981 */ /* 0x0000e4000c1e1100 */
[----:B0-----:R-:W-:-:S05]  /*512d0*/  IADD3 R6, P3, PT, R0, R20, RZ ;  /* 0x0000001400067210 */ /* 0x001fca0007f7e0ff */
[----:B------:R-:W-:-:S05]  /*512e0*/  IMAD.X R7, R4, 0x1, R21, P3 ;  /* 0x0000000104077824 */ /* 0x000fca00018e0615 */
[----:B------:R0:W4:Y:S04]  /*512f0*/  LDG.E.U8 R89, desc[UR8][R6.64] ;  /* 0x0000000806597981 */ /* 0x000128000c1e1100 */
[----:B------:R-:W-:Y:S04]  /*51300*/  STL [R1+0x2a28], R90 ;  /* 0x002a285a01007387 */ /* 0x000fe80000100800 */
[----:B------:R-:W4:Y:S04]  /*51310*/  LDL.64 R16, [R1+0x7c0] ;  /* 0x0007c00001107983 */ /* 0x000f280000100a00 */
[----:B------:R-:W-:Y:S04]  /*51320*/  STL [R1+0x2a84], R31 ;  /* 0x002a841f01007387 */ /* 0x000fe80000100800 */
[----:B------:R-:W4:Y:S04]  /*51330*/  LDL.64 R10, [R1+0x7b8] ;  /* 0x0007b800010a7983 */ /* 0x000f280000100a00 */
[----:B------:R-:W4:Y:S01]  /*51340*/  LDL.64 R8, [R1+0x7b0] ;  /* 0x0007b00001087983 */ /* 0x000f220000100a00 */
[----:B0-----:R-:W-:-:S05]  /*51350*/  IADD3 R6, P3, PT, R0, R18, RZ ;  /* 0x0000001200067210 */ /* 0x001fca0007f7e0ff */
[----:B------:R-:W-:-:S05]  /*51360*/  IMAD.X R7, R4, 0x1, R19, P3 ;  /* 0x0000000104077824 */ /* 0x000fca00018e0613 */
[----:B------:R0:W4:Y:S04]  /*51370*/  LDG.E.U8 R30, desc[UR8][R6.64] ;  /* 0x00000008061e7981 */ /* 0x000128000c1e1100 */
[----:B--2---:R-:W-:Y:S04]  /*51380*/  STL [R1+0x2a88], R14 ;  /* 0x002a880e01007387 */ /* 0x004fe80000100800 */
[----:B------:R-:W2:Y:S04]  /*51390*/  LDL.64 R2, [R1+0x790] ;  /* 0x0007900001027983 */ /* 0x000ea80000100a00 */
[----:B------:R-:W2:Y:S04]  /*513a0*/  LDL.64 R22, [R1+0x788] ;  /* 0x0007880001167983 */ /* 0x000ea80000100a00 */
[----:B------:R1:W-:Y:S04]  /*513b0*/  STL [R1+0x74], R15 ;  /* 0x0000740f01007387 */ /* 0x0003e80000100800 */
[----:B---3--:R-:W-:Y:S04]  /*513c0*/  STL [R1+0x2a8c], R85 ;  /* 0x002a8c5501007387 */ /* 0x008fe80000100800 */
[----:B------:R-:W3:Y:S04]  /*513d0*/  LDL.64 R20, [R1+0x780] ;  /* 0x0007800001147983 */ /* 0x000ee80000100a00 */
[----:B----4-:R-:W-:Y:S04]  /*513e0*/  STL [R1+0x2a90], R89 ;  /* 0x002a905901007387 */ /* 0x010fe80000100800 */
[----:B------:R-:W4:Y:S04]  /*513f0*/  LDL.64 R18, [R1+0x778] ;  /* 0x0007780001127983 */ /* 0x000f280000100a00 */
[----:B-1----:R-:W4:Y:S01]  /*51400*/  LDL.64 R14, [R1+0x770] ;  /* 0x00077000010e7983 */ /* 0x002f220000100a00 */
[----:B0-----:R-:W-:-:S05]  /*51410*/  IADD3 R6, P3, PT, R0, R12, RZ ;  /* 0x0000000c00067210 */ /* 0x001fca0007f7e0ff */
[----:B------:R-:W-:-:S05]  /*51420*/  IMAD.X R7, R4, 0x1, R13, P3 ;  /* 0x0000000104077824 */ /* 0x000fca00018e060d */
[----:B------:R0:W4:Y:S02]  /*51430*/  LDG.E.U8 R13, desc[UR8][R6.64] ;  /* 0x00000008060d7981 */ /* 0x000124000c1e1100 */
[----:B0-----:R-:W-:-:S05]  /*51440*/  IADD3 R6, P3, PT, R0, R16, RZ ;  /* 0x0000001000067210 */ /* 0x001fca0007f7e0ff */
[----:B------:R-:W-:Y:S02]  /*51450*/  IMAD.X R7, R4, 0x1, R17, P3 ;  /* 0x0000000104077824 */ /* 0x000fe400018e0611 */
[----:B------:R-:W4:Y:S04]  /*51460*/  LDL.64 R16, [R1+0x750] ;  /* 0x0007500001107983 */ /* 0x000f280000100a00 */
        /* <DEDUP_REMOVED lines=8> */
[----:B------:R2:W4:Y:S04]  /*514f0*/  LDG.E.U8 R88, desc[UR8][R6.64] ;  /* 0x0000000806587981 */ /* 0x000528000c1e1100 */
[----:B------:R0:W-:Y:S04]  /*51500*/  STL [R1+0x60], R5 ;  /* 0x0000600501007387 */ /* 0x0001e80000100800 */
[----:B------:R-:W4:Y:S04]  /*51510*/  LDL.64 R24, [R1+0x710] ;  /* 0x0007100001187983 */ /* 0x000f280000100a00 */
[----:B------:R-:W4:Y:S04]  /*51520*/  LDL.64 R32, [R1+0x6f8] ;  /* 0x0006f80001207983 */ /* 0x000f280000100a00 */
[----:B------:R-:W4:Y:S04]  /*51530*/  LDL.64 R38, [R1+0x680] ;  /* 0x0006800001267983 */ /* 0x000f280000100a00 */
[----:B------:R-:W4:Y:S04]  /*51540*/  LDL.64 R36, [R1+0x678] ;  /* 0x0006780001247983 */ /* 0x000f280000100a00 */
[----:B------:R-:W4:Y:S04]  /*51550*/  LDL.64 R34, [R1+0x610] ;  /* 0x0006100001227983 */ /* 0x000f280000100a00 */
[----:B------:R-:W4:Y:S01]  /*51560*/  LDL.64 R40, [R1+0x550] ;  /* 0x0005500001287983 */ /* 0x000f220000100a00 */
[----:B------:R-:W-:-:S03]  /*51570*/  SHF.R.S32.HI R71, RZ, 0x1f, R0 ;  /* 0x0000001fff477819 */ /* 0x000fc60000011400 */
[----:B------:R-:W4:Y:S04]  /*51580*/  LDL.64 R48, [R1+0x4c8] ;  /* 0x0004c80001307983 */ /* 0x000f280000100a00 */
[----:B------:R-:W4:Y:S01]  /*51590*/  LDL.64 R52, [R1+0x600] ;  /* 0x0006000001347983 */ /* 0x000f220000100a00 */
[----:B--2---:R-:W-:-:S05]  /*515a0*/  IADD3 R6, P3, PT, R0, R2, RZ ;  /* 0x0000000200067210 */ /* 0x004fca0007f7e0ff */
[----:B------:R-:W-:Y:S02]  /*515b0*/  IMAD.X R7, R4, 0x1, R3, P3 ;  /* 0x0000000104077824 */ /* 0x000fe400018e0603 */
[----:B------:R-:W2:Y:S04]  /*515c0*/  LDL.64 R2, [R1+0x738] ;  /* 0x0007380001027983 */ /* 0x000ea80000100a00 */
[----:B------:R1:W2:Y:S02]  /*515d0*/  LDG.E.U8 R29, desc[UR8][R6.64] ;  /* 0x00000008061d7981 */ /* 0x0002a4000c1e1100 */
[----:B-1----:R-:W-:-:S05]  /*515e0*/  IADD3 R6, P3, PT, R0, R22, RZ ;  /* 0x0000001600067210 */ /* 0x002fca0007f7e0ff */
[----:B------:R-:W-:Y:S02]  /*515f0*/  IMAD.X R7, R4, 0x1, R23, P3 ;  /* 0x0000000104077824 */ /* 0x000fe400018e0617 */
[----:B------:R-:W2:Y:S04]  /*51600*/  LDL.64 R22, [R1+0x730] ;  /* 0x0007300001167983 */ /* 0x000ea80000100a00 */
[----:B------:R3:W2:Y:S02]  /*51610*/  LDG.E.U8 R12, desc[UR8][R6.64] ;  /* 0x00000008060c7981 */ /* 0x0006a4000c1e1100 */
[----:B---3--:R-:W-:-:S05]  /*51620*/  IADD3 R6, P3, PT, R0, R20, RZ ;  /* 0x0000001400067210 */ /* 0x008fca0007f7e0ff */
[----:B------:R-:W-:Y:S02]  /*51630*/  IMAD.X R7, R4, 0x1, R21, P3 ;  /* 0x0000000104077824 */ /* 0x000fe400018e0615 */
[----:B------:R-:W3:Y:S04]  /*51640*/  LDL.64 R20, [R1+0x708] ;  /* 0x0007080001147983 */ /* 0x000ee80000100a00 */
[----:B------:R4:W3:Y:S02]  /*51650*/  LDG.E.U8 R84, desc[UR8][R6.64] ;  /* 0x0000000806547981 */ /* 0x0008e4000c1e1100 */
[----:B----4-:R-:W-:-:S05]  /*51660*/  IADD3 R6, P3, PT, R0, R18, RZ ;  /* 0x0000001200067210 */ /* 0x010fca0007f7e0ff */
[----:B------:R-:W-:Y:S02]  /*51670*/  IMAD.X R7, R4, 0x1, R19, P3 ;  /* 0x0000000104077824 */ /* 0x000fe400018e0613 */
[----:B------:R-:W4:Y:S04]  /*51680*/  LDL.64 R18, [R1+0x6f0] ;  /* 0x0006f00001127983 */ /* 0x000f280000100a00 */
[----:B------:R1:W4:Y:S02]  /*51690*/  LDG.E.U8 R80, desc[UR8][R6.64] ;  /* 0x0000000806507981 */ /* 0x000324000c1e1100 */
[----:B-1----:R-:W-:-:S05]  /*516a0*/  IADD3 R6, P3, PT, R0, R14, RZ ;  /* 0x0000000e00067210 */ /* 0x002fca0007f7e0ff */
        /* <DEDUP_REMOVED lines=8> */
[----:B------:R-:W-:-:S05]  /*51730*/  IMAD.X R7, R4, 0x1, R11, P3 ;  /* 0x0000000104077824 */ /* 0x000fca00018e060b */
[----:B------:R1:W4:Y:S02]  /*51740*/  LDG.E.U8 R11, desc[UR8][R6.64] ;  /* 0x00000008060b7981 */ /* 0x000324000c1e1100 */
[----:B-1----:R-:W-:-:S05]  /*51750*/  IADD3 R6, P3, PT, R0, R8, RZ ;  /* 0x0000000800067210 */ /* 0x002fca0007f7e0ff */
[----:B------:R-:W-:Y:S02]  /*51760*/  IMAD.X R7, R4, 0x1, R9, P3 ;  /* 0x0000000104077824 */ /* 0x000fe400018e0609 */
[----:B------:R-:W4:Y:S04]  /*51770*/  LDL.64 R8, [R1+0x6c8] ;  /* 0x0006c80001087983 */ /* 0x000f280000100a00 */
[----:B------:R2:W4:Y:S02]  /*51780*/  LDG.E.U8 R91, desc[UR8][R6.64] ;  /* 0x00000008065b7981 */ /* 0x000524000c1e1100 */
[----:B--2---:R-:W-:-:S05]  /*51790*/  IADD3 R6, P3, PT, R0, R2, RZ ;  /* 0x0000000200067210 */ /* 0x004fca0007f7e0ff */
[----:B------:R-:W-:-:S05]  /*517a0*/  IMAD.X R7, R4, 0x1, R3, P3 ;  /* 0x0000000104077824 */ /* 0x000fca00018e0603 */
[----:B------:R1:W2:Y:S02]  /*517b0*/  LDG.E.U8 R2, desc[UR8][R6.64] ;  /* 0x0000000806027981 */ /* 0x0002a4000c1e1100 */
[----:B-1----:R-:W-:-:S05]  /*517c0*/  IADD3 R6, P3, PT, R0, R22, RZ ;  /* 0x0000001600067210 */ /* 0x002fca0007f7e0ff */
        /* <DEDUP_REMOVED lines=30> */
[----:B--2---:R-:W-:-:S05]  /*519b0*/  IADD3 R6, P3, PT, R0, R22, RZ ;  /* 0x0000001600067210 */ /* 0x004fca0007f7e0ff */
[----:B------:R-:W-:Y:S02]  /*519c0*/  IMAD.X R7, R4, 0x1, R23, P3 ;  /* 0x0000000104077824 */ /* 0x000fe400018e0617 */
[----:B------:R-:W2:Y:S04]  /*519d0*/  LDL.64 R22, [R1+0x640] ;  /* 0x0006400001167983 */ /* 0x000ea80000100a00 */
[----:B------:R3:W2:Y:S01]  /*519e0*/  LDG.E.U8 R92, desc[UR8][R6.64] ;  /* 0x00000008065c7981 */ /* 0x0006a2000c1e1100 */
[----:B------:R-:W-:-:S05]  /*519f0*/  IADD3 R78, P3, PT, R0, R24, RZ ;  /* 0x00000018004e7210 */ /* 0x000fca0007f7e0ff */
[----:B------:R-:W-:Y:S02]  /*51a00*/  IMAD.X R79, R4, 0x1, R25, P3 ;  /* 0x00000001044f7824 */ /* 0x000fe400018e0619 */
[----:B------:R-:W-:-:S03]  /*51a10*/  IMAD.IADD R50, R0, 0x1, R40 ;  /* 0x0000000100327824 */ /* 0x000fc600078e0228 */
[----:B------:R-:W2:Y:S01]  /*51a20*/  LDG.E.U8 R78, desc[UR8][R78.64] ;  /* 0x000000084e4e7981 */ /* 0x000ea2000c1e1100 */
        /* <DEDUP_REMOVED lines=9> */
[----:B------:R-:W-:Y:S01]  /*51ac0*/  IMAD.X R7, R4, 0x1, R39, P3 ;  /* 0x0000000104077824 */ /* 0x000fe200018e0627 */
[----:B------:R-:W-:-:S04]  /*51ad0*/  IADD3 R66, P3, PT, R0, R36, RZ ;  /* 0x0000002400427210 */ /* 0x000fc80007f7e0ff */
[----:B------:R1:W4:Y:S01]  /*51ae0*/  LDG.E.U8 R69, desc[UR8][R6.64] ;  /* 0x0000000806457981 */ /* 0x000322000c1e1100 */
[----:B------:R-:W-:-:S03]  /*51af0*/  IMAD.X R67, R4, 0x1, R37, P3 ;  /* 0x0000000104437824 */ /* 0x000fc600018e0625 */
[----:B------:R-:W4:Y:S04]  /*51b00*/  LDL.64 R36, [R1+0x5c8] ;  /* 0x0005c80001247983 */ /* 0x000f280000100a00 */
[----:B------:R-:W4:Y:S01]  /*51b10*/  LDG.E.U8 R66, desc[UR8][R66.64] ;  /* 0x0000000842427981 */ /* 0x000f22000c1e1100 */
[----:B-1----:R-:W-:-:S05]  /*51b20*/  IADD3 R6, P3, PT, R0, R18, RZ ;  /* 0x0000001200067210 */ /* 0x002fca0007f7e0ff */
[----:B------:R-:W-:Y:S02]  /*51b30*/  IMAD.X R7, R4, 0x1, R19, P3 ;  /* 0x0000000104077824 */ /* 0x000fe400018e0613 */
[----:B------:R-:W4:Y:S04]  /*51b40*/  LDL.64 R18, [R1+0x510] ;  /* 0x0005100001127983 */ /* 0x000f280000100a00 */
[----:B------:R1:W4:Y:S02]  /*51b50*/  LDG.E.U8 R24, desc[UR8][R6.64] ;  /* 0x0000000806187981 */ /* 0x000324000c1e1100 */
[----:B-1----:R-:W-:-:S05]  /*51b60*/  IADD3 R6, P3, PT, R0, R16, RZ ;  /* 0x0000001000067210 */ /* 0x002fca0007f7e0ff */
[----:B------:R-:W-:Y:S02]  /*51b70*/  IMAD.X R7, R4, 0x1, R17, P3 ;  /* 0x0000000104077824 */ /* 0x000fe400018e0611 */
[----:B------:R-:W4:Y:S04]  /*51b80*/  LDL.64 R16, [R1+0x4d0] ;  /* 0x0004d00001107983 */ /* 0x000f280000100a00 */
[----:B------:R-:W4:Y:S01]  /*51b90*/  LDG.E.U8 R7, desc[UR8][R6.64] ;  /* 0x0000000806077981 */ /* 0x000f22000c1e1100 */
[----:B--2---:R-:W-:-:S05]  /*51ba0*/  IADD3 R60, P3, PT, R0, R22, RZ ;  /* 0x00000016003c7210 */ /* 0x004fca0007f7e0ff */
[----:B------:R-:W-:Y:S01]  /*51bb0*/  IMAD.X R61, R4, 0x1, R23, P3 ;  /* 0x00000001043d7824 */ /* 0x000fe200018e0617 */
[----:B------:R-:W-:-:S04]  /*51bc0*/  IADD3 R22, P3, PT, R0, R34, RZ ;  /* 0x0000002200167210 */ /* 0x000fc80007f7e0ff */
[----:B------:R-:W2:Y:S01]  /*51bd0*/  LDG.E.U8 R60, desc[UR8][R60.64] ;  /* 0x000000083c3c7981 */ /* 0x000ea2000c1e1100 */
[----:B------:R-:W-:Y:S01]  /*51be0*/  IMAD.X R23, R4, 0x1, R35, P3 ;  /* 0x0000000104177824 */ /* 0x000fe200018e0623 */
[----:B------:R-:W-:Y:S02]  /*51bf0*/  IADD3 R38, P3, PT, R0, R32, RZ ;  /* 0x0000002000267210 */ /* 0x000fe40007f7e0ff */
[----:B------:R-:W2:Y:S03]  /*51c00*/  LDL.64 R34, [R1+0x588] ;  /* 0x0005880001227983 */ /* 0x000ea60000100a00 */
[----:B------:R-:W-:Y:S01]  /*51c10*/  IMAD.X R39, R4, 0x1, R33, P3 ;  /* 0x0000000104277824 */ /* 0x000fe200018e0621 */
[----:B------:R-:W2:Y:S04]  /*51c20*/  LDG.E.U8 R23, desc[UR8][R22.64] ;  /* 0x0000000816177981 */ /* 0x000ea8000c1e1100 */
[----:B------:R3:W2:Y:S04]  /*51c30*/  LDG.E.U8 R6, desc[UR8][R38.64] ;  /* 0x0000000826067981 */ /* 0x0006a8000c1e1100 */
[----:B------:R-:W2:Y:S01]  /*51c40*/  LDL.64 R32, [R1+0x548] ;  /* 0x0005480001207983 */ /* 0x000ea20000100a00 */
[----:B---3--:R-:W-:-:S05]  /*51c50*/  IADD3 R38, P3, PT, R0, R20, RZ ;  /* 0x0000001400267210 */ /* 0x008fca0007f7e0ff */
[----:B------:R-:W-:-:S05]  /*51c60*/  IMAD.X R39, R4, 0x1, R21, P3 ;  /* 0x0000000104277824 */ /* 0x000fca00018e0615 */
[----:B------:R4:W3:Y:S02]  /*51c70*/  LDG.E.U8 R22, desc[UR8][R38.64] ;  /* 0x0000000826167981 */ /* 0x0008e4000c1e1100 */
[----:B----4-:R-:W-:-:S05]  /*51c80*/  IADD3 R38, P3, PT, R0, R14, RZ ;  /* 0x0000000e00267210 */ /* 0x010fca0007f7e0ff */
[----:B------:R-:W-:Y:S02]  /*51c90*/  IMAD.X R39, R4, 0x1, R15, P3 ;  /* 0x0000000104277824 */ /* 0x000fe400018e060f */
[----:B------:R-:W4:Y:S01]  /*51ca0*/  LDL.64 R14, [R1+0x508] ;  /* 0x00050800010e7983 */ /* 0x000f220000100a00 */
[----:B------:R-:W-:-:S03]  /*51cb0*/  IADD3 RZ, P3, PT, R0, R40, RZ ;  /* 0x0000002800ff7210 */ /* 0x000fc60007f7e0ff */
[----:B------:R1:W3:Y:S02]  /*51cc0*/  LDG.E.U8 R21, desc[UR8][R38.64] ;  /* 0x0000000826157981 */ /* 0x0002e4000c1e1100 */
[----:B------:R-:W-:Y:S02]  /*51cd0*/  IMAD.X R51, R71, 0x1, R41, P3 ;  /* 0x0000000147337824 */ /* 0x000fe400018e0629 */
[----:B------:R-:W3:Y:S04]  /*51ce0*/  LDL.64 R40, [R1+0x580] ;  /* 0x0005800001287983 */ /* 0x000ee80000100a00 */
[----:B------:R-:W3:Y:S01]  /*51cf0*/  LDG.E.U8 R50, desc[UR8][R50.64] ;  /* 0x0000000832327981 */ /* 0x000ee2000c1e1100 */
[C---:B------:R-:W-:Y:S01]  /*51d00*/  IADD3 RZ, P3, PT, R0.reuse, R18, RZ ;  /* 0x0000001200ff7210 */ /* 0x040fe20007f7e0ff */
[----:B-1----:R-:W-:-:S04]  /*51d10*/  IMAD.IADD R38, R0, 0x1, R18 ;  /* 0x0000000100267824 */ /* 0x002fc800078e0212 */
[----:B------:R-:W-:Y:S02]  /*51d20*/  IMAD.X R39, R71, 0x1, R19, P3 ;  /* 0x0000000147277824 */ /* 0x000fe400018e0613 */
[----:B------:R-:W3:Y:S04]  /*51d30*/  LDL.64 R18, [R1+0x638] ;  /* 0x0006380001127983 */ /* 0x000ee80000100a00 */
[----:B------:R1:W3:Y:S01]  /*51d40*/  LDG.E.U8 R47, desc[UR8][R38.64] ;  /* 0x00000008262f7981 */ /* 0x0002e2000c1e1100 */
[C---:B------:R-:W-:Y:S01]  /*51d50*/  IADD3 RZ, P3, PT, R0.reuse, R16, RZ ;  /* 0x0000001000ff7210 */ /* 0x040fe20007f7e0ff */
[----:B-1----:R-:W-:-:S04]  /*51d60*/  IMAD.IADD R38, R0, 0x1, R16 ;  /* 0x0000000100267824 */ /* 0x002fc800078e0210 */
[----:B------:R-:W-:Y:S02]  /*51d70*/  IMAD.X R39, R71, 0x1, R17, P3 ;  /* 0x0000000147277824 */ /* 0x000fe400018e0611 */
[----:B------:R-:W3:Y:S04]  /*51d80*/  LDL.64 R16, [R1+0x5c0] ;  /* 0x0005c00001107983 */ /* 0x000ee80000100a00 */
[----:B------:R1:W3:Y:S02]  /*51d90*/  LDG.E.U8 R45, desc[UR8][R38.64] ;  /* 0x00000008262d7981 */ /* 0x0002e4000c1e1100 */
[----:B-1----:R-:W-:-:S05]  /*51da0*/  IADD3 R38, P3, PT, R0, R36, RZ ;  /* 0x0000002400267210 */ /* 0x002fca0007f7e0ff */
[----:B------:R-:W-:Y:S02]  /*51db0*/  IMAD.X R39, R4, 0x1, R37, P3 ;  /* 0x0000000104277824 */ /* 0x000fe400018e0625 */
[----:B------:R-:W3:Y:S04]  /*51dc0*/  LDL.64 R36, [R1+0x540] ;  /* 0x0005400001247983 */ /* 0x000ee80000100a00 */
[----:B0-----:R0:W3:Y:S01]  /*51dd0*/  LDG.E.U8 R5, desc[UR8][R38.64] ;  /* 0x0000000826057981 */ /* 0x0010e2000c1e1100 */
[----:B--2---:R-:W-:-:S05]  /*51de0*/  IADD3 R42, P3, PT, R0, R34, RZ ;  /* 0x00000022002a7210 */ /* 0x004fca0007f7e0ff */
[----:B------:R-:W-:Y:S02]  /*51df0*/  IMAD.X R43, R4, 0x1, R35, P3 ;  /* 0x00000001042b7824 */ /* 0x000fe400018e0623 */
[----:B------:R-:W2:Y:S04]  /*51e00*/  LDL.64 R34, [R1+0x500] ;  /* 0x0005000001227983 */ /* 0x000ea80000100a00 */
[----:B------:R-:W2:Y:S01]  /*51e10*/  LDG.E.U8 R42, desc[UR8][R42.64] ;  /* 0x000000082a2a7981 */ /* 0x000ea2000c1e1100 */
[C---:B------:R-:W-:Y:S01]  /*51e20*/  IADD3 RZ, P3, PT, R0.reuse, R32, RZ ;  /* 0x0000002000ff7210 */ /* 0x040fe20007f7e0ff */
[----:B0-----:R-:W-:-:S04]  /*51e30*/  IMAD.IADD R38, R0, 0x1, R32 ;  /* 0x0000000100267824 */ /* 0x001fc800078e0220 */
[----:B------:R-:W-:Y:S02]  /*51e40*/  IMAD.X R39, R71, 0x1, R33, P3 ;  /* 0x0000000147277824 */ /* 0x000fe400018e0621 */
[----:B------:R-:W2:Y:S04]  /*51e50*/  LDL.64 R32, [R1+0x4c0] ;  /* 0x0004c00001207983 */ /* 0x000ea80000100a00 */
[----:B------:R0:W2:Y:S01]  /*51e60*/  LDG.E.U8 R43, desc[UR8][R38.64] ;  /* 0x00000008262b7981 */ /* 0x0000a2000c1e1100 */
[C---:B----4-:R-:W-:Y:S01]  /*51e70*/  IADD3 RZ, P3, PT, R0.reuse, R14, RZ ;  /* 0x0000000e00ff7210 */ /* 0x050fe20007f7e0ff */
[----:B0-----:R-:W-:-:S04]  /*51e80*/  IMAD.IADD R38, R0, 0x1, R14 ;  /* 0x0000000100267824 */ /* 0x001fc800078e020e */
[----:B------:R-:W-:Y:S02]  /*51e90*/  IMAD.X R39, R71, 0x1, R15, P3 ;  /* 0x0000000147277824 */ /* 0x000fe400018e060f */
[----:B------:R-:W4:Y:S01]  /*51ea0*/  LDL.64 R14, [R1+0x5f8] ;  /* 0x0005f800010e7983 */ /* 0x000f220000100a00 */
[----:B------:R-:W-:-:S03]  /*51eb0*/  IADD3 RZ, P3, PT, R0, R48, RZ ;  /* 0x0000003000ff7210 */ /* 0x000fc60007f7e0ff */
[----:B------:R0:W4:Y:S02]  /*51ec0*/  LDG.E.U8 R46, desc[UR8][R38.64] ;  /* 0x00000008262e7981 */ /* 0x000124000c1e1100 */
[----:B0-----:R-:W-:Y:S02]  /*51ed0*/  IMAD.IADD R38, R0, 0x1, R48 ;  /* 0x0000000100267824 */ /* 0x001fe400078e0230 */
[----:B------:R-:W-:-:S05]  /*51ee0*/  IMAD.X R39, R71, 0x1, R49, P3 ;  /* 0x0000000147277824 */ /* 0x000fca00018e0631 */
[----:B------:R3:W4:Y:S02]  /*51ef0*/  LDG.E.U8 R48, desc[UR8][R38.64] ;  /* 0x0000000826307981 */ /* 0x000724000c1e1100 */
[----:B---3--:R-:W-:-:S05]  /*51f00*/  IADD3 R38, P3, PT, R0, R18, RZ ;  /* 0x0000001200267210 */ /* 0x008fca0007f7e0ff */
[----:B------:R-:W-:Y:S02]  /*51f10*/  IMAD.X R39, R4, 0x1, R19, P3 ;  /* 0x0000000104277824 */ /* 0x000fe400018e0613 */
[----:B------:R-:W3:Y:S04]  /*51f20*/  LDL.64 R18, [R1+0x5b8] ;  /* 0x0005b80001127983 */ /* 0x000ee80000100a00 */
[----:B------:R0:W3:Y:S02]  /*51f30*/  LDG.E.U8 R49, desc[UR8][R38.64] ;  /* 0x0000000826317981 */ /* 0x0000e4000c1e1100 */
[----:B0-----:R-:W-:-:S05]  /*51f40*/  IADD3 R38, P3, PT, R0, R52, RZ ;  /* 0x0000003400267210 */ /* 0x001fca0007f7e0ff */
[----:B------:R-:W-:-:S05]  /*51f50*/  IMAD.X R39, R4, 0x1, R53, P3 ;  /* 0x0000000104277824 */ /* 0x000fca00018e0635 */
[----:B------:R0:W3:Y:S02]  /*51f60*/  LDG.E.U8 R51, desc[UR8][R38.64] ;  /* 0x0000000826337981 */ /* 0x0000e4000c1e1100 */
[----:B0-----:R-:W-:-:S05]  /*51f70*/  IADD3 R38, P3, PT, R0, R16, RZ ;  /* 0x0000001000267210 */ /* 0x001fca0007f7e0ff */
[----:B------:R-:W-:Y:S02]  /*51f80*/  IMAD.X R39, R4, 0x1, R17, P3 ;  /* 0x0000000104277824 */ /* 0x000fe400018e0611 */
[----:B------:R-:W3:Y:S04]  /*51f90*/  LDL.64 R16, [R1+0x538] ;  /* 0x0005380001107983 */ /* 0x000ee80000100a00 */
[----:B------:R0:W3:Y:S02]  /*51fa0*/  LDG.E.U8 R53, desc[UR8][R38.64] ;  /* 0x0000000826357981 */ /* 0x0000e4000c1e1100 */
[----:B0-----:R-:W-:-:S05]  /*51fb0*/  IADD3 R38, P3, PT, R0, R40, RZ ;  /* 0x0000002800267210 */ /* 0x001fca0007f7e0ff */
        /* <DEDUP_REMOVED lines=8> */
[C---:B--2---:R-:W-:Y:S01]  /*52040*/  IADD3 RZ, P3, PT, R0.reuse, R34, RZ ;  /* 0x0000002200ff7210 */ /* 0x044fe20007f7e0ff */
[----:B0-----:R-:W-:-:S04]  /*52050*/  IMAD.IADD R38, R0, 0x1, R34 ;  /* 0x0000000100267824 */ /* 0x001fc800078e0222 */
[----:B------:R-:W-:Y:S02]  /*52060*/  IMAD.X R39, R71, 0x1, R35, P3 ;  /* 0x0000000147277824 */ /* 0x000fe400018e0623 */
[----:B------:R-:W2:Y:S04]  /*52070*/  LDL.64 R34, [R1+0x6b0] ;  /* 0x0006b00001227983 */ /* 0x000ea80000100a00 */
[----:B------:R0:W2:Y:S01]  /*52080*/  LDG.E.U8 R59, desc[UR8][R38.64] ;  /* 0x00000008263b7981 */ /* 0x0000a2000c1e1100 */
[C---:B------:R-:W-:Y:S01]  /*52090*/  IADD3 RZ, P3, PT, R0.reuse, R32, RZ ;  /* 0x0000002000ff7210 */ /* 0x040fe20007f7e0ff */
[----:B0-----:R-:W-:-:S04]  /*520a0*/  IMAD.IADD R38, R0, 0x1, R32 ;  /* 0x0000000100267824 */ /* 0x001fc800078e0220 */
[----:B------:R-:W-:Y:S02]  /*520b0*/  IMAD.X R39, R71, 0x1, R33, P3 ;  /* 0x0000000147277824 */ /* 0x000fe400018e0621 */
[----:B------:R-:W2:Y:S04]  /*520c0*/  LDL.64 R32, [R1+0x670] ;  /* 0x0006700001207983 */ /* 0x000ea80000100a00 */
[----:B------:R4:W2:Y:S02]  /*520d0*/  LDG.E.U8 R61, desc[UR8][R38.64] ;  /* 0x00000008263d7981 */ /* 0x0008a4000c1e1100 */
[----:B----4-:R-:W-:-:S05]  /*520e0*/  IADD3 R38, P3, PT, R0, R14, RZ ;  /* 0x0000000e00267210 */ /* 0x010fca0007f7e0ff */
[----:B------:R-:W-:Y:S02]  /*520f0*/  IMAD.X R39, R4, 0x1, R15, P3 ;  /* 0x0000000104277824 */ /* 0x000fe400018e060f */
[----:B------:R-:W4:Y:S04]  /*52100*/  LDL.64 R14, [R1+0x4f8] ;  /* 0x0004f800010e7983 */ /* 0x000f280000100a00 */
[----:B------:R3:W2:Y:S04]  /*52110*/  LDG.E.U8 R63, desc[UR8][R38.64] ;  /* 0x00000008263f7981 */ /* 0x0006a8000c1e1100 */
[----:B------:R-:W2:Y:S04]  /*52120*/  LDL.LU R74, [R1+0x2dc] ;  /* 0x0002dc00014a7983 */ /* 0x000ea80000300800 */
[----:B------:R-:W2:Y:S04]  /*52130*/  LDL.LU R76, [R1+0x2c8] ;  /* 0x0002c800014c7983 */ /* 0x000ea80000300800 */
[----:B------:R-:W2:Y:S01]  /*52140*/  LDL.LU R93, [R1+0x2b4] ;  /* 0x0002b400015d7983 */ /* 0x000ea20000300800 */
[----:B---3--:R-:W-:-:S05]  /*52150*/  IADD3 R38, P3, PT, R0, R18, RZ ;  /* 0x0000001200267210 */ /* 0x008fca0007f7e0ff */
[----:B------:R-:W-:Y:S02]  /*52160*/  IMAD.X R39, R4, 0x1, R19, P3 ;  /* 0x0000000104277824 */ /* 0x000fe400018e0613 */
[----:B------:R-:W3:Y:S04]  /*52170*/  LDL.64 R18, [R1+0x630] ;  /* 0x0006300001127983 */ /* 0x000ee80000100a00 */
[----:B------:R0:W2:Y:S01]  /*52180*/  LDG.E.U8 R65, desc[UR8][R38.64] ;  /* 0x0000000826417981 */ /* 0x0000a2000c1e1100 */
[C---:B------:R-:W-:Y:S01]  /*52190*/  IADD3 RZ, P3, PT, R0.reuse, R16, RZ ;  /* 0x0000001000ff7210 */ /* 0x040fe20007f7e0ff */
[----:B0-----:R-:W-:-:S04]  /*521a0*/  IMAD.IADD R38, R0, 0x1, R16 ;  /* 0x0000000100267824 */ /* 0x001fc800078e0210 */
[----:B------:R-:W-:Y:S02]  /*521b0*/  IMAD.X R39, R71, 0x1, R17, P3 ;  /* 0x0000000147277824 */ /* 0x000fe400018e0611 */
[----:B------:R-:W3:Y:S04]  /*521c0*/  LDL.64 R16, [R1+0x5f0] ;  /* 0x0005f00001107983 */ /* 0x000ee80000100a00 */
[----:B------:R0:W3:Y:S01]  /*521d0*/  LDG.E.U8 R67, desc[UR8][R38.64] ;  /* 0x0000000826437981 */ /* 0x0000e2000c1e1100 */
[C---:B----4-:R-:W-:Y:S01]  /*521e0*/  IADD3 RZ, P3, PT, R0.reuse, R14, RZ ;  /* 0x0000000e00ff7210 */ /* 0x050fe20007f7e0ff */
[----:B0-----:R-:W-:-:S04]  /*521f0*/  IMAD.IADD R38, R0, 0x1, R14 ;  /* 0x0000000100267824 */ /* 0x001fc800078e020e */
[----:B------:R-:W-:Y:S02]  /*52200*/  IMAD.X R39, R71, 0x1, R15, P3 ;  /* 0x0000000147277824 */ /* 0x000fe400018e060f */
[----:B------:R-:W4:Y:S04]  /*52210*/  LDL.64 R14, [R1+0x5b0] ;  /* 0x0005b000010e7983 */ /* 0x000f280000100a00 */
[----:B------:R0:W4:Y:S02]  /*52220*/  LDG.E.U8 R68, desc[UR8][R38.64] ;  /* 0x0000000826447981 */ /* 0x000124000c1e1100 */
[----:B0-----:R-:W-:-:S05]  /*52230*/  IADD3 R38, P3, PT, R0, R40, RZ ;  /* 0x0000002800267210 */ /* 0x001fca0007f7e0ff */
[----:B------:R-:W-:Y:S01]  /*52240*/  IMAD.X R39, R4, 0x1, R41, P3 ;  /* 0x0000000104277824 */ /* 0x000fe200018e0629 */
[----:B------:R-:W-:-:S04]  /*52250*/  IADD3 RZ, P3, PT, R0, R36, RZ ;  /* 0x0000002400ff7210 */ /* 0x000fc80007f7e0ff */
[----:B------:R0:W4:Y:S02]  /*52260*/  LDG.E.U8 R70, desc[UR8][R38.64] ;  /* 0x0000000826467981 */ /* 0x000124000c1e1100 */
[----:B0-----:R-:W-:Y:S02]  /*52270*/  IMAD.X R39, R71, 0x1, R37, P3 ;  /* 0x0000000147277824 */ /* 0x001fe400018e0625 */
[----:B------:R-:W-:-:S05]  /*52280*/  IMAD.IADD R38, R0, 0x1, R36 ;  /* 0x0000000100267824 */ /* 0x000fca00078e0224 */
[----:B------:R2:W4:Y:S02]  /*52290*/  LDG.E.U8 R71, desc[UR8][R38.64] ;  /* 0x0000000826477981 */ /* 0x000524000c1e1100 */
[----:B--2---:R-:W-:-:S05]  /*522a0*/  IADD3 R38, P3, PT, R0, R34, RZ ;  /* 0x0000002200267210 */ /* 0x004fca0007f7e0ff */
[----:B------:R-:W-:-:S05]  /*522b0*/  IMAD.X R39, R4, 0x1, R35, P3 ;  /* 0x0000000104277824 */ /* 0x000fca00018e0623 */
[----:B------:R0:W2:Y:S02]  /*522c0*/  LDG.E.U8 R75, desc[UR8][R38.64] ;  /* 0x00000008264b7981 */ /* 0x0000a4000c1e1100 */
[----:B0-----:R-:W-:-:S05]  /*522d0*/  IADD3 R38, P3, PT, R0, R32, RZ ;  /* 0x0000002000267210 */ /* 0x001fca0007f7e0ff */
[----:B------:R-:W-:-:S05]  /*522e0*/  IMAD.X R39, R4, 0x1, R33, P3 ;  /* 0x0000000104277824 */ /* 0x000fca00018e0621 */
[----:B------:R3:W2:Y:S02]  /*522f0*/  LDG.E.U8 R77, desc[UR8][R38.64] ;  /* 0x00000008264d7981 */ /* 0x0006a4000c1e1100 */
[----:B---3--:R-:W-:Y:S02]  /*52300*/  IADD3 R38, P3, PT, R0, R18, RZ ;  /* 0x0000001200267210 */ /* 0x008fe40007f7e0ff */
[----:B------:R-:W-:Y:S03]  /*52310*/  STL [R1+0x275c], R0 ;  /* 0x00275c0001007387 */ /* 0x000fe60000100800 */
[----:B------:R-:W-:Y:S01]  /*52320*/  IMAD.X R39, R4, 0x1, R19, P3 ;  /* 0x0000000104277824 */ /* 0x000fe200018e0613 */
[----:B------:R-:W3:Y:S04]  /*52330*/  LDL.LU R89, [R1+0x2a0] ;  /* 0x0002a00001597983 */ /* 0x000ee80000300800 */
[----:B------:R0:W2:Y:S04]  /*52340*/  LDG.E.U8 R79, desc[UR8][R38.64] ;  /* 0x00000008264f7981 */ /* 0x0000a8000c1e1100 */
[----:B------:R-:W2:Y:S01]  /*52350*/  LDL.LU R85, [R1+0x28c] ;  /* 0x00028c0001557983 */ /* 0x000ea20000300800 */
[----:B0-----:R-:W-:-:S05]  /*52360*/  IADD3 R38, P3, PT, R0, R16, RZ ;  /* 0x0000001000267210 */ /* 0x001fca0007f7e0ff */
[----:B------:R-:W-:Y:S01]  /*52370*/  IMAD.X R39, R4, 0x1, R17, P3 ;  /* 0x0000000104277824 */ /* 0x000fe200018e0611 */
[----:B------:R-:W-:-:S04]  /*52380*/  LOP3.LUT R64, R72, 0x7f, RZ, 0xc0, !PT ;  /* 0x0000007f48407812 */ /* 0x000fc800078ec0ff */
[----:B------:R-:W-:Y:S01]  /*52390*/  LOP3.LUT R64, R64, 0x30, RZ, 0x3c, !PT ;  /* 0x0000003040407812 */ /* 0x000fe200078e3cff */
[----:B------:R-:W2:Y:S04]  /*523a0*/  LDG.E.U8 R73, desc[UR8][R38.64] ;  /* 0x0000000826497981 */ /* 0x000ea8000c1e1100 */
[----:B------:R0:W-:Y:S04]  /*523b0*/  STS.U8 [R64+UR4+0x22180], R74 ;  /* 0x0221804a40007988 */ /* 0x0001e80008000004 */
[----:B------:R-:W-:Y:S04]  /*523c0*/  STS.U8 [R64+UR4+0x22580], R76 ;  /* 0x0225804c40007988 */ /* 0x000fe80008000004 */
[----:B------:R1:W-:Y:S01]  /*523d0*/  STS.U8 [R64+UR4+0x22980], R93 ;  /* 0x0229805d40007988 */ /* 0x0003e20008000004 */
[----:B----4-:R-:W-:-:S03]  /*523e0*/  IADD3 R40, P4, PT, R0, R14, RZ ;  /* 0x0000000e00287210 */ /* 0x010fc60007f9e0ff */
[----:B------:R-:W4:Y:S02]  /*523f0*/  LDL.LU R14, [R1+0x278] ;  /* 0x00027800010e7983 */ /* 0x000f240000300800 */
        /* <DEDUP_REMOVED lines=20> */
[----:B0-----:R-:W4:Y:S04]  /*52540*/  LDL.LU R74, [R1+0xb4] ;  /* 0x0000b400014a7983 */ /* 0x001f280000300800 */
[----:B-1----:R-:W4:Y:S04]  /*52550*/  LDL.LU R93, [R1+0xa0] ;  /* 0x0000a000015d7983 */ /* 0x002f280000300800 */
[----:B------:R-:W4:Y:S04]  /*52560*/  LDG.E.U8 R72, desc[UR8][R40.64] ;  /* 0x0000000828487981 */ /* 0x000f28000c1e1100 */
        /* <DEDUP_REMOVED lines=8> */
[----:B--2---:R1:W-:Y:S04]  /*525f0*/  STS.U8 [R64+UR4+0x23180], R85 ;  /* 0x0231805540007988 */ /* 0x0043e80008000004 */
[----:B0-----:R-:W2:Y:S04]  /*52600*/  LDL.LU R89, [R1+0x2a90] ;  /* 0x002a900001597983 */ /* 0x001ea80000300800 */
[----:B-1----:R-:W3:Y:S04]  /*52610*/  LDL.LU R85, [R1+0x2a8c] ;  /* 0x002a8c0001557983 */ /* 0x002ee80000300800 */
[----:B----4-:R0:W-:Y:S04]  /*52620*/  STS.U8 [R64+UR4+0x23580], R14 ;  /* 0x0235800e40007988 */ /* 0x0101e80008000004 */
        /* <DEDUP_REMOVED lines=42> */
[----:B0-----:R-:W2:Y:S04]  /*528d0*/  LDL.LU R93, [R1+0x2a34] ;  /* 0x002a3400015d7983 */ /* 0x001ea80000300800 */
        /* <DEDUP_REMOVED lines=13> */
[----:B-1----:R-:W3:Y:S04]  /*529b0*/  LDL.LU R76, [R1+0x2b0] ;  /* 0x0002b000014c7983 */ /* 0x002ee80000300800 */
[----:B--2---:R0:W-:Y:S04]  /*529c0*/  STS.U8 [R64+UR4+0x2a980], R93 ;  /* 0x02a9805d40007988 */ /* 0x0041e80008000004 */
[----:B0-----:R-:W2:Y:S04]  /*529d0*/  LDL.LU R93, [R1+0x354] ;  /* 0x00035400015d7983 */ /* 0x001ea80000300800 */
[----:B------:R0:W-:Y:S02]  /*529e0*/  STS.U8 [R64+UR4+0x2ad80], R74 ;  /* 0x02ad804a40007988 */ /* 0x0001e40008000004 */
[----:B0-----:R-:W0:Y:S02]  /*529f0*/  S2R R74, SR_TID.X ;  /* 0x00000000004a7919 */ /* 0x001e240000002100 */
[----:B------:R-:W4:Y:S01]  /*52a00*/  LDL.LU R64, [R1+0x2a30] ;  /* 0x002a300001407983 */ /* 0x000f220000300800 */
[----:B0-----:R-:W-:-:S04]  /*52a10*/  LOP3.LUT R74, R74, 0x7f, RZ, 0xc0, !PT ;  /* 0x0000007f4a4a7812 */ /* 0x001fc800078ec0ff */
[----:B------:R-:W-:-:S05]  /*52a20*/  LOP3.LUT R74, R74, 0x30, RZ, 0x3c, !PT ;  /* 0x000000304a4a7812 */ /* 0x000fca00078e3cff */
[----:B------:R0:W-:Y:S02]  /*52a30*/  STS.U8 [R74+UR4+0x2b180], R62 ;  /* 0x02b1803e4a007988 */ /* 0x0001e40008000004 */
[----:B0-----:R-:W0:Y:S02]  /*52a40*/  S2R R62, SR_TID.X ;  /* 0x00000000003e7919 */ /* 0x001e240000002100 */
        /* <DEDUP_REMOVED lines=10> */
[----:B------:R-:W-:Y:S01]  /*52af0*/  STS.U8 [R74+UR4+0x2dd80], R29 ;  /* 0x02dd801d4a007988 */ /* 0x000fe20008000004 */
[----:B0-----:R-:W-:-:S03]  /*52b00*/  LOP3.LUT R31, R62, 0x7f, RZ, 0xc0, !PT ;  /* 0x0000007f3e1f7812 */ /* 0x001fc600078ec0ff */
        /* <DEDUP_REMOVED lines=22> */
[----:B------:R-:W3:Y:S04]  /*52c70*/  LDL.LU R47, [R1+0x274] ;  /* 0x00027400012f7983 */ /* 0x000ee80000300800 */
        /* <DEDUP_REMOVED lines=30> */
[----:B---3--:R-:W-:Y:S04]  /*52e60*/  STS.U8 [R31+UR4+0x23200], R45 ;  /* 0x0232002d1f007988 */ /* 0x008fe80008000004 */
[----:B------:R-:W-:Y:S04]  /*52e70*/  STS.U8 [R31+UR4+0x23600], R47 ;  /* 0x0236002f1f007988 */ /* 0x000fe80008000004 */
[----:B------:R-:W-:Y:S04]  /*52e80*/  STS.U8 [R31+UR4+0x23a00], R50 ;  /* 0x023a00321f007988 */ /* 0x000fe80008000004 */
[----:B----4-:R-:W-:Y:S04]  /*52e90*/  STS.U8 [R31+UR4+0x23e00], R21 ;  /* 0x023e00151f007988 */ /* 0x010fe80008000004 */
[----:B------:R-:W-:Y:S04]  /*52ea0*/  STS.U8 [R31+UR4+0x24200], R22 ;  /* 0x024200161f007988 */ /* 0x000fe80008000004 */
[----:B------:R-:W-:Y:S04]  /*52eb0*/  STS.U8 [R31+UR4+0x24600], R23 ;  /* 0x024600171f007988 */ /* 0x000fe80008000004 */
[----:B------:R-:W-:Y:S04]  /*52ec0*/  STS.U8 [R31+UR4+0x24a00], R24 ;  /* 0x024a00181f007988 */ /* 0x000fe80008000004 */
[----:B------:R-:W-:Y:S04]  /*52ed0*/  STS.U8 [R31+UR4+0x24e00], R25 ;  /* 0x024e00191f007988 */ /* 0x000fe80008000004 */
[----:B------:R0:W-:Y:S04]  /*52ee0*/  STS.U8 [R31+UR4+0x25200], R26 ;  /* 0x0252001a1f007988 */ /* 0x0001e80008000004 */
[----:B------:R1:W-:Y:S04]  /*52ef0*/  STS.U8 [R31+UR4+0x25600], R27 ;  /* 0x0256001b1f007988 */ /* 0x0003e80008000004 */
[----:B0-----:R-:W3:Y:S04]  /*52f00*/  LDL.LU R26, [R1+0x344] ;  /* 0x00034400011a7983 */ /* 0x001ee80000300800 */
[----:B-1----:R-:W4:Y:S04]  /*52f10*/  LDL.LU R27, [R1+0x330] ;  /* 0x00033000011b7983 */ /* 0x002f280000300800 */
[----:B------:R-:W-:Y:S04]  /*52f20*/  STS.U8 [R31+UR4+0x25a00], R28 ;  /* 0x025a001c1f007988 */ /* 0x000fe80008000004 */
        /* <DEDUP_REMOVED lines=37> */
[----:B------:R-:W0:Y:S01]  /*53180*/  S2R R30, SR_TID.X ;  /* 0x00000000001e7919 */ /* 0x000e220000002100 */
[----:B------:R-:W1:Y:S01]  /*53190*/  S2R R28, SR_TID.X ;  /* 0x00000000001c7919 */ /* 0x000e620000002100 */
[----:B0-----:R-:W-:-:S04]  /*531a0*/  LOP3.LUT R21, R30, 0x7f, RZ, 0xc0, !PT ;  /* 0x0000007f1e157812 */ /* 0x001fc800078ec0ff */
[----:B------:R-:W-:Y:S01]  /*531b0*/  LOP3.LUT R21, R21, 0x50, RZ, 0x3c, !PT ;  /* 0x0000005015157812 */ /* 0x000fe200078e3cff */
        /* <DEDUP_REMOVED lines=21> */
[----:B------:R0:W-:Y:S02]  /*53310*/  STS.U8 [R31+UR4+0x2fe00], R42 ;  /* 0x02fe002a1f007988 */ /* 0x0001e40008000004 */
[----:B0-----:R-:W0:Y:S02]  /*53320*/  S2R R31, SR_TID.X ;  /* 0x00000000001f7919 */ /* 0x001e240000002100 */
[----:B------:R-:W-:Y:S04]  /*53330*/  STS.U8 [R21+UR4+0x20280], R43 ;  /* 0x0202802b15007988 */ /* 0x000fe80008000004 */
[----:B------:R-:W-:Y:S04]  /*53340*/  STS.U8 [R21+UR4+0x20680], R46 ;  /* 0x0206802e15007988 */ /* 0x000fe80008000004 */
[----:B------:R-:W-:Y:S04]  /*53350*/  STS.U8 [R21+UR4+0x20a80], R48 ;  /* 0x020a803015007988 */ /* 0x000fe80008000004 */
[----:B---3--:R-:W-:Y:S04]  /*53360*/  STS.U8 [R21+UR4+0x20e80], R26 ;  /* 0x020e801a15007988 */ /* 0x008fe80008000004 */
[----:B----4-:R0:W-:Y:S01]  /*53370*/  STS.U8 [R21+UR4+0x21280], R27 ;  /* 0x0212801b15007988 */ /* 0x0101e20008000004 */
[----:B-1----:R-:W-:-:S02]  /*53380*/  LOP3.LUT R28, R28, 0x10, RZ, 0xc0, !PT ;  /* 0x000000101c1c7812 */ /* 0x002fc400078ec0ff */
[C---:B0-----:R-:W-:Y:S01]  /*53390*/  LOP3.LUT R27, R31.reuse, 0x60, RZ, 0xc0, !PT ;  /* 0x000000601f1b7812 */ /* 0x041fe200078ec0ff */
[----:B------:R-:W-:-:S05]  /*533a0*/  IMAD.SHL.U32 R31, R31, 0x10, RZ ;  /* 0x000000101f1f7824 */ /* 0x000fca00078e00ff */
[----:B------:R-:W-:Y:S01]  /*533b0*/  LOP3.LUT R31, R31, 0x70, RZ, 0xc0, !PT ;  /* 0x000000701f1f7812 */ /* 0x000fe200078ec0ff */
[----:B------:R-:W-:Y:S01]  /*533c0*/  IMAD.SHL.U32 R28, R28, 0x4, RZ ;  /* 0x000000041c1c7824 */ /* 0x000fe200078e00ff */
[----:B------:R-:W-:Y:S03]  /*533d0*/  STS.U8 [R21+UR4+0x21680], R29 ;  /* 0x0216801d15007988 */ /* 0x000fe60008000004 */
[----:B------:R-:W-:Y:S01]  /*533e0*/  IMAD R31, R27, 0x40, R31 ;  /* 0x000000401b1f7824 */ /* 0x000fe200078e021f */
[----:B------:R0:W-:Y:S04]  /*533f0*/  STS.U8 [R21+UR4+0x21a80], R93 ;  /* 0x021a805d15007988 */ /* 0x0001e80008000004 */
[----:B------:R-:W-:-:S02]  /*53400*/  LOP3.LUT R31, R31, R28, RZ, 0x3c, !PT ;  /* 0x0000001c1f1f7212 */ /* 0x000fc400078e3cff */
[----:B0-----:R-:W-:-:S05]  /*53410*/  LOP3.LUT R93, R30, 0xf, RZ, 0xc0, !PT ;  /* 0x0000000f1e5d7812 */ /* 0x001fca00078ec0ff */
[----:B------:R-:W-:-:S05]  /*53420*/  IMAD R93, R93, 0x80, R31 ;  /* 0x000000805d5d7824 */ /* 0x000fca00078e021f */
[----:B------:R-:W-:Y:S04]  /*53430*/  STL [R1+0x29e8], R93 ;  /* 0x0029e85d01007387 */ /* 0x000fe80000100800 */
        /* <DEDUP_REMOVED lines=98> */
[----:B------:R1:W-:Y:S04]  /*53a60*/  STS.U8 [R21+UR4+0x2e280], R91 ;  /* 0x02e2805b15007988 */ /* 0x0003e80008000004 */
[----:B------:R1:W-:Y:S04]  /*53a70*/  STS.U8 [R21+UR4+0x2e680], R82 ;  /* 0x02e6805215007988 */ /* 0x0003e80008000004 */
[----:B0-----:R-:W2:Y:S04]  /*53a80*/  LDL.LU R84, [R1+0x2a24] ;  /* 0x002a240001547983 */ /* 0x001ea80000300800 */
[----:B-1----:R-:W2:Y:S01]  /*53a90*/  LDL.LU R91, [R1+0x2a20] ;  /* 0x002a2000015b7983 */ /* 0x002ea20000300800 */
[----:B------:R-:W-:-:S03]  /*53aa0*/  LOP3.LUT R5, R30, 0x7f, RZ, 0xc0, !PT ;  /* 0x0000007f1e057812 */ /* 0x000fc600078ec0ff */
[----:B------:R-:W2:Y:S04]  /*53ab0*/  LDL.LU R82, [R1+0x2a1c] ;  /* 0x002a1c0001527983 */ /* 0x000ea80000300800 */
[----:B------:R0:W-:Y:S04]  /*53ac0*/  STS.U8 [R21+UR4+0x2ea80], R92 ;  /* 0x02ea805c15007988 */ /* 0x0001e80008000004 */
[----:B------:R-:W-:Y:S04]  /*53ad0*/  STS.U8 [R21+UR4+0x2ee80], R69 ;  /* 0x02ee804515007988 */ /* 0x000fe80008000004 */
[----:B------:R-:W-:Y:S04]  /*53ae0*/  STS.U8 [R21+UR4+0x2f280], R60 ;  /* 0x02f2803c15007988 */ /* 0x000fe80008000004 */
[----:B0-----:R-:W2:Y:S04]  /*53af0*/  LDL.LU R92, [R1+0x2a18] ;  /* 0x002a1800015c7983 */ /* 0x001ea80000300800 */
[----:B------:R-:W2:Y:S04]  /*53b00*/  LDL.LU R76, [R1+0x2d0] ;  /* 0x0002d000014c7983 */ /* 0x000ea80000300800 */
[----:B------:R-:W-:Y:S04]  /*53b10*/  STS.U8 [R21+UR4+0x2f680], R51 ;  /* 0x02f6803315007988 */ /* 0x000fe80008000004 */
[----:B------:R-:W2:Y:S01]  /*53b20*/  LDL.LU R45, [R1+0x2bc] ;  /* 0x0002bc00012d7983 */ /* 0x000ea20000300800 */
[----:B------:R-:W-:-:S03]  /*53b30*/  LOP3.LUT R5, R5, 0x60, RZ, 0x3c, !PT ;  /* 0x0000006005057812 */ /* 0x000fc600078e3cff */
[----:B------:R-:W-:Y:S04]  /*53b40*/  STS.U8 [R21+UR4+0x2fa80], R53 ;  /* 0x02fa803515007988 */ /* 0x000fe80008000004 */
[----:B------:R-:W2:Y:S04]  /*53b50*/  LDL.LU R47, [R1+0x2a8] ;  /* 0x0002a800012f7983 */ /* 0x000ea80000300800 */
[----:B------:R0:W-:Y:S04]  /*53b60*/  STS.U8 [R21+UR4+0x2fe80], R55 ;  /* 0x02fe803715007988 */ /* 0x0001e80008000004 */
[----:B------:R-:W2:Y:S04]  /*53b70*/  LDL.LU R50, [R1+0x294] ;  /* 0x0002940001327983 */ /* 0x000ea80000300800 */
[----:B0-----:R-:W2:Y:S04]  /*53b80*/  LDL.LU R21, [R1+0x280] ;  /* 0x0002800001157983 */ /* 0x001ea80000300800 */
[----:B------:R-:W2:Y:S04]  /*53b90*/  LDL.LU R22, [R1+0x26c] ;  /* 0x00026c0001167983 */ /* 0x000ea80000300800 */
[----:B------:R-:W2:Y:S04]  /*53ba0*/  LDL.LU R23, [R1+0x258] ;  /* 0x0002580001177983 */ /* 0x000ea80000300800 */
[----:B------:R-:W2:Y:S04]  /*53bb0*/  LDL.LU R24, [R1+0x244] ;  /* 0x0002440001187983 */ /* 0x000ea80000300800 */
        /* <DEDUP_REMOVED lines=58> */
[----:B----4-:R-:W-:Y:S04]  /*53f60*/  STS.U8 [R5+UR4+0x28f00], R32 ;  /* 0x028f002005007988 */ /* 0x010fe80008000004 */
        /* <DEDUP_REMOVED lines=19> */
[----:B-1----:R-:W4:Y:S04]  /*540a0*/  LDL.LU R84, [R1+0x2a10] ;  /* 0x002a100001547983 */ /* 0x002f280000300800 */
[----:B--2---:R-:W2:Y:S04]  /*540b0*/  LDL.LU R85, [R1+0x2a0c] ;  /* 0x002a0c0001557983 */ /* 0x004ea80000300800 */
[----:B------:R0:W-:Y:S04]  /*540c0*/  STS.U8 [R5+UR4+0x2db00], R81 ;  /* 0x02db005105007988 */ /* 0x0001e80008000004 */
[----:B------:R1:W-:Y:S04]  /*540d0*/  STS.U8 [R5+UR4+0x2df00], R80 ;  /* 0x02df005005007988 */ /* 0x0003e80008000004 */
[----:B0-----:R-:W2:Y:S04]  /*540e0*/  LDL.LU R81, [R1+0x2a08] ;  /* 0x002a080001517983 */ /* 0x001ea80000300800 */
[----:B-1----:R-:W2:Y:S04]  /*540f0*/  LDL.LU R80, [R1+0x2a04] ;  /* 0x002a040001507983 */ /* 0x002ea80000300800 */
        /* <DEDUP_REMOVED lines=12> */
[----:B0-----:R-:W4:Y:S01]  /*541c0*/  LDL.LU R2, [R1+0x2a00] ;  /* 0x002a000001027983 */ /* 0x001f220000300800 */
[----:B-1----:R-:W0:Y:S03]  /*541d0*/  S2R R3, SR_TID.X ;  /* 0x0000000000037919 */ /* 0x002e260000002100 */
[----:B------:R-:W4:Y:S04]  /*541e0*/  LDL.LU R36, [R1+0x364] ;  /* 0x0003640001247983 */ /* 0x000f280000300800 */
[----:B------:R-:W4:Y:S04]  /*541f0*/  LDL.LU R37, [R1+0x358] ;  /* 0x0003580001257983 */ /* 0x000f280000300800 */
[----:B------:R-:W4:Y:S04]  /*54200*/  LDL.LU R52, [R1+0x348] ;  /* 0x0003480001347983 */ /* 0x000f280000300800 */
[----:B------:R-:W4:Y:S04]  /*54210*/  LDL.LU R56, [R1+0x334] ;  /* 0x0003340001387983 */ /* 0x000f280000300800 */
[----:B------:R-:W-:Y:S04]  /*54220*/  STS.U8 [R5+UR4+0x2eb00], R78 ;  /* 0x02eb004e05007988 */ /* 0x000fe80008000004 */
[----:B------:R-:W4:Y:S04]  /*54230*/  LDL.LU R62, [R1+0x320] ;  /* 0x00032000013e7983 */ /* 0x000f280000300800 */
[----:B------:R-:W-:Y:S01]  /*54240*/  STS.U8 [R5+UR4+0x2ef00], R66 ;  /* 0x02ef004205007988 */ /* 0x000fe20008000004 */
[----:B0-----:R-:W-:-:S03]  /*54250*/  LOP3.LUT R3, R3, 0x7f, RZ, 0xc0, !PT ;  /* 0x0000007f03037812 */ /* 0x001fc600078ec0ff */
        /* <DEDUP_REMOVED lines=11> */
[----:B--2---:R0:W-:Y:S04]  /*54310*/  STS.U8 [R3+UR4+0x20f80], R28 ;  /* 0x020f801c03007988 */ /* 0x0041e80008000004 */
[----:B---3--:R1:W-:Y:S04]  /*54320*/  STS.U8 [R3+UR4+0x21380], R29 ;  /* 0x0213801d03007988 */ /* 0x0083e80008000004 */
[----:B----4-:R2:W-:Y:S04]  /*54330*/  STS.U8 [R3+UR4+0x21780], R30 ;  /* 0x0217801e03007988 */ /* 0x0105e80008000004 */
        /* <DEDUP_REMOVED lines=16> */
[----:B0-----:R-:W3:Y:S04]  /*54440*/  LDL.LU R0, [R1+0x1c8] ;  /* 0x0001c80001007983 */ /* 0x001ee80000300800 */
        /* <DEDUP_REMOVED lines=25> */
[----:B------:R-:W4:Y:S04]  /*545e0*/  LDL.LU R5, [R1+0x3ec] ;  /* 0x0003ec0001057983 */ /* 0x000f280000300800 */
        /* <DEDUP_REMOVED lines=8> */
[----:B---3--:R1:W-:Y:S04]  /*54670*/  STS.U8 [R3+UR4+0x28780], R0 ;  /* 0x0287800003007988 */ /* 0x0083e80008000004 */
[----:B0-----:R-:W2:Y:S04]  /*54680*/  LDL.LU R4, [R1+0x3e8] ;  /* 0x0003e80001047983 */ /* 0x001ea80000300800 */
[----:B------:R-:W2:Y:S04]  /*54690*/  LDL.LU R2, [R1+0x3e4] ;  /* 0x0003e40001027983 */ /* 0x000ea80000300800 */
[----:B-1----:R-:W3:Y:S04]  /*546a0*/  LDL.LU R0, [R1+0x568] ;  /* 0x0005680001007983 */ /* 0x002ee80000300800 */
[----:B------:R-:W2:Y:S04]  /*546b0*/  LDL.LU R80, [R1+0x29fc] ;  /* 0x0029fc0001507983 */ /* 0x000ea80000300800 */
[----:B------:R-:W2:Y:S04]  /*546c0*/  LDL.LU R81, [R1+0x29f8] ;  /* 0x0029f80001517983 */ /* 0x000ea80000300800 */
[----:B------:R-:W4:Y:S04]  /*546d0*/  LDL.LU R85, [R1+0x29f4] ;  /* 0x0029f40001557983 */ /* 0x000f280000300800 */
[----:B------:R-:W2:Y:S04]  /*546e0*/  LDL.LU R84, [R1+0x29f0] ;  /* 0x0029f00001547983 */ /* 0x000ea80000300800 */
[----:B------:R-:W3:Y:S04]  /*546f0*/  LDL.LU R82, [R1+0x29ec] ;  /* 0x0029ec0001527983 */ /* 0x000ee80000300800 */
[----:B------:R-:W2:Y:S04]  /*54700*/  LDL.LU R93, [R1+0x3d8] ;  /* 0x0003d800015d7983 */ /* 0x000ea80000300800 */
[----:B------:R-:W2:Y:S04]  /*54710*/  LDL.LU R83, [R1+0x498] ;  /* 0x0004980001537983 */ /* 0x000ea80000300800 */
[----:B--2---:R0:W-:Y:S04]  /*54720*/  STL [R1+0x29dc], R83 ;  /* 0x0029dc5301007387 */ /* 0x0041e80000100800 */
[----:B0-----:R-:W2:Y:S04]  /*54730*/  LDL.LU R83, [R1+0x458] ;  /* 0x0004580001537983 */ /* 0x001ea80000300800 */
[----:B------:R-:W-:Y:S04]  /*54740*/  STS.U8 [R3+UR4+0x2e380], R86 ;  /* 0x02e3805603007988 */ /* 0x000fe80008000004 */
[----:B--2---:R0:W-:Y:S04]  /*54750*/  STL [R1+0x29e4], R83 ;  /* 0x0029e45301007387 */ /* 0x0041e80000100800 */
[----:B0-----:R-:W2:Y:S04]  /*54760*/  LDL.LU R83, [R1+0x494] ;  /* 0x0004940001537983 */ /* 0x001ea80000300800 */
        /* <DEDUP_REMOVED lines=9> */
[----:B----4-:R-:W-:-:S03]  /*54800*/  F2FP.SATFINITE.E4M3.F32.PACK_AB_MERGE_C R69, R9, R10, R85 ;  /* 0x0000000a0945723e */ /* 0x010fc60004807055 */
[----:B------:R0:W-:Y:S04]  /*54810*/  STS.U8 [R3+UR4+0x20b80], R71 ;  /* 0x020b804703007988 */ /* 0x0001e80008000004 */
[----:B------:R-:W-:Y:S04]  /*54820*/  STS.U8 [R3+UR4+0x2db80], R88 ;  /* 0x02db805803007988 */ /* 0x000fe80008000004 */
[----:B------:R3:W-:Y:S01]  /*54830*/  STS.U8 [R3+UR4+0x2a380], R74 ;  /* 0x02a3804a03007988 */ /* 0x0007e20008000004 */
[----:B0-----:R-:W-:-:S03]  /*54840*/  F2FP.SATFINITE.E4M3.F32.PACK_AB_MERGE_C R71, R2, R4, R80 ;  /* 0x000000040247723e */ /* 0x001fc60004807050 */
[----:B------:R0:W-:Y:S01]  /*54850*/  STS.U8 [R3+UR4+0x20780], R68 ;  /* 0x0207804403007988 */ /* 0x0001e20008000004 */
[----:B------:R-:W-:Y:S01]  /*54860*/  F2FP.SATFINITE.E4M3.F32.PACK_AB_MERGE_C R70, R5, R6, R81 ;  /* 0x000000060546723e */ /* 0x000fe20004807051 */
[----:B---3--:R-:W-:Y:S01]  /*54870*/  FADD R74, -R82, R0 ;  /* 0x00000000524a7221 */ /* 0x008fe20000000100 */
[----:B0-----:R-:W-:Y:S01]  /*54880*/  F2FP.SATFINITE.E4M3.F32.PACK_AB_MERGE_C R68, R7, R8, R84 ;  /* 0x000000080744723e */ /* 0x001fe20004807054 */
        /* <DEDUP_REMOVED lines=22> */
[----:B--2---:R1:W-:Y:S01]  /*549f0*/  STL [R1+0x29e0], R86 ;  /* 0x0029e05601007387 */ /* 0x0043e20000100800 */
[----:B------:R-:W-:Y:S01]  /*54a00*/  FMUL R74, R74, 1.4426950216293334961 ;  /* 0x3fb8aa3b4a4a7820 */ /* 0x000fe20000400000 */
[----:B0-----:R-:W0:Y:S02]  /*54a10*/  LDTM.x64 R4, tmem[UR6] ;  /* 0x00000006000479ee */ /* 0x001e240008340000 */
[----:B-1----:R-:W2:Y:S04]  /*54a20*/  LDL.LU R86, [R1+0x49c] ;  /* 0x00049c0001567983 */ /* 0x002ea80000300800 */
[----:B------:R-:W3:Y:S04]  /*54a30*/  LDL.LU R90, [R1+0x490] ;  /* 0x00049000015a7983 */ /* 0x000ee80000300800 */
[----:B------:R-:W3:Y:S04]  /*54a40*/  LDL.LU R87, [R1+0x440] ;  /* 0x0004400001577983 */ /* 0x000ee80000300800 */
[----:B------:R-:W3:Y:S04]  /*54a50*/  LDL.LU R75, [R1+0x43c] ;  /* 0x00043c00014b7983 */ /* 0x000ee80000300800 */
[----:B------:R-:W4:Y:S04]  /*54a60*/  LDL.LU R92, [R1+0x488] ;  /* 0x00048800015c7983 */ /* 0x000f280000300800 */
        /* <DEDUP_REMOVED lines=13> */
[----:B------:R1:W-:Y:S04]  /*54b40*/  STL [R1+0x2760], R82 ;  /* 0x0027605201007387 */ /* 0x0003e80000100800 */
[----:B-1----:R-:W2:Y:S04]  /*54b50*/  LDL.LU R82, [R1+0x428] ;  /* 0x0004280001527983 */ /* 0x002ea80000300800 */
[----:B------:R-:W2:Y:S04]  /*54b60*/  LDL.LU R73, [R1+0x44c] ;  /* 0x00044c0001497983 */ /* 0x000ea80000300800 */
[----:B------:R-:W2:Y:S04]  /*54b70*/  LDL.LU R72, [R1+0x454] ;  /* 0x0004540001487983 */ /* 0x000ea80000300800 */
[----:B------:R-:W2:Y:S04]  /*54b80*/  LDL.LU R93, [R1+0x29e8] ;  /* 0x0029e800015d7983 */ /* 0x000ea80000300800 */
[----:B------:R-:W3:Y:S04]  /*54b90*/  LDL.LU R3, [R1+0x450] ;  /* 0x0004500001037983 */ /* 0x000ee80000300800 */
[----:B--2---:R1:W-:Y:S01]  /*54ba0*/  STS.128 [R93+UR4+0x38000], R68 ;  /* 0x038000445d007988 */ /* 0x0043e20008000c04 */
[----:B---3--:R-:W-:-:S03]  /*54bb0*/  F2FP.SATFINITE.E4M3.F32.PACK_AB_MERGE_C R73, R73, R3, R83 ;  /* 0x000000034949723e */ /* 0x008fc60004807053 */
[----:B-1----:R-:W4:Y:S04]  /*54bc0*/  LDL.LU R68, [R1+0x430] ;  /* 0x0004300001447983 */ /* 0x002f280000300800 */
[----:B------:R-:W2:Y:S04]  /*54bd0*/  LDL.LU R69, [R1+0x48c] ;  /* 0x00048c0001457983 */ /* 0x000ea80000300800 */
[----:B------:R-:W2:Y:S04]  /*54be0*/  LDL.LU R70, [R1+0x438] ;  /* 0x0004380001467983 */ /* 0x000ea80000300800 */
[----:B------:R-:W3:Y:S04]  /*54bf0*/  LDL.LU R71, [R1+0x484] ;  /* 0x0004840001477983 */ /* 0x000ee80000300800 */
[----:B------:R-:W2:Y:S01]  /*54c00*/  LDL.LU R83, [R1+0x29e4] ;  /* 0x0029e40001537983 */ /* 0x000ea20000300800 */
[----:B------:R1:W0:Y:S03]  /*54c10*/  MUFU.EX2 R3, R74 ;  /* 0x0000004a00037308 */ /* 0x0002260000000800 */
[----:B-1----:R-:W3:Y:S01]  /*54c20*/  LDL.LU R74, [R1+0x444] ;  /* 0x00044400014a7983 */ /* 0x002ee20000300800 */
[----:B--2---:R-:W-:-:S03]  /*54c30*/  F2FP.SATFINITE.E4M3.F32.PACK_AB_MERGE_C R72, R72, R83, R86 ;  /* 0x000000534848723e */ /* 0x004fc60004807056 */
[----:B------:R-:W3:Y:S04]  /*54c40*/  LDL.LU R86, [R1+0x29e0] ;  /* 0x0029e00001567983 */ /* 0x000ee80000300800 */
[----:B------:R-:W3:Y:S01]  /*54c50*/  LDL.LU R83, [R1+0x29dc] ;  /* 0x0029dc0001537983 */ /* 0x000ee20000300800 */
[----:B------:R-:W-:Y:S02]  /*54c60*/  F2FP.SATFINITE.E4M3.F32.PACK_AB_MERGE_C R75, R75, R87, R90 ;  /* 0x000000574b4b723e */ /* 0x000fe4000480705a */
[----:B----4-:R-:W-:Y:S01]  /*54c70*/  F2FP.SATFINITE.E4M3.F32.PACK_AB_MERGE_C R77, R77, R68, R92 ;  /* 0x000000444d4d723e */ /* 0x010fe2000480705c */
[C---:B0-----:R-:W-:Y:S01]  /*54c80*/  FMUL R48, R3.reuse, R48 ;  /* 0x0000003003307220 */ /* 0x041fe20000400000 */
[C---:B------:R-:W-:Y:S01]  /*54c90*/  FMUL R46, R3.reuse, R46 ;  /* 0x0000002e032e7220 */ /* 0x040fe20000400000 */
[C---:B------:R-:W-:Y:S01]  /*54ca0*/  FMUL R47, R3.reuse, R47 ;  /* 0x0000002f032f7220 */ /* 0x040fe20000400000 */
[C---:B------:R-:W-:Y:S01]  /*54cb0*/  FMUL R44, R3.reuse, R44 ;  /* 0x0000002c032c7220 */ /* 0x040fe20000400000 */
[C---:B------:R-:W-:Y:S01]  /*54cc0*/  FMUL R45, R3.reuse, R45 ;  /* 0x0000002d032d7220 */ /* 0x040fe20000400000 */
[C---:B------:R-:W-:Y:S01]  /*54cd0*/  FMUL R42, R3.reuse, R42 ;  /* 0x0000002a032a7220 */ /* 0x040fe20000400000 */
[----:B------:R-:W-:Y:S01]  /*54ce0*/  FMUL R43, R3, R43 ;  /* 0x0000002b032b7220 */ /* 0x000fe20000400000 */
[----:B---3--:R-:W-:-:S02]  /*54cf0*/  F2FP.SATFINITE.E4M3.F32.PACK_AB_MERGE_C R74, R74, R86, R83 ;  /* 0x000000564a4a723e */ /* 0x008fc40004807053 */
[----:B------:R-:W2:Y:S04]  /*54d00*/  LDL.LU R83, [R1+0x29d8] ;  /* 0x0029d80001537983 */ /* 0x000ea80000300800 */
[----:B------:R-:W3:Y:S04]  /*54d10*/  LDL.LU R86, [R1+0x29d4] ;  /* 0x0029d40001567983 */ /* 0x000ee80000300800 */
[----:B------:R-:W4:Y:S04]  /*54d20*/  LDL.LU R90, [R1+0x29d0] ;  /* 0x0029d000015a7983 */ /* 0x000f280000300800 */
[----:B------:R-:W4:Y:S04]  /*54d30*/  LDL.LU R87, [R1+0x29cc] ;  /* 0x0029cc0001577983 */ /* 0x000f280000300800 */
[----:B------:R-:W4:Y:S04]  /*54d40*/  LDL.LU R92, [R1+0x29c8] ;  /* 0x0029c800015c7983 */ /* 0x000f280000300800 */
[----:B------:R-:W-:Y:S04]  /*54d50*/  STL.64 [R1+0x29c0], R66 ;  /* 0x0029c04201007387 */ /* 0x000fe80000100a00 */
[----:B------:R-:W-:Y:S04]  /*54d60*/  STL.64 [R1+0x29b8], R64 ;  /* 0x0029b84001007387 */ /* 0x000fe80000100a00 */
[----:B------:R-:W-:Y:S04]  /*54d70*/  STL.64 [R1+0x29b0], R62 ;  /* 0x0029b03e01007387 */ /* 0x000fe80000100a00 */
[----:B------:R-:W-:Y:S04]  /*54d80*/  STL.64 [R1+0x29a8], R60 ;  /* 0x0029a83c01007387 */ /* 0x000fe80000100a00 */
[----:B------:R-:W-:Y:S01]  /*54d90*/  STL.64 [R1+0x29a0], R58 ;  /* 0x0029a03a01007387 */ /* 0x000fe20000100a00 */
[----:B------:R-:W-:-:S03]  /*54da0*/  FMUL R40, R3, R40 ;  /* 0x0000002803287220 */ /* 0x000fc60000400000 */
[----:B------:R-:W-:Y:S01]  /*54db0*/  STL.64 [R1+0x2998], R56 ;  /* 0x0029983801007387 */ /* 0x000fe20000100a00 */
[----:B------:R-:W-:-:S03]  /*54dc0*/  FMUL R41, R3, R41 ;  /* 0x0000002903297220 */ /* 0x000fc60000400000 */
[----:B------:R-:W-:Y:S01]  /*54dd0*/  STL.64 [R1+0x2990], R54 ;  /* 0x0029903601007387 */ /* 0x000fe20000100a00 */
[C---:B------:R-:W-:Y:S01]  /*54de0*/  FMUL R38, R3.reuse, R38 ;  /* 0x0000002603267220 */ /* 0x040fe20000400000 */
[C---:B------:R-:W-:Y:S02]  /*54df0*/  FMUL R39, R3.reuse, R39 ;  /* 0x0000002703277220 */ /* 0x040fe40000400000 */
[----:B------:R-:W-:Y:S01]  /*54e00*/  STL.64 [R1+0x2988], R52 ;  /* 0x0029883401007387 */ /* 0x000fe20000100a00 */
[C---:B------:R-:W-:Y:S01]  /*54e10*/  FMUL R36, R3.reuse, R36 ;  /* 0x0000002403247220 */ /* 0x040fe20000400000 */
[C---:B------:R-:W-:Y:S02]  /*54e20*/  FMUL R37, R3.reuse, R37 ;  /* 0x0000002503257220 */ /* 0x040fe40000400000 */
[----:B------:R-:W-:Y:S01]  /*54e30*/  STL.64 [R1+0x2980], R50 ;  /* 0x0029803201007387 */ /* 0x000fe20000100a00 */
[C---:B------:R-:W-:Y:S01]  /*54e40*/  FMUL R34, R3.reuse, R34 ;  /* 0x0000002203227220 */ /* 0x040fe20000400000 */
[----:B------:R-:W-:-:S02]  /*54e50*/  FMUL R35, R3, R35 ;  /* 0x0000002303237220 */ /* 0x000fc40000400000 */
        /* <DEDUP_REMOVED lines=34> */
[----:B------:R-:W-:Y:S01]  /*55080*/  F2FP.SATFINITE.E4M3.F32.PACK_AB_MERGE_C R76, R76, R70, R69 ;  /* 0x000000464c4c723e */ /* 0x000fe20004807045 */
[----:B------:R-:W-:-:S02]  /*55090*/  FMUL R10, R3, R10 ;  /* 0x0000000a030a7220 */ /* 0x000fc40000400000 */
[----:B------:R-:W-:Y:S01]  /*550a0*/  STL.64 [R1+0x2918], R24 ;  /* 0x0029181801007387 */ /* 0x000fe20000100a00 */
[----:B------:R-:W-:Y:S01]  /*550b0*/  F2FP.SATFINITE.E4M3.F32.PACK_AB_MERGE_C R78, R78, R82, R71 ;  /* 0x000000524e4e723e */ /* 0x000fe20004807047 */
[C---:B------:R-:W-:Y:S02]  /*550c0*/  FMUL R11, R3.reuse, R11 ;  /* 0x0000000b030b7220 */ /* 0x040fe40000400000 */
[----:B------:R-:W-:Y:S01]  /*550d0*/  STL.64 [R1+0x2910], R22 ;  /* 0x0029101601007387 */ /* 0x000fe20000100a00 */
[C---:B------:R-:W-:Y:S01]  /*550e0*/  FMUL R8, R3.reuse, R8 ;  /* 0x0000000803087220 */ /* 0x040fe20000400000 */
[C---:B------:R-:W-:Y:S02]  /*550f0*/  FMUL R9, R3.reuse, R9 ;  /* 0x0000000903097220 */ /* 0x040fe40000400000 */
[----:B------:R-:W-:Y:S04]  /*55100*/  STL.64 [R1+0x2908], R20 ;  /* 0x0029081401007387 */ /* 0x000fe80000100a00 */
[----:B------:R-:W-:Y:S04]  /*55110*/  STL.64 [R1+0x2900], R18 ;  /* 0x0029001201007387 */ /* 0x000fe80000100a00 */
[----:B------:R-:W-:Y:S04]  /*55120*/  STL.64 [R1+0x28f8], R16 ;  /* 0x0028f81001007387 */ /* 0x000fe80000100a00 */
[----:B------:R-:W-:Y:S04]  /*55130*/  STL.64 [R1+0x28f0], R14 ;  /* 0x0028f00e01007387 */ /* 0x000fe80000100a00 */
[----:B------:R-:W-:Y:S04]  /*55140*/  STL.64 [R1+0x28e8], R12 ;  /* 0x0028e80c01007387 */ /* 0x000fe80000100a00 */
[----:B------:R-:W-:Y:S04]  /*55150*/  STL.64 [R1+0x28e0], R10 ;  /* 0x0028e00a01007387 */ /* 0x000fe80000100a00 */
[----:B------:R-:W-:Y:S01]  /*55160*/  STL.64 [R1+0x28d8], R8 ;  /* 0x0028d80801007387 */ /* 0x000fe20000100a00 */
[C---:B------:R-:W-:Y:S01]  /*55170*/  FMUL R6, R3.reuse, R6 ;  /* 0x0000000603067220 */ /* 0x040fe20000400000 */
[C---:B------:R-:W-:Y:S01]  /*55180*/  FMUL R7, R3.reuse, R7 ;  /* 0x0000000703077220 */ /* 0x040fe20000400000 */
[C---:B------:R-:W-:Y:S01]  /*55190*/  FMUL R4, R3.reuse, R4 ;  /* 0x0000000403047220 */ /* 0x040fe20000400000 */
[----:B------:R-:W-:-:S03]  /*551a0*/  FMUL R5, R3, R5 ;  /* 0x0000000503057220 */ /* 0x000fc60000400000 */
[----:B------:R-:W-:Y:S04]  /*551b0*/  STL.64 [R1+0x28d0], R6 ;  /* 0x0028d00601007387 */ /* 0x000fe80000100a00 */
[----:B------:R-:W-:Y:S01]  /*551c0*/  STL.64 [R1+0x28c8], R4 ;  /* 0x0028c80401007387 */ /* 0x000fe20000100a00 */
[----:B--2---:R-:W-:Y:S02]  /*551d0*/  F2FP.SATFINITE.E4M3.F32.PACK_AB_MERGE_C R71, R80, R81, R83 ;  /* 0x000000515047723e */ /* 0x004fe40004807053 */
[----:B---3--:R-:W-:Y:S02]  /*551e0*/  F2FP.SATFINITE.E4M3.F32.PACK_AB_MERGE_C R70, R84, R85, R86 ;  /* 0x000000555446723e */ /* 0x008fe40004807056 */
[----:B----4-:R-:W-:Y:S02]  /*551f0*/  F2FP.SATFINITE.E4M3.F32.PACK_AB_MERGE_C R69, R88, R89, R90 ;  /* 0x000000595845723e */ /* 0x010fe4000480705a */
[----:B------:R-:W-:-:S02]  /*55200*/  F2FP.SATFINITE.E4M3.F32.PACK_AB_MERGE_C R68, R0, R2, R87 ;  /* 0x000000020044723e */ /* 0x000fc40004807057 */
[----:B------:R-:W-:Y:S02]  /*55210*/  LOP3.LUT R2, R93, 0x10, RZ, 0x3c, !PT ;  /* 0x000000105d027812 */ /* 0x000fe400078e3cff */
[----:B------:R-:W-:Y:S02]  /*55220*/  F2FP.SATFINITE.E4M3.F32.PACK_AB_MERGE_C R79, R79, R91, R92 ;  /* 0x0000005b4f4f723e */ /* 0x000fe4000480705c */
[C---:B------:R-:W-:Y:S02]  /*55230*/  LOP3.LUT R0, R93.reuse, 0x20, RZ, 0x3c, !PT ;  /* 0x000000205d007812 */ /* 0x040fe400078e3cff */
[----:B------:R-:W-:Y:S01]  /*55240*/  LOP3.LUT R93, R93, 0x30, RZ, 0x3c, !PT ;  /* 0x000000305d5d7812 */ /* 0x000fe200078e3cff */
[----:B------:R-:W-:Y:S04]  /*55250*/  STS.128 [R2+UR4+0x38000], R72 ;  /* 0x0380004802007988 */ /* 0x000fe80008000c04 */
[----:B------:R-:W-:Y:S04]  /*55260*/  STS.128 [R0+UR4+0x38000], R76 ;  /* 0x0380004c00007988 */ /* 0x000fe80008000c04 */
[----:B------:R0:W-:Y:S02]  /*55270*/  STS.128 [R93+UR4+0x38000], R68 ;  /* 0x038000445d007988 */ /* 0x0001e40008000c04 */
        /* <DEDUP_REMOVED lines=16> */
[----:B------:R-:W-:Y:S01]  /*55380*/  STL.64 [R1+0x178], R38 ;  /* 0x0001782601007387 */ /* 0x000fe20000100a00 */
[----:B------:R-:W-:-:S03]  /*55390*/  IMAD.MOV.U32 R79, RZ, RZ, R66 ;  /* 0x000000ffff4f7224 */ /* 0x000fc600078e0042 */
[----:B------:R-:W-:Y:S01]  /*553a0*/  STL.64 [R1+0x180], R40 ;  /* 0x0001802801007387 */ /* 0x000fe20000100a00 */
[----:B------:R-:W-:-:S03]  /*553b0*/  IMAD.MOV.U32 R75, RZ, RZ, R67 ;  /* 0x000000ffff4b7224 */ /* 0x000fc600078e0043 */
[----:B------:R-:W-:Y:S01]  /*553c0*/  STL.64 [R1+0x188], R42 ;  /* 0x0001882a01007387 */ /* 0x000fe20000100a00 */
[----:B------:R-:W-:-:S03]  /*553d0*/  IMAD.MOV.U32 R77, RZ, RZ, R64 ;  /* 0x000000ffff4d7224 */ /* 0x000fc600078e0040 */
[----:B------:R-:W-:Y:S01]  /*553e0*/  STL.64 [R1+0x190], R44 ;  /* 0x0001902c01007387 */ /* 0x000fe20000100a00 */
[----:B------:R-:W-:-:S03]  /*553f0*/  IMAD.MOV.U32 R78, RZ, RZ, R65 ;  /* 0x000000ffff4e7224 */ /* 0x000fc600078e0041 */
[----:B------:R0:W-:Y:S01]  /*55400*/  STL [R1+0x198], R46 ;  /* 0x0001982e01007387 */ /* 0x0001e20000100800 */
[----:B------:R-:W-:Y:S02]  /*55410*/  IMAD.MOV.U32 R93, RZ, RZ, R62 ;  /* 0x000000ffff5d7224 */ /* 0x000fe400078e003e */
[----:B------:R-:W-:Y:S01]  /*55420*/  IMAD.MOV.U32 R76, RZ, RZ, R63 ;  /* 0x000000ffff4c7224 */ /* 0x000fe200078e003f */
[----:B------:R-:W2:Y:S01]  /*55430*/  LDL.LU.64 R66, [R1+0x29c0] ;  /* 0x0029c00001427983 */ /* 0x000ea20000300a00 */
[----:B------:R-:W-:Y:S02]  /*55440*/  IMAD.MOV.U32 R83, RZ, RZ, R60 ;  /* 0x000000ffff537224 */ /* 0x000fe400078e003c */
[----:B------:R-:W-:Y:S01]  /*55450*/  IMAD.MOV.U32 R2, RZ, RZ, R61 ;  /* 0x000000ffff027224 */ /* 0x000fe200078e003d */
[----:B------:R-:W3:Y:S01]  /*55460*/  LDL.LU.64 R64, [R1+0x29b8] ;  /* 0x0029b80001407983 */ /* 0x000ee20000300a00 */
[----:B------:R-:W-:Y:S02]  /*55470*/  IMAD.MOV.U32 R85, RZ, RZ, R58 ;  /* 0x000000ffff557224 */ /* 0x000fe400078e003a */
[----:B------:R-:W-:Y:S01]  /*55480*/  IMAD.MOV.U32 R84, RZ, RZ, R59 ;  /* 0x000000ffff547224 */ /* 0x000fe200078e003b */
[----:B------:R-:W4:Y:S01]  /*55490*/  LDL.LU.64 R62, [R1+0x29b0] ;  /* 0x0029b000013e7983 */ /* 0x000f220000300a00 */
[----:B------:R-:W-:-:S02]  /*554a0*/  IMAD.MOV.U32 R87, RZ, RZ, R56 ;  /* 0x000000ffff577224 */ /* 0x000fc400078e0038 */
[----:B------:R-:W-:Y:S01]  /*554b0*/  IMAD.MOV.U32 R86, RZ, RZ, R57 ;  /* 0x000000ffff567224 */ /* 0x000fe200078e0039 */
[----:B------:R-:W4:Y:S01]  /*554c0*/  LDL.LU.64 R60, [R1+0x29a8] ;  /* 0x0029a800013c7983 */ /* 0x000f220000300a00 */
[----:B------:R-:W-:Y:S02]  /*554d0*/  IMAD.MOV.U32 R89, RZ, RZ, R54 ;  /* 0x000000ffff597224 */ /* 0x000fe400078e0036 */
[----:B------:R-:W-:Y:S01]  /*554e0*/  IMAD.MOV.U32 R88, RZ, RZ, R55 ;  /* 0x000000ffff587224 */ /* 0x000fe200078e0037 */
[----:B------:R-:W4:Y:S01]  /*554f0*/  LDL.LU.64 R58, [R1+0x29a0] ;  /* 0x0029a000013a7983 */ /* 0x000f220000300a00 */
        /* <DEDUP_REMOVED lines=8> */
[----:B------:R-:W4:Y:S04]  /*55580*/  LDL.LU.64 R52, [R1+0x2988] ;  /* 0x0029880001347983 */ /* 0x000f280000300a00 */
[----:B------:R-:W4:Y:S04]  /*55590*/  LDL.LU.64 R50, [R1+0x2980] ;  /* 0x0029800001327983 */ /* 0x000f280000300a00 */
[----:B------:R-:W4:Y:S01]  /*555a0*/  LDL.LU.64 R48, [R1+0x2978] ;  /* 0x0029780001307983 */ /* 0x000f220000300a00 */
[----:B------:R-:W-:-:S03]  /*555b0*/  IMAD.MOV.U32 R82, RZ, RZ, R47 ;  /* 0x000000ffff527224 */ /* 0x000fc600078e002f */
        /* <DEDUP_REMOVED lines=21> */
[----:B------:R-:W4:Y:S01]  /*55710*/  LDL.LU.64 R4, [R1+0x28c8] ;  /* 0x0028c80001047983 */ /* 0x000f220000300a00 */
[----:B------:R-:W-:-:S02]  /*55720*/  IMAD.MOV.U32 R74, RZ, RZ, R68 ;  /* 0x000000ffff4a7224 */ /* 0x000fc400078e0044 */
[----:B------:R-:W-:Y:S02]  /*55730*/  IMAD.MOV.U32 R73, RZ, RZ, R69 ;  /* 0x000000ffff497224 */ /* 0x000fe400078e0045 */
[----:B------:R-:W-:Y:S02]  /*55740*/  IMAD.MOV.U32 R72, RZ, RZ, R70 ;  /* 0x000000ffff487224 */ /* 0x000fe400078e0046 */
[C---:B--2---:R-:W-:Y:S01]  /*55750*/  FMUL R66, R3.reuse, R66 ;  /* 0x0000004203427220 */ /* 0x044fe20000400000 */
[C---:B------:R-:W-:Y:S01]  /*55760*/  FMUL R67, R3.reuse, R67 ;  /* 0x0000004303437220 */ /* 0x040fe20000400000 */
[C---:B---3--:R-:W-:Y:S01]  /*55770*/  FMUL R64, R3.reuse, R64 ;  /* 0x0000004003407220 */ /* 0x048fe20000400000 */
[C---:B------:R-:W-:Y:S01]  /*55780*/  FMUL R65, R3.reuse, R65 ;  /* 0x0000004103417220 */ /* 0x040fe20000400000 */
[C---:B----4-:R-:W-:Y:S01]  /*55790*/  FMUL R62, R3.reuse, R62 ;  /* 0x0000003e033e7220 */ /* 0x050fe20000400000 */
[C---:B------:R-:W-:Y:S01]  /*557a0*/  FMUL R63, R3.reuse, R63 ;  /* 0x0000003f033f7220 */ /* 0x040fe20000400000 */
        /* <DEDUP_REMOVED lines=19> */
[----:B------:R-:W-:-:S03]  /*558e0*/  FMUL R49, R3, R49 ;  /* 0x0000003103317220 */ /* 0x000fc60000400000 */
        /* <DEDUP_REMOVED lines=26> */
[----:B0-----:R-:W-:Y:S04]  /*55a90*/  STL.64 [R1], R4 ;  /* 0x0000000401007387 */ /* 0x001fe80000100a00 */
        /* <DEDUP_REMOVED lines=31> */
[----:B------:R-:W-:Y:S04]  /*55c90*/  STL.64 [R1+0xe8], R62 ;  /* 0x0000e83e01007387 */ /* 0x000fe80000100a00 */
[----:B------:R0:W-:Y:S02]  /*55ca0*/  STL [R1+0xf0], R64 ;  /* 0x0000f04001007387 */ /* 0x0001e40000100800 */
[----:B0-----:R-:W0:Y:S01]  /*55cb0*/  LDTM.x64 R4, tmem[UR6+0xc0] ;  /* 0x0000c006000479ee */ /* 0x001e220008340000 */
[----:B------:R-:W-:Y:S01]  /*55cc0*/  NOP ;  /* 0x0000000000007918 */ /* 0x000fe20000000000 */
        /* <DEDUP_REMOVED lines=32> */
[----:B0-----:R-:W2:Y:S04]  /*55ed0*/  LDL.LU.64 R66, [R1+0x28c0] ;  /* 0x0028c00001427983 */ /* 0x001ea80000300a00 */
[----:B------:R-:W2:Y:S04]  /*55ee0*/  LDL.LU.64 R64, [R1+0x28b8] ;  /* 0x0028b80001407983 */ /* 0x000ea80000300a00 */
        /* <DEDUP_REMOVED lines=29> */
[----:B------:R-:W2:Y:S02]  /*560c0*/  LDL.LU.64 R4, [R1+0x27c8] ;  /* 0x0027c80001047983 */ /* 0x000ea40000300a00 */
[----:B--2---:R0:W-:Y:S02]  /*560d0*/  STTM.x64 tmem[UR6], R4 ;  /* 0x00000004000079ed */ /* 0x0041e40008340006 */
[----:B0-----:R-:W2:Y:S04]  /*560e0*/  LDL.LU R29, [R1+0x100] ;  /* 0x00010000011d7983 */ /* 0x001ea80000300800 */
        /* <DEDUP_REMOVED lines=62> */
[C---:B--2---:R-:W-:Y:S01]  /*564d0*/  FMUL R6, R3.reuse, R29 ;  /* 0x0000001d03067220 */ /* 0x044fe20000400000 */
[----:B---3--:R-:W-:-:S04]  /*564e0*/  FMUL R5, R3, R30 ;  /* 0x0000001e03057220 */ /* 0x008fc80000400000 */
[----:B------:R0:W-:Y:S01]  /*564f0*/  STL [R1+0x100], R6 ;  /* 0x0001000601007387 */ /* 0x0001e20000100800 */
[----:B----4-:R-:W-:-:S03]  /*56500*/  FMUL R4, R3, R31 ;  /* 0x0000001f03047220 */ /* 0x010fc60000400000 */
[----:B------:R1:W-:Y:S04]  /*56510*/  STL [R1+0x104], R5 ;  /* 0x0001040501007387 */ /* 0x0003e80000100800 */
[----:B------:R2:W-:Y:S01]  /*56520*/  STL [R1+0x108], R4 ;  /* 0x0001080401007387 */ /* 0x0005e20000100800 */
[C---:B0-----:R-:W-:Y:S01]  /*56530*/  FMUL R6, R3.reuse, R32 ;  /* 0x0000002003067220 */ /* 0x041fe20000400000 */
[----:B-1----:R-:W-:-:S04]  /*56540*/  FMUL R5, R3, R33 ;  /* 0x0000002103057220 */ /* 0x002fc80000400000 */
[----:B------:R0:W-:Y:S01]  /*56550*/  STL [R1+0x10c], R6 ;  /* 0x00010c0601007387 */ /* 0x0001e20000100800 */
[----:B--2---:R-:W-:-:S03]  /*56560*/  FMUL R4, R3, R34 ;  /* 0x0000002203047220 */ /* 0x004fc60000400000 */
        /* <DEDUP_REMOVED lines=64> */
[----:B------:R-:W-:Y:S01]  /*56970*/  STL [R1+0x190], R6 ;  /* 0x0001900601007387 */ /* 0x000fe20000100800 */
[----:B--2---:R-:W-:-:S03]  /*56980*/  FMUL R4, R3, R67 ;  /* 0x0000004303047220 */ /* 0x004fc60000400000 */
[----:B------:R-:W-:Y:S04]  /*56990*/  STL [R1+0x194], R5 ;  /* 0x0001940501007387 */ /* 0x000fe80000100800 */
[----:B------:R-:W-:Y:S04]  /*569a0*/  STL [R1+0x2764], R82 ;  /* 0x0027645201007387 */ /* 0x000fe80000100800 */
[----:B------:R0:W-:Y:S04]  /*569b0*/  STL [R1+0x198], R4 ;  /* 0x0001980401007387 */ /* 0x0001e80000100800 */
        /* <DEDUP_REMOVED lines=23> */
[----:B------:R-:W0:Y:S04]  /*56b30*/  LDL.LU R7, [R1] ;  /* 0x0000000001077983 */ /* 0x000e280000300800 */
[----:B------:R-:W1:Y:S04]  /*56b40*/  LDL.LU R8, [R1+0x4] ;  /* 0x0000040001087983 */ /* 0x000e680000300800 */
        /* <DEDUP_REMOVED lines=59> */
[----:B------:R-:W-:-:S05]  /*56f00*/  FMUL R71, R3, R71 ;  /* 0x0000004703477220 */ /* 0x000fca0000400000 */
[----:B------:R-:W-:Y:S01]  /*56f10*/  STL [R1+0x27c4], R71 ;  /* 0x0027c44701007387 */ /* 0x000fe20000100800 */
[C---:B0-----:R-:W-:Y:S01]  /*56f20*/  FMUL R4, R3.reuse, R7 ;  /* 0x0000000703047220 */ /* 0x041fe20000400000 */
[----:B-1----:R-:W-:-:S04]  /*56f30*/  FMUL R2, R3, R8 ;  /* 0x0000000803027220 */ /* 0x002fc80000400000 */
[----:B------:R3:W-:Y:S01]  /*56f40*/  STL [R1], R4 ;  /* 0x0000000401007387 */ /* 0x0007e20000100800 */
[----:B--2---:R-:W-:-:S03]  /*56f50*/  FMUL R0, R3, R9 ;  /* 0x0000000903007220 */ /* 0x004fc60000400000 */
[----:B------:R4:W-:Y:S04]  /*56f60*/  STL [R1+0x4], R2 ;  /* 0x0000040201007387 */ /* 0x0009e80000100800 */
[----:B------:R0:W-:Y:S01]  /*56f70*/  STL [R1+0x8], R0 ;  /* 0x0000080001007387 */ /* 0x0001e20000100800 */
[C---:B---3--:R-:W-:Y:S01]  /*56f80*/  FMUL R4, R3.reuse, R10 ;  /* 0x0000000a03047220 */ /* 0x048fe20000400000 */
[----:B----4-:R-:W-:-:S04]  /*56f90*/  FMUL R2, R3, R11 ;  /* 0x0000000b03027220 */ /* 0x010fc80000400000 */
[----:B------:R1:W-:Y:S01]  /*56fa0*/  STL [R1+0xc], R4 ;  /* 0x00000c0401007387 */ /* 0x0003e20000100800 */
[----:B0-----:R-:W-:-:S03]  /*56fb0*/  FMUL R0, R3, R12 ;  /* 0x0000000c03007220 */ /* 0x001fc60000400000 */
[----:B------:R0:W-:Y:S04]  /*56fc0*/  STL [R1+0x10], R2 ;  /* 0x0000100201007387 */ /* 0x0001e80000100800 */
[----:B------:R2:W-:Y:S01]  /*56fd0*/  STL [R1+0x14], R0 ;  /* 0x0000140001007387 */ /* 0x0005e20000100800 */
[C---:B-1----:R-:W-:Y:S01]  /*56fe0*/  FMUL R4, R3.reuse, R13 ;  /* 0x0000000d03047220 */ /* 0x042fe20000400000 */
[----:B0-----:R-:W-:-:S04]  /*56ff0*/  FMUL R2, R3, R14 ;  /* 0x0000000e03027220 */ /* 0x001fc80000400000 */
        /* <DEDUP_REMOVED lines=63> */
[----:B------:R2:W-:Y:S04]  /*573f0*/  STL [R1+0x98], R0 ;  /* 0x0000980001007387 */ /* 0x0005e80000100800 */
[----:B0-----:R-:W3:Y:S04]  /*57400*/  LDL.LU R4, [R1+0x200] ;  /* 0x0002000001047983 */ /* 0x001ee80000300800 */
        /* <DEDUP_REMOVED lines=37> */
[----:B------:R-:W-:-:S03]  /*57660*/  FMUL R71, R3, R46 ;  /* 0x0000002e03477220 */ /* 0x000fc60000400000 */
        /* <DEDUP_REMOVED lines=19> */
[----:B-1----:R-:W-:-:S03]  /*577a0*/  FMUL R2, R3, R56 ;  /* 0x0000003803027220 */ /* 0x002fc60000400000 */
        /* <DEDUP_REMOVED lines=22> */
[----:B------:R-:W4:Y:S04]  /*57910*/  LDL.LU R63, [R1+0x2ec] ;  /* 0x0002ec00013f7983 */ /* 0x000f280000300800 */
[----:B------:R-:W4:Y:S04]  /*57920*/  LDL.LU R64, [R1+0x2f0] ;  /* 0x0002f00001407983 */ /* 0x000f280000300800 */
[----:B------:R-:W4:Y:S04]  /*57930*/  LDL.LU R65, [R1+0x2f4] ;  /* 0x0002f40001417983 */ /* 0x000f280000300800 */
[----:B------:R-:W4:Y:S04]  /*57940*/  LDL.LU R66, [R1+0x2f8] ;  /* 0x0002f80001427983 */ /* 0x000f280000300800 */
[----:B------:R-:W4:Y:S01]  /*57950*/  LDL.LU R67, [R1+0x2fc] ;  /* 0x0002fc0001437983 */ /* 0x000f220000300800 */
[C---:B------:R-:W-:Y:S01]  /*57960*/  FMUL R80, R3.reuse, R70 ;  /* 0x0000004603507220 */ /* 0x040fe20000400000 */
[C---:B--2---:R-:W-:Y:S01]  /*57970*/  FMUL R0, R3.reuse, R69 ;  /* 0x0000004503007220 */ /* 0x044fe20000400000 */
[C---:B------:R-:W-:Y:S01]  /*57980*/  FMUL R82, R3.reuse, R68 ;  /* 0x0000004403527220 */ /* 0x040fe20000400000 */
[----:B------:R-:W2:Y:S04]  /*57990*/  LDL.LU R70, [R1+0x21e0] ;  /* 0x0021e00001467983 */ /* 0x000ea80000300800 */
[----:B------:R-:W2:Y:S04]  /*579a0*/  LDL.LU R69, [R1+0x4a0] ;  /* 0x0004a00001457983 */ /* 0x000ea80000300800 */
[----:B------:R-:W2:Y:S01]  /*579b0*/  LDL R68, [R1+0x56c] ;  /* 0x00056c0001447983 */ /* 0x000ea20000100800 */
        /* <DEDUP_REMOVED lines=96> */
[----:B0-----:R-:W3:Y:S04]  /*57fc0*/  LDL.LU R4, [R1] ;  /* 0x0000000001047983 */ /* 0x001ee80000300800 */
        /* <DEDUP_REMOVED lines=39> */
[----:B------:R-:W-:Y:S01]  /*58240*/  IMAD.MOV.U32 R44, RZ, RZ, R72 ;  /* 0x000000ffff2c7224 */ /* 0x000fe200078e0048 */
[----:B------:R-:W3:Y:S01]  /*58250*/  LDL.LU R71, [R1+0x27c4] ;  /* 0x0027c40001477983 */ /* 0x000ee20000300800 */
[----:B------:R-:W-:Y:S02]  /*58260*/  IMAD.MOV.U32 R45, RZ, RZ, R73 ;  /* 0x000000ffff2d7224 */ /* 0x000fe400078e0049 */
[----:B------:R-:W-:Y:S01]  /*58270*/  IMAD.MOV.U32 R46, RZ, RZ, R74 ;  /* 0x000000ffff2e7224 */ /* 0x000fe200078e004a */
[----:B------:R-:W3:Y:S01]  /*58280*/  LDL.LU R72, [R1+0x27c0] ;  /* 0x0027c00001487983 */ /* 0x000ee20000300800 */
[----:B------:R-:W-:-:S03]  /*58290*/  IMAD.MOV.U32 R47, RZ, RZ, R75 ;  /* 0x000000ffff2f7224 */ /* 0x000fc600078e004b */
        /* <DEDUP_REMOVED lines=33> */
[----:B------:R-:W-:Y:S02]  /*584b0*/  IMAD.MOV.U32 R64, RZ, RZ, R81 ;  /* 0x000000ffff407224 */ /* 0x000fe400078e0051 */
[----:B------:R-:W-:Y:S01]  /*584c0*/  IMAD.MOV.U32 R66, RZ, RZ, R0 ;  /* 0x000000ffff427224 */ /* 0x000fe200078e0000 */
[----:B------:R-:W3:Y:S01]  /*584d0*/  LDL.LU R91, [R1+0x2778] ;  /* 0x00277800015b7983 */ /* 0x000ee20000300800 */
[----:B------:R-:W-:Y:S02]  /*584e0*/  IMAD.MOV.U32 R67, RZ, RZ, R82 ;  /* 0x000000ffff437224 */ /* 0x000fe400078e0052 */
[----:B------:R-:W-:Y:S01]  /*584f0*/  IMAD.MOV.U32 R65, RZ, RZ, R80 ;  /* 0x000000ffff417224 */ /* 0x000fe200078e0050 */
[----:B------:R-:W3:Y:S04]  /*58500*/  LDL.LU R92, [R1+0x2774] ;  /* 0x00277400015c7983 */ /* 0x000ee80000300800 */
[----:B------:R-:W3:Y:S04]  /*58510*/  LDL.LU R81, [R1+0x2770] ;  /* 0x0027700001517983 */ /* 0x000ee80000300800 */
[----:B------:R-:W3:Y:S04]  /*58520*/  LDL.LU R80, [R1+0x276c] ;  /* 0x00276c0001507983 */ /* 0x000ee80000300800 */
[----:B------:R-:W3:Y:S04]  /*58530*/  LDL.LU R0, [R1+0x2768] ;  /* 0x0027680001007983 */ /* 0x000ee80000300800 */
[----:B------:R-:W3:Y:S04]  /*58540*/  LDL.LU R82, [R1+0x2764] ;  /* 0x0027640001527983 */ /* 0x000ee80000300800 */
        /* <DEDUP_REMOVED lines=12> */
[----:B--2---:R-:W-:Y:S04]  /*58610*/  STL.64 [R1+0x26c0], R42 ;  /* 0x0026c02a01007387 */ /* 0x004fe80000100a00 */
        /* <DEDUP_REMOVED lines=17> */
[----:B----4-:R-:W-:Y:S04]  /*58730*/  STL.64 [R1+0x2630], R6 ;  /* 0x0026300601007387 */ /* 0x010fe80000100a00 */
[----:B---3--:R0:W-:Y:S04]  /*58740*/  STL.64 [R1+0x2628], R4 ;  /* 0x0026280401007387 */ /* 0x0081e80000100a00 */
        /* <DEDUP_REMOVED lines=41> */
[----:B------:R0:W5:Y:S01]  /*589e0*/  LDL.LU R82, [R1+0x2760] ;  /* 0x0027600001527983 */ /* 0x0001620000300800 */
[----:B------:R-:W-:Y:S02]  /*589f0*/  IMAD.MOV.U32 R45, RZ, RZ, R80 ;  /* 0x000000ffff2d7224 */ /* 0x000fe400078e0050 */
[----:B------:R-:W-:Y:S01]  /*58a00*/  IMAD.MOV.U32 R46, RZ, RZ, R81 ;  /* 0x000000ffff2e7224 */ /* 0x000fe200078e0051 */
[----:B------:R0:W5:Y:S01]  /*58a10*/  LDL.LU R0, [R1+0x275c] ;  /* 0x00275c0001007983 */ /* 0x0001620000300800 */
[----:B------:R-:W-:-:S03]  /*58a20*/  IMAD.MOV.U32 R47, RZ, RZ, R92 ;  /* 0x000000ffff2f7224 */ /* 0x000fc600078e005c */
        /* <DEDUP_REMOVED lines=11> */
[----:B------:R-:W-:Y:S02]  /*58ae0*/  IMAD.MOV.U32 R53, RZ, RZ, R86 ;  /* 0x000000ffff357224 */ /* 0x000fe400078e0056 */
[----:B------:R-:W-:Y:S01]  /*58af0*/  IMAD.MOV.U32 R66, RZ, RZ, R72 ;  /* 0x000000ffff427224 */ /* 0x000fe200078e0048 */
[----:B------:R0:W5:Y:S01]  /*58b00*/  LDL.LU R88, [R1+0x2740] ;  /* 0x0027400001587983 */ /* 0x0001620000300800 */
[----:B------:R-:W-:Y:S02]  /*58b10*/  IMAD.MOV.U32 R67, RZ, RZ, R71 ;  /* 0x000000ffff437224 */ /* 0x000fe400078e0047 */
[----:B------:R-:W-:Y:S01]  /*58b20*/  IMAD.MOV.U32 R54, RZ, RZ, R85 ;  /* 0x000000ffff367224 */ /* 0x000fe200078e0055 */
[----:B------:R0:W5:Y:S01]  /*58b30*/  LDL.LU R87, [R1+0x273c] ;  /* 0x00273c0001577983 */ /* 0x0001620000300800 */
[----:B------:R-:W-:Y:S02]  /*58b40*/  IMAD.MOV.U32 R55, RZ, RZ, R84 ;  /* 0x000000ffff377224 */ /* 0x000fe400078e0054 */
[----:B------:R-:W-:Y:S01]  /*58b50*/  IMAD.MOV.U32 R56, RZ, RZ, R83 ;  /* 0x000000ffff387224 */ /* 0x000fe200078e0053 */
[----:B------:R0:W5:Y:S01]  /*58b60*/  LDL.LU R86, [R1+0x2738] ;  /* 0x0027380001567983 */ /* 0x0001620000300800 */
[----:B------:R-:W-:-:S02]  /*58b70*/  IMAD.MOV.U32 R57, RZ, RZ, R2 ;  /* 0x000000ffff397224 */ /* 0x000fc400078e0002 */
        /* <DEDUP_REMOVED lines=11> */
[----:B------:R-:W-:-:S04]  /*58c30*/  IMAD.MOV.U32 R65, RZ, RZ, R73 ;  /* 0x000000ffff417224 */ /* 0x000fc800078e0049 */
[----:B--2---:R1:W-:Y:S02]  /*58c40*/  STTM.x64 tmem[UR6+0x40], R4 ;  /* 0x00004004000079ed */ /* 0x0043e40008340006 */
[----:B-1----:R-:W2:Y:S04]  /*58c50*/  LDL.LU.64 R66, [R1+0x2720] ;  /* 0x0027200001427983 */ /* 0x002ea80000300a00 */
        /* <DEDUP_REMOVED lines=64> */
[----:B--2---:R1:W-:Y:S01]  /*59060*/  STTM.x64 tmem[UR6+0xc0], R4 ;  /* 0x0000c004000079ed */ /* 0x0043e20008340006 */
[----:B------:R-:W2:Y:S02]  /*59070*/  FENCE.VIEW.ASYNC.T ;  /* 0x00000000000073c6 */ /* 0x000ea40000000200 */
[----:B--2---:R-:W-:Y:S06]  /*59080*/  BAR.SYNC.DEFER_BLOCKING 0x0 ;  /* 0x0000000000007b1d */ /* 0x004fec0000010000 */
[----:B------:R2:W-:Y:S06]  /*59090*/  MEMBAR.ALL.CTA ;  /* 0x0000000000007992 */ /* 0x0005ec0000008000 */
[----:B--2---:R-:W2:Y:S04]  /*590a0*/  FENCE.VIEW.ASYNC.S ;  /* 0x00000000000073c6 */ /* 0x004ea80000000000 */
[----:B-1----:R0:W5:Y:S01]  /*590b0*/  LDL.LU R6, [R1+0x21e8] ;  /* 0x0021e80001067983 */ /* 0x0021620000300800 */
[----:B------:R-:W-:-:S05]  /*590c0*/  LEA R4, R68, UR4, 0x3 ;  /* 0x0000000444047c11 */ /* 0x000fca000f8e18ff */
[----:B------:R-:W-:Y:S02]  /*590d0*/  VIADD R4, R4, 0x3a000 ;  /* 0x0003a00004047836 */ /* 0x000fe40000000000 */
[----:B------:R-:W-:-:S03]  /*590e0*/  FADD R7, R69, R70 ;  /* 0x0000004645077221 */ /* 0x000fc60000000000 */
[----:B------:R-:W-:Y:S01]  /*590f0*/  R2UR UR7, R4 ;  /* 0x00000000040772ca */ /* 0x000fe200000e0000 */
[----:B--2---:R-:W-:Y:S06]  /*59100*/  BAR.SYNC.DEFER_BLOCKING 0x0 ;  /* 0x0000000000007b1d */ /* 0x004fec0000010000 */
[----:B0-----:R-:W-:Y:S08]  /*59110*/  @P2 BRA `(.L_x_16) ;  /* 0x0000000400102947 */ /* 0x001ff00003800000 */
[----:B------:R-:W2:Y:S04]  /*59120*/  LDL R69, [R1+0x24e8] ;  /* 0x0024e80001457983 */ /* 0x000ea80000100800 */
[----:B------:R-:W3:Y:S04]  /*59130*/  LDL.64 R72, [R1+0x24c0] ;  /* 0x0024c00001487983 */ /* 0x000ee80000100a00 */
[----:B------:R-:W4:Y:S04]  /*59140*/  LDL.64 R70, [R1+0x24b8] ;  /* 0x0024b80001467983 */ /* 0x000f280000100a00 */
[----:B------:R-:W3:Y:S04]  /*59150*/  LDL.64 R66, [R1+0x24b0] ;  /* 0x0024b00001427983 */ /* 0x000ee80000100a00 */
[----:B------:R-:W3:Y:S04]  /*59160*/  LDL.64 R78, [R1+0x24a8] ;  /* 0x0024a800014e7983 */ /* 0x000ee80000100a00 */
[----:B------:R-:W3:Y:S04]  /*59170*/  LDL.64 R76, [R1+0x24a0] ;  /* 0x0024a000014c7983 */ /* 0x000ee80000100a00 */
[----:B------:R-:W3:Y:S01]  /*59180*/  LDL.64 R74, [R1+0x2498] ;  /* 0x00249800014a7983 */ /* 0x000ee20000100a00 */
[----:B------:R-:W-:-:S13]  /*59190*/  ELECT P3, URZ, PT ;  /* 0x0000000000ff782f */ /* 0x000fda0003860000 */
[----:B------:R-:W-:-:S05]  /*591a0*/  @P3 IMAD.MOV.U32 R5, RZ, RZ, 0x40004040 ;  /* 0x40004040ff053424 */ /* 0x000fca00078e00ff */
[----:B------:R-:W-:Y:S01]  /*591b0*/  @P3 R2UR UR71, R5 ;  /* 0x00000000054732ca */ /* 0x000fe200000e0000 */
[----:B------:R-:W-:Y:S01]  /*591c0*/  UMOV UR72, 0x0 ;  /* 0x0000000000487882 */ /* 0x000fe20000000000 */
[----:B------:R-:W-:Y:S01]  /*591d0*/  UMOV UR73, 0x4400010 ;  /* 0x0440001000497882 */ /* 0x000fe20000000000 */
[----:B------:R-:W-:Y:S02]  /*591e0*/  MOV.SPILL R8, UR15 ;  /* 0x0000000f00087c02 */ /* 0x000fe40009000f00 */
[----:B------:R-:W-:Y:S02]  /*591f0*/  MOV.SPILL R9, UR14 ;  /* 0x0000000e00097c02 */ /* 0x000fe40009000f00 */
[----:B------:R-:W-:Y:S02]  /*59200*/  MOV.SPILL R10, UR13 ;  /* 0x0000000d000a7c02 */ /* 0x000fe40009000f00 */
[----:B------:R-:W-:Y:S02]  /*59210*/  MOV.SPILL R11, UR12 ;  /* 0x0000000c000b7c02 */ /* 0x000fe40009000f00 */
[----:B------:R-:W-:-:S02]  /*59220*/  MOV.SPILL R12, UR11 ;  /* 0x0000000b000c7c02 */ /* 0x000fc40009000f00 */
[----:B------:R-:W-:Y:S02]  /*59230*/  MOV.SPILL R13, UR10 ;  /* 0x0000000a000d7c02 */ /* 0x000fe40009000f00 */
[----:B------:R-:W-:Y:S02]  /*59240*/  MOV.SPILL R14, UR9 ;  /* 0x00000009000e7c02 */ /* 0x000fe40009000f00 */
[----:B------:R-:W-:Y:S01]  /*59250*/  MOV.SPILL R15, UR8 ;  /* 0x00000008000f7c02 */ /* 0x000fe20009000f00 */
[----:B------:R-:W-:Y:S01]  /*59260*/  IMAD.MOV.U32 R5, RZ, RZ, RZ ;  /* 0x000000ffff057224 */ /* 0x000fe200078e00ff */
[----:B--2---:R-:W-:-:S13]  /*59270*/  R2UR UR70, R69 ;  /* 0x00000000454672ca */ /* 0x004fda00000e0000 */
[----:B------:R-:W-:-:S05]  /*59280*/  IMAD.U32 R4, RZ, RZ, UR70 ;  /* 0x00000046ff047e24 */ /* 0x000fca000f8e00ff */
[----:B------:R-:W-:-:S13]  /*59290*/  @P3 R2UR UR70, R4 ;  /* 0x00000000044632ca */ /* 0x000fda00000e0000 */
[----:B------:R3:W-:Y:S02]  /*592a0*/  UTCQMMA gdesc[UR44], gdesc[UR70], tmem[UR5], tmem[UR72], idesc[UR73], UPT ;  /* 0x00ff48462c0075ea */ /* 0x0007e4000b800305 */
[----:B---3--:R-:W-:Y:S02]  /*592b0*/  R2UR UR72, R72 ;  /* 0x00000000484872ca */ /* 0x008fe400000e0000 */
[----:B------:R-:W-:Y:S01]  /*592c0*/  R2UR UR73, R73 ;  /* 0x00000000494972ca */ /* 0x000fe200000e0000 */
[----:B------:R-:W-:Y:S01]  /*592d0*/  UMOV UR70, 0x0 ;  /* 0x0000000000467882 */ /* 0x000fe20000000000 */
[----:B------:R-:W-:Y:S02]  /*592e0*/  UMOV UR71, 0x4400010 ;  /* 0x0440001000477882 */ /* 0x000fe40000000000 */
[----:B------:R-:W-:Y:S09]  /*592f0*/  UTCQMMA gdesc[UR46], gdesc[UR40], tmem[UR5], tmem[UR70], idesc[UR71], UPT ;  /* 0x00ff46282e0075ea */ /* 0x000ff2000b800305 */
[----:B------:R4:W-:Y:S02]  /*59300*/  UTCQMMA gdesc[UR48], gdesc[UR72], tmem[UR5], tmem[UR70], idesc[UR71], UPT ;  /* 0x00ff4648300075ea */ /* 0x0009e4000b800305 */
[----:B----4-:R-:W-:-:S02]  /*59310*/  R2UR UR70, R70 ;  /* 0x00000000464672ca */ /* 0x010fc400000e0000 */
[----:B------:R-:W-:Y:S01]  /*59320*/  R2UR UR71, R71 ;  /* 0x00000000474772ca */ /* 0x000fe200000e0000 */
[----:B------:R-:W-:Y:S01]  /*59330*/  UMOV UR72, 0x0 ;  /* 0x0000000000487882 */ /* 0x000fe20000000000 */
[----:B------:R-:W-:Y:S01]  /*59340*/  R2UR UR14, R66 ;  /* 0x00000000420e72ca */ /* 0x000fe200000e0000 */
[----:B------:R-:W-:Y:S01]  /*59350*/  UMOV UR73, 0x4400010 ;  /* 0x0440001000497882 */ /* 0x000fe20000000000 */
[----:B------:R-:W-:Y:S02]  /*59360*/  R2UR UR15, R67 ;  /* 0x00000000430f72ca */ /* 0x000fe400000e0000 */
[----:B------:R-:W-:Y:S02]  /*59370*/  R2UR UR12, R78 ;  /* 0x000000004e0c72ca */ /* 0x000fe400000e0000 */
[----:B------:R-:W-:-:S05]  /*59380*/  R2UR UR13, R79 ;  /* 0x000000004f0d72ca */ /* 0x000fca00000e0000 */
[----:B------:R0:W-:Y:S01]  /*59390*/  UTCQMMA gdesc[UR50], gdesc[UR70], tmem[UR5], tmem[UR72], idesc[UR73], UPT ;  /* 0x00ff4846320075ea */ /* 0x0001e2000b800305 */
[----:B------:R-:W-:Y:S02]  /*593a0*/  R2UR UR10, R76 ;  /* 0x000000004c0a72ca */ /* 0x000fe400000e0000 */
[----:B------:R-:W-:Y:S01]  /*593b0*/  R2UR UR11, R77 ;  /* 0x000000004d0b72ca */ /* 0x000fe200000e0000 */
[----:B0-----:R-:W-:Y:S02]  /*593c0*/  UIADD3 UR72, UPT, UPT, UR5, 0x100000, URZ ;  /* 0x0010000005487890 */ /* 0x001fe4000fffe0ff */
[----:B------:R-:W-:Y:S01]  /*593d0*/  UIADD3 UR73, UPT, UPT, UR5, 0x100000, URZ ;  /* 0x0010000005497890 */ /* 0x000fe2000fffe0ff */
[----:B------:R-:W-:Y:S01]  /*593e0*/  R2UR UR8, R74 ;  /* 0x000000004a0872ca */ /* 0x000fe200000e0000 */
[----:B------:R-:W-:Y:S01]  /*593f0*/  UMOV UR70, 0x0 ;  /* 0x0000000000467882 */ /* 0x000fe20000000000 */
[----:B------:R-:W-:Y:S01]  /*59400*/  UMOV UR71, 0x4400010 ;  /* 0x0440001000477882 */ /* 0x000fe20000000000 */
[----:B------:R-:W-:-:S03]  /*59410*/  R2UR UR9, R75 ;  /* 0x000000004b0972ca */ /* 0x000fc600000e0000 */
[----:B------:R-:W-:Y:S02]  /*59420*/  UTCQMMA gdesc[UR44], gdesc[UR14], tmem[UR72], tmem[UR70], idesc[UR71], UPT ;  /* 0x00ff460e2c0075ea */ /* 0x000fe4000b800348 */
[----:B------:R0:W-:Y:S01]  /*59430*/  UTCQMMA gdesc[UR46], gdesc[UR12], tmem[UR73], tmem[UR70], idesc[UR71], UPT ;  /* 0x00ff460c2e0075ea */ /* 0x0001e2000b800349 */
[----:B------:R-:W-:Y:S01]  /*59440*/  IMAD.U32 R4, RZ, RZ, UR7 ;  /* 0x00000007ff047e24 */ /* 0x000fe2000f8e00ff */
[----:B0-----:R-:W-:Y:S02]  /*59450*/  UIADD3 UR70, UPT, UPT, UR5, 0x100000, URZ ;  /* 0x0010000005467890 */ /* 0x001fe4000fffe0ff */
[----:B------:R-:W-:Y:S02]  /*59460*/  UIADD3 UR71, UPT, UPT, UR5, 0x100000, URZ ;  /* 0x0010000005477890 */ /* 0x000fe4000fffe0ff */
[----:B------:R-:W-:Y:S01]  /*59470*/  @P3 MOV R4, R4 ;  /* 0x0000000400043202 */ /* 0x000fe20000000f00 */
[----:B------:R-:W-:Y:S01]  /*59480*/  UMOV UR72, 0x0 ;  /* 0x0000000000487882 */ /* 0x000fe20000000000 */
[----:B------:R-:W-:-:S03]  /*59490*/  UMOV UR73, 0x4400010 ;  /* 0x0440001000497882 */ /* 0x000fc60000000000 */
[----:B------:R-:W-:Y:S02]  /*594a0*/  UTCQMMA gdesc[UR48], gdesc[UR10], tmem[UR70], tmem[UR72], idesc[UR73], UPT ;  /* 0x00ff480a300075ea */ /* 0x000fe4000b800346 */
[----:B------:R0:W-:Y:S02]  /*594b0*/  UTCQMMA gdesc[UR50], gdesc[UR8], tmem[UR71], tmem[UR72], idesc[UR73], UPT ;  /* 0x00ff4808320075ea */ /* 0x0001e4000b800347 */
[----:B0-----:R-:W-:Y:S02]  /*594c0*/  @P3 R2UR UR72, R4 ;  /* 0x00000000044832ca */ /* 0x001fe400000e0000 */
[----:B------:R-:W-:-:S11]  /*594d0*/  R2UR.FILL UR15, R8 ;  /* 0x00000000080f72ca */ /* 0x000fd600004e0000 */
[----:B------:R0:W-:Y:S01]  /*594e0*/  UTCBAR [UR72], URZ ;  /* 0x000000ff480073e9 */ /* 0x0001e200080000ff */
[----:B------:R-:W-:Y:S02]  /*594f0*/  R2UR.FILL UR14, R9 ;  /* 0x00000000090e72ca */ /* 0x000fe400004e0000 */
[----:B------:R-:W-:Y:S02]  /*59500*/  R2UR.FILL UR13, R10 ;  /* 0x000000000a0d72ca */ /* 0x000fe400004e0000 */
[----:B------:R-:W-:Y:S02]  /*59510*/  R2UR.FILL UR12, R11 ;  /* 0x000000000b0c72ca */ /* 0x000fe400004e0000 */
[----:B------:R-:W-:Y:S02]  /*59520*/  R2UR.FILL UR11, R12 ;  /* 0x000000000c0b72ca */ /* 0x000fe400004e0000 */
[----:B------:R-:W-:Y:S02]  /*59530*/  R2UR.FILL UR10, R13 ;  /* 0x000000000d0a72ca */ /* 0x000fe400004e0000 */
[----:B------:R-:W-:-:S02]  /*59540*/  R2UR.FILL UR9, R14 ;  /* 0x000000000e0972ca */ /* 0x000fc400004e0000 */
[----:B0-----:R-:W-:-:S15]  /*59550*/  R2UR.FILL UR8, R15 ;  /* 0x000000000f0872ca */ /* 0x001fde00004e0000 */
.L_x_16:
[----:B------:R-:W2:Y:S01]  /*59560*/  LDL.LU R8, [R1+0x21e4] ;  /* 0x0021e40001087983 */ /* 0x000ea20000300800 */
[----:B------:R-:W0:Y:S08]  /*59570*/  LDC R4, c[0x0][0x3c4] ;  /* 0x0000f100ff047b82 */ /* 0x000e300000000800 */
[----:B------:R-:W1:Y:S01]  /*59580*/  LDC R5, c[0x0][0x3d4] ;  /* 0x0000f500ff057b82 */ /* 0x000e620000000800 */
[----:B--2---:R-:W-:Y:S01]  /*59590*/  FFMA R8, R3, R8, R7 ;  /* 0x0000000803087223 */ /* 0x004fe20000000007 */
[----:B0-----:R-:W-:-:S02]  /*595a0*/  IMAD.SHL.U32 R3, R4, 0x80, RZ ;  /* 0x0000008004037824 */ /* 0x001fc400078e00ff */
[----:B-1----:R-:W-:Y:S02]  /*595b0*/  IMAD.SHL.U32 R4, R5, 0x80, RZ ;  /* 0x0000008005047824 */ /* 0x002fe400078e00ff */
[----:B------:R0:W-:Y:S01]  /*595c0*/  STL [R1+0x21e4], R8 ;  /* 0x0021e40801007387 */ /* 0x0001e20000100800 */
[----:B-----5:R-:W-:Y:S02]  /*595d0*/  IMAD.IADD R2, R3, 0x1, R2 ;  /* 0x0000000103027824 */ /* 0x020fe400078e0202 */
[----:B------:R-:W-:Y:S01]  /*595e0*/  VIADD R3, R68, 0x1 ;  /* 0x0000000144037836 */ /* 0x000fe20000000000 */
[----:B------:R3:W-:Y:S01]  /*595f0*/  STL [R1+0x3c8], R83 ;  /* 0x0003c85301007387 */ /* 0x0007e20000100800 */
[----:B------:R-:W-:-:S03]  /*59600*/  IMAD.IADD R0, R4, 0x1, R0 ;  /* 0x0000000104007824 */ /* 0x000fc600078e0200 */
[C---:B------:R-:W-:Y:S01]  /*59610*/  ISETP.GT.AND P3, PT, R3.reuse, 0x1, PT ;  /* 0x000000010300780c */ /* 0x040fe20003f64270 */
[----:B0-----:R-:W0:Y:S03]  /*59620*/  S2R R8, SR_CTAID.X ;  /* 0x0000000000087919 */ /* 0x001e260000002500 */
[----:B------:R-:W-:Y:S02]  /*59630*/  SEL R4, RZ, 0x1, !P3 ;  /* 0x00000001ff047807 */ /* 0x000fe40005800000 */
[----:B------:R-:W-:Y:S02]  /*59640*/  SEL R5, R3, RZ, !P3 ;  /* 0x000000ff03057207 */ /* 0x000fe40005800000 */
[----:B------:R-:W-:-:S03]  /*59650*/  LOP3.LUT R3, R6, R4, RZ, 0x3c, !PT ;  /* 0x0000000406037212 */ /* 0x000fc600078e3cff */
[----:B------:R3:W-:Y:S04]  /*59660*/  STL [R1+0x56c], R5 ;  /* 0x00056c0501007387 */ /* 0x0007e80000100800 */
[----:B------:R3:W-:Y:S04]  /*59670*/  STL [R1+0x3cc], R6 ;  /* 0x0003cc0601007387 */ /* 0x0007e80000100800 */
[----:B------:R3:W-:Y:S04]  /*59680*/  STL [R1+0x21e8], R3 ;  /* 0x0021e80301007387 */ /* 0x0007e80000100800 */
[----:B------:R3:W-:Y:S01]  /*59690*/  STL [R1+0x568], R82 ;  /* 0x0005685201007387 */ /* 0x0007e20000100800 */
[----:B0-----:R-:W-:-:S04]  /*596a0*/  IMAD.SHL.U32 R8, R8, 0x40, RZ ;  /* 0x0000004008087824 */ /* 0x001fc800078e00ff */
[----:B------:R-:W-:-:S05]  /*596b0*/  VIADD R8, R8, 0xffffffc0 ;  /* 0xffffffc008087836 */ /* 0x000fca0000000000 */
[----:B------:R-:W-:-:S13]  /*596c0*/  ISETP.GE.AND P4, PT, R83, R8, PT ;  /* 0x000000085300720c */ /* 0x000fda0003f86270 */
[----:B---3--:R-:W-:Y:S05]  /*596d0*/  @!P4 BRA `(.L_x_17) ;  /* 0xfffffdc8003cc947 */ /* 0x008fea000383ffff */
.L_x_12:
[----:B------:R-:W3:Y:S01]  /*596e0*/  LDL.LU R3, [R1+0x21e4] ;  /* 0x0021e40001037983 */ /* 0x000ee20000300800 */
[----:B------:R-:W4:Y:S02]  /*596f0*/  S2R R4, SR_CTAID.X ;  /* 0x0000000000047919 */ /* 0x000f240000002500 */
[----:B----4-:R-:W-:-:S04]  /*59700*/  IMAD.SHL.U32 R4, R4, 0x40, RZ ;  /* 0x0000004004047824 */ /* 0x010fc800078e00ff */
[----:B------:R-:W-:-:S05]  /*59710*/  VIADD R4, R4, 0x40 ;  /* 0x0000004004047836 */ /* 0x000fca0000000000 */
[----:B------:R-:W-:Y:S01]  /*59720*/  ISETP.GE.AND P2, PT, R4, 0x1, PT ;  /* 0x000000010400780c */ /* 0x000fe20003f46270 */
[----:B--23--:R-:W-:-:S12]  /*59730*/  IMAD.MOV.U32 R0, RZ, RZ, R3 ;  /* 0x000000ffff007224 */ /* 0x00cfd800078e0003 */
[----:B------:R-:W-:Y:S05]  /*59740*/  @!P2 BRA `(.L_x_18) ;  /* 0x00000000000ca947 */ /* 0x000fea0003800000 */
[----:B------:R-:W-:-:S04]  /*59750*/  IMAD.U32 R6, R6, -0x80000000, RZ ;  /* 0x8000000006067824 */ /* 0x000fc800078e00ff */
[----:B------:R-:W2:Y:S02]  /*59760*/  SYNCS.PHASECHK.TRANS64.TRYWAIT P2, [UR7], R6 ;  /* 0x00000006ff0075a7 */ /* 0x000ea40008041107 */
[----:B--2---:R-:W-:Y:S05]  /*59770*/  @!P2 BRA `(.L_x_19) ;  /* 0x000000f00004a947 */ /* 0x004fea0003800000 */
.L_x_18:
[----:B------:R-:W-:Y:S01]  /*59780*/  BAR.SYNC.DEFER_BLOCKING 0x0 ;  /* 0x0000000000007b1d */ /* 0x000fe20000010000 */
[C---:B------:R-:W-:Y:S01]  /*59790*/  FSETP.GT.AND P2, PT, |R0|.reuse, 8.50705917302346158658e+37, PT ;  /* 0x7e8000000000780b */ /* 0x040fe20003f44200 */
[C---:B------:R-:W-:Y:S01]  /*597a0*/  FMUL R2, R0.reuse, 8388608 ;  /* 0x4b00000000027820 */ /* 0x040fe20000400000 */
[C---:B------:R-:W-:Y:S02]  /*597b0*/  FSETP.GEU.AND P4, PT, |R0|.reuse, 1.175494350822287508e-38, PT ;  /* 0x008000000000780b */ /* 0x040fe40003f8e200 */
[----:B------:R-:W-:Y:S01]  /*597c0*/  FSETP.GEU.AND P3, PT, R0, 1.175494350822287508e-38, PT ;  /* 0x008000000000780b */ /* 0x000fe20003f6e000 */
[----:B------:R-:W2:Y:S03]  /*597d0*/  S2R R68, SR_TID.X ;  /* 0x0000000000447919 */ /* 0x000ea60000002100 */
[----:B------:R-:W-:Y:S01]  /*597e0*/  FSEL R2, R2, R0, !P3 ;  /* 0x0000000002027208 */ /* 0x000fe20005800000 */
[----:B------:R-:W-:Y:S04]  /*597f0*/  STL [R1+0x2658], R82 ;  /* 0x0026585201007387 */ /* 0x000fe80000100800 */
[----:B------:R-:W-:Y:S01]  /*59800*/  @P2 FMUL R0, R0, 0.25 ;  /* 0x3e80000000002820 */ /* 0x000fe20000400000 */
[----:B------:R3:W-:Y:S03]  /*59810*/  STL [R1+0x2668], R2 ;  /* 0x0026680201007387 */ /* 0x0007e60000100800 */
[----:B------:R-:W-:Y:S01]  /*59820*/  @!P4 FMUL R0, R0, 16777216 ;  /* 0x4b8000000000c820 */ /* 0x000fe20000400000 */
[----:B------:R-:W4:Y:S02]  /*59830*/  @!P1 SYNCS.CCTL.IV [UR4+0x3a000] ;  /* 0x03a00000ff0099b1 */ /* 0x000f240008000004 */
[----:B----4-:R-:W-:Y:S06]  /*59840*/  BAR.SYNC.DEFER_BLOCKING 0x0 ;  /* 0x0000000000007b1d */ /* 0x010fec0000010000 */
[----:B------:R-:W4:Y:S01]  /*59850*/  MUFU.RCP R0, R0 ;  /* 0x0000000000007308 */ /* 0x000f220000001000 */
[----:B-----5:R-:W0:Y:S01]  /*59860*/  LDTM.x64 R4, tmem[UR6] ;  /* 0x00000006000479ee */ /* 0x020e220008340000 */
[----:B--2---:R-:W-:-:S04]  /*59870*/  SHF.R.U32.HI R3, RZ, 0x2, R68 ;  /* 0x00000002ff037819 */ /* 0x004fc80000011644 */
[----:B------:R-:W-:-:S04]  /*59880*/  LOP3.LUT R3, R3, 0x18, RZ, 0xc0, !PT ;  /* 0x0000001803037812 */ /* 0x000fc800078ec0ff */
[----:B------:R-:W-:Y:S01]  /*59890*/  LOP3.LUT R69, R3, 0x1f, R68, 0xf8, !PT ;  /* 0x0000001f03457812 */ /* 0x000fe200078ef844 */
[----:B------:R-:W-:Y:S01]  /*598a0*/  IMAD.SHL.U32 R68, R68, 0x10, RZ ;  /* 0x0000001044447824 */ /* 0x000fe200078e00ff */
[----:B------:R-:W2:Y:S03]  /*598b0*/  @!P1 SYNCS.CCTL.IV [UR4+0x3a008] ;  /* 0x03a00800ff0099b1 */ /* 0x000ea60008000004 */
[----:B------:R-:W-:Y:S01]  /*598c0*/  IMAD.SHL.U32 R3, R69, 0x8, RZ ;  /* 0x0000000845037824 */ /* 0x000fe200078e00ff */
[----:B------:R-:W-:Y:S01]  /*598d0*/  LOP3.LUT R68, R68, 0x30, RZ, 0xc0, !PT ;  /* 0x0000003044447812 */ /* 0x000fe200078ec0ff */
[----:B0-----:R-:W-:-:S03]  /*598e0*/  @P2 FMUL R24, R24, 0.25 ;  /* 0x3e80000018182820 */ /* 0x001fc60000400000 */
[----:B------:R-:W-:Y:S01]  /*598f0*/  LOP3.LUT R3, R3, 0xc0, RZ, 0xc0, !PT ;  /* 0x000000c003037812 */ /* 0x000fe200078ec0ff */
[----:B------:R-:W-:Y:S01]  /*59900*/  @P2 FMUL R23, R23, 0.25 ;  /* 0x3e80000017172820 */ /* 0x000fe20000400000 */
[----:B------:R-:W-:Y:S01]  /*59910*/  @P2 FMUL R22, R22, 0.25 ;  /* 0x3e80000016162820 */ /* 0x000fe20000400000 */
[----:B------:R-:W-:Y:S01]  /*59920*/  @P2 FMUL R25, R25, 0.25 ;  /* 0x3e80000019192820 */ /* 0x000fe20000400000 */
[----:B---3--:R-:W-:Y:S01]  /*59930*/  IADD3 R2, PT, PT, R3, UR4, R68 ;  /* 0x0000000403027c10 */ /* 0x008fe2000fffe044 */
[----:B------:R-:W-:Y:S01]  /*59940*/  @P2 FMUL R26, R26, 0.25 ;  /* 0x3e8000001a1a2820 */ /* 0x000fe20000400000 */
[----:B------:R-:W-:Y:S01]  /*59950*/  @!P4 FMUL R24, R24, 16777216 ;  /* 0x4b8000001818c820 */ /* 0x000fe20000400000 */
[----:B------:R-:W-:Y:S01]  /*59960*/  @P2 FMUL R27, R27, 0.25 ;  /* 0x3e8000001b1b2820 */ /* 0x000fe20000400000 */
[----:B------:R-:W-:Y:S01]  /*59970*/  @!P4 FMUL R23, R23, 16777216 ;  /* 0x4b8000001717c820 */ /* 0x000fe20000400000 */
[----:B------:R-:W-:Y:S01]  /*59980*/  @!P4 FMUL R22, R22, 16777216 ;  /* 0x4b8000001616c820 */ /* 0x000fe20000400000 */
[----:B------:R-:W-:Y:S01]  /*59990*/  @!P4 FMUL R25, R25, 16777216 ;  /* 0x4b8000001919c820 */ /* 0x000fe20000400000 */
[----:B------:R-:W-:Y:S01]  /*599a0*/  @!P4 FMUL R26, R26, 16777216 ;  /* 0x4b8000001a1ac820 */ /* 0x000fe20000400000 */
[----:B----4-:R-:W-:Y:S01]  /*599b0*/  FMUL R3, R0, R24 ;  /* 0x0000001800037220 */ /* 0x010fe20000400000 */
[----:B------:R0:W-:Y:S01]  /*599c0*/  STL [R1+0x264], R2 ;  /* 0x0002640201007387 */ /* 0x0001e20000100800 */
[----:B------:R-:W-:Y:S01]  /*599d0*/  @P2 FMUL R28, R28, 0.25 ;  /* 0x3e8000001c1c2820 */ /* 0x000fe20000400000 */
[----:B------:R-:W-:Y:S01]  /*599e0*/  @P2 FMUL R29, R29, 0.25 ;  /* 0x3e8000001d1d2820 */ /* 0x000fe20000400000 */
[----:B------:R-:W-:Y:S01]  /*599f0*/  @!P4 FMUL R27, R27, 16777216 ;  /* 0x4b8000001b1bc820 */ /* 0x000fe20000400000 */
[----:B------:R-:W-:Y:S01]  /*59a00*/  FMUL R69, R0, R22 ;  /* 0x0000001600457220 */ /* 0x000fe20000400000 */
[----:B------:R-:W-:Y:S01]  /*59a10*/  @P2 FMUL R30, R30, 0.25 ;  /* 0x3e8000001e1e2820 */ /* 0x000fe20000400000 */
[----:B------:R-:W-:Y:S01]  /*59a20*/  FMUL R22, R0, R26 ;  /* 0x0000001a00167220 */ /* 0x000fe20000400000 */
[----:B------:R-:W-:Y:S01]  /*59a30*/  @!P4 FMUL R28, R28, 16777216 ;  /* 0x4b8000001c1cc820 */ /* 0x000fe20000400000 */
[----:B------:R3:W-:Y:S01]  /*59a40*/  STL [R1+0x44], R3 ;  /* 0x0000440301007387 */ /* 0x0007e20000100800 */
[----:B------:R-:W-:Y:S01]  /*59a50*/  @!P4 FMUL R29, R29, 16777216 ;  /* 0x4b8000001d1dc820 */ /* 0x000fe20000400000 */
[C---:B0-----:R-:W-:Y:S01]  /*59a60*/  FMUL R2, R0.reuse, R23 ;  /* 0x0000001700027220 */ /* 0x041fe20000400000 */
[----:B------:R-:W-:Y:S01]  /*59a70*/  FMUL R23, R0, R25 ;  /* 0x0000001900177220 */ /* 0x000fe20000400000 */
[----:B------:R-:W-:Y:S01]  /*59a80*/  @P2 FMUL R31, R31, 0.25 ;  /* 0x3e8000001f1f2820 */ /* 0x000fe20000400000 */
[----:B------:R-:W-:Y:S01]  /*59a90*/  @P2 FMUL R32, R32, 0.25 ;  /* 0x3e80000020202820 */ /* 0x000fe20000400000 */
[----:B------:R-:W-:Y:S01]  /*59aa0*/  @!P4 FMUL R30, R30, 16777216 ;  /* 0x4b8000001e1ec820 */ /* 0x000fe20000400000 */
[----:B------:R-:W-:Y:S01]  /*59ab0*/  @P2 FMUL R33, R33, 0.25 ;  /* 0x3e80000021212820 */ /* 0x000fe20000400000 */
[----:B------:R0:W-:Y:S01]  /*59ac0*/  STL [R1+0x40], R23 ;  /* 0x0000401701007387 */ /* 0x0001e20000100800 */
[----:B------:R-:W-:Y:S01]  /*59ad0*/  @!P4 FMUL R31, R31, 16777216 ;  /* 0x4b8000001f1fc820 */ /* 0x000fe20000400000 */
[----:B---3--:R-:W-:Y:S01]  /*59ae0*/  FMUL R3, R0, R27 ;  /* 0x0000001b00037220 */ /* 0x008fe20000400000 */
[----:B------:R-:W-:Y:S01]  /*59af0*/  @!P4 FMUL R32, R32, 16777216 ;  /* 0x4b8000002020c820 */ /* 0x000fe20000400000 */
[----:B------:R3:W-:Y:S01]  /*59b00*/  STL [R1+0x3c], R22 ;  /* 0x00003c1601007387 */ /* 0x0007e20000100800 */
[----:B------:R-:W-:Y:S01]  /*59b10*/  @P2 FMUL R34, R34, 0.25 ;  /* 0x3e80000022222820 */ /* 0x000fe20000400000 */
[----:B------:R-:W-:Y:S01]  /*59b20*/  @P2 FMUL R35, R35, 0.25 ;  /* 0x3e80000023232820 */ /* 0x000fe20000400000 */
[----:B------:R-:W-:Y:S01]  /*59b30*/  @!P4 FMUL R33, R33, 16777216 ;  /* 0x4b8000002121c820 */ /* 0x000fe20000400000 */
[----:B------:R4:W-:Y:S01]  /*59b40*/  STL [R1+0x38], R3 ;  /* 0x0000380301007387 */ /* 0x0009e20000100800 */
[----:B------:R-:W-:Y:S01]  /*59b50*/  @P2 FMUL R36, R36, 0.25 ;  /* 0x3e80000024242820 */ /* 0x000fe20000400000 */
[----:B0-----:R-:W-:Y:S01]  /*59b60*/  FMUL R23, R0, R28 ;  /* 0x0000001c00177220 */ /* 0x001fe20000400000 */
[----:B------:R-:W-:Y:S01]  /*59b70*/  @!P4 FMUL R34, R34, 16777216 ;  /* 0x4b8000002222c820 */ /* 0x000fe20000400000 */
[----:B------:R-:W-:Y:S01]  /*59b80*/  @!P4 FMUL R35, R35, 16777216 ;  /* 0x4b8000002323c820 */ /* 0x000fe20000400000 */
[----:B------:R-:W-:Y:S01]  /*59b90*/  @P2 FMUL R37, R37, 0.25 ;  /* 0x3e80000025252820 */ /* 0x000fe20000400000 */
[----:B---3--:R-:W-:Y:S01]  /*59ba0*/  FMUL R22, R0, R29 ;  /* 0x0000001d00167220 */ /* 0x008fe20000400000 */
[----:B------:R0:W-:Y:S01]  /*59bb0*/  STL [R1+0x34], R23 ;  /* 0x0000341701007387 */ /* 0x0001e20000100800 */
[----:B------:R-:W-:Y:S01]  /*59bc0*/  @P2 FMUL R38, R38, 0.25 ;  /* 0x3e80000026262820 */ /* 0x000fe20000400000 */
[----:B------:R-:W-:Y:S01]  /*59bd0*/  @!P4 FMUL R36, R36, 16777216 ;  /* 0x4b8000002424c820 */ /* 0x000fe20000400000 */
[----:B----4-:R-:W-:Y:S01]  /*59be0*/  FMUL R3, R0, R30 ;  /* 0x0000001e00037220 */ /* 0x010fe20000400000 */
[----:B------:R3:W-:Y:S01]  /*59bf0*/  STL [R1+0x30], R22 ;  /* 0x0000301601007387 */ /* 0x0007e20000100800 */
[----:B------:R-:W-:Y:S01]  /*59c00*/  @P2 FMUL R40, R40, 0.25 ;  /* 0x3e80000028282820 */ /* 0x000fe20000400000 */
[----:B------:R-:W-:Y:S01]  /*59c10*/  @P2 FMUL R39, R39, 0.25 ;  /* 0x3e80000027272820 */ /* 0x000fe20000400000 */
[----:B------:R-:W-:Y:S01]  /*59c20*/  @!P4 FMUL R37, R37, 16777216 ;  /* 0x4b8000002525c820 */ /* 0x000fe20000400000 */
[----:B------:R4:W-:Y:S01]  /*59c30*/  STL [R1+0x2c], R3 ;  /* 0x00002c0301007387 */ /* 0x0009e20000100800 */
[----:B------:R-:W-:Y:S01]  /*59c40*/  @!P4 FMUL R38, R38, 16777216 ;  /* 0x4b8000002626c820 */ /* 0x000fe20000400000 */
[----:B0-----:R-:W-:Y:S01]  /*59c50*/  FMUL R23, R0, R31 ;  /* 0x0000001f00177220 */ /* 0x001fe20000400000 */
[----:B------:R-:W-:Y:S01]  /*59c60*/  @!P4 FMUL R40, R40, 16777216 ;  /* 0x4b8000002828c820 */ /* 0x000fe20000400000 */
[----:B------:R-:W-:Y:S01]  /*59c70*/  @!P4 FMUL R39, R39, 16777216 ;  /* 0x4b8000002727c820 */ /* 0x000fe20000400000 */
[----:B------:R-:W-:Y:S01]  /*59c80*/  @P2 FMUL R41, R41, 0.25 ;  /* 0x3e80000029292820 */ /* 0x000fe20000400000 */
[C---:B---3--:R-:W-:Y:S01]  /*59c90*/  FMUL R22, R0.reuse, R32 ;  /* 0x0000002000167220 */ /* 0x048fe20000400000 */
[----:B------:R0:W-:Y:S01]  /*59ca0*/  STL [R1+0x28], R23 ;  /* 0x0000281701007387 */ /* 0x0001e20000100800 */
[C---:B------:R-:W-:Y:S01]  /*59cb0*/  FMUL R82, R0.reuse, R40 ;  /* 0x0000002800527220 */ /* 0x040fe20000400000 */
[----:B------:R-:W-:Y:S01]  /*59cc0*/  @!P4 FMUL R41, R41, 16777216 ;  /* 0x4b8000002929c820 */ /* 0x000fe20000400000 */
[----:B----4-:R-:W-:Y:S01]  /*59cd0*/  FMUL R3, R0, R33 ;  /* 0x0000002100037220 */ /* 0x010fe20000400000 */
[----:B------:R3:W-:Y:S01]  /*59ce0*/  STL [R1+0x24], R22 ;  /* 0x0000241601007387 */ /* 0x0007e20000100800 */
[----:B------:R-:W-:Y:S01]  /*59cf0*/  @P2 FMUL R4, R4, 0.25 ;  /* 0x3e80000004042820 */ /* 0x000fe20000400000 */
[----:B------:R-:W-:Y:S01]  /*59d00*/  @P2 FMUL R5, R5, 0.25 ;  /* 0x3e80000005052820 */ /* 0x000fe20000400000 */
[----:B------:R-:W-:Y:S01]  /*59d10*/  @P2 FMUL R6, R6, 0.25 ;  /* 0x3e80000006062820 */ /* 0x000fe20000400000 */
        /* <DEDUP_REMOVED lines=9> */
[----:B------:R-:W-:Y:S01]  /*59db0*/  @P2 FMUL R10, R10, 0.25 ;  /* 0x3e8000000a0a2820 */ /* 0x000fe20000400000 */
[----:B----4-:R-:W-:Y:S01]  /*59dc0*/  FMUL R3, R0, R36 ;  /* 0x0000002400037220 */ /* 0x010fe20000400000 */
[----:B------:R3:W-:Y:S01]  /*59dd0*/  STL [R1+0x18], R22 ;  /* 0x0000181601007387 */ /* 0x0007e20000100800 */
[----:B------:R-:W-:Y:S01]  /*59de0*/  @P2 FMUL R11, R11, 0.25 ;  /* 0x3e8000000b0b2820 */ /* 0x000fe20000400000 */
[----:B------:R-:W-:Y:S01]  /*59df0*/  @!P4 FMUL R6, R6, 16777216 ;  /* 0x4b8000000606c820 */ /* 0x000fe20000400000 */
[----:B------:R-:W-:Y:S01]  /*59e00*/  @!P4 FMUL R7, R7, 16777216 ;  /* 0x4b8000000707c820 */ /* 0x000fe20000400000 */
[----:B------:R4:W-:Y:S01]  /*59e10*/  STL [R1+0x14], R3 ;  /* 0x0000140301007387 */ /* 0x0009e20000100800 */
[----:B------:R-:W-:Y:S01]  /*59e20*/  @P2 FMUL R12, R12, 0.25 ;  /* 0x3e8000000c0c2820 */ /* 0x000fe20000400000 */
[C---:B0-----:R-:W-:Y:S01]  /*59e30*/  FMUL R23, R0.reuse, R37 ;  /* 0x0000002500177220 */ /* 0x041fe20000400000 */
[----:B------:R-:W-:Y:S01]  /*59e40*/  @P2 FMUL R13, R13, 0.25 ;  /* 0x3e8000000d0d2820 */ /* 0x000fe20000400000 */
[C---:B------:R-:W-:Y:S01]  /*59e50*/  FMUL R4, R0.reuse, R4 ;  /* 0x0000000400047220 */ /* 0x040fe20000400000 */
[C---:B------:R-:W-:Y:S01]  /*59e60*/  FMUL R5, R0.reuse, R5 ;  /* 0x0000000500057220 */ /* 0x040fe20000400000 */
[----:B---3--:R-:W-:Y:S01]  /*59e70*/  FMUL R22, R0, R38 ;  /* 0x0000002600167220 */ /* 0x008fe20000400000 */
[----:B------:R-:W-:Y:S01]  /*59e80*/  STL [R1+0x10], R23 ;  /* 0x0000101701007387 */ /* 0x000fe20000100800 */
[----:B------:R-:W-:Y:S01]  /*59e90*/  @!P4 FMUL R8, R8, 16777216 ;  /* 0x4b8000000808c820 */ /* 0x000fe20000400000 */
[----:B------:R-:W-:Y:S01]  /*59ea0*/  @!P4 FMUL R9, R9, 16777216 ;  /* 0x4b8000000909c820 */ /* 0x000fe20000400000 */
[----:B----4-:R-:W-:Y:S01]  /*59eb0*/  FMUL R3, R0, R39 ;  /* 0x0000002700037220 */ /* 0x010fe20000400000 */
[----:B------:R-:W-:Y:S01]  /*59ec0*/  STL [R1+0xc], R22 ;  /* 0x00000c1601007387 */ /* 0x000fe20000100800 */
[----:B------:R-:W-:Y:S01]  /*59ed0*/  @!P4 FMUL R10, R10, 16777216 ;  /* 0x4b8000000a0ac820 */ /* 0x000fe20000400000 */
[----:B------:R-:W-:Y:S01]  /*59ee0*/  @!P4 FMUL R11, R11, 16777216 ;  /* 0x4b8000000b0bc820 */ /* 0x000fe20000400000 */
[C---:B------:R-:W-:Y:S01]  /*59ef0*/  FMUL R6, R0.reuse, R6 ;  /* 0x0000000600067220 */ /* 0x040fe20000400000 */
[----:B------:R0:W-:Y:S01]  /*59f00*/  STL [R1+0x26bc], R82 ;  /* 0x0026bc5201007387 */ /* 0x0001e20000100800 */
[----:B------:R-:W-:Y:S01]  /*59f10*/  FMUL R7, R0, R7 ;  /* 0x0000000700077220 */ /* 0x000fe20000400000 */
[----:B------:R-:W-:Y:S01]  /*59f20*/  @P2 FMUL R14, R14, 0.25 ;  /* 0x3e8000000e0e2820 */ /* 0x000fe20000400000 */
[----:B------:R-:W-:Y:S01]  /*59f30*/  @P2 FMUL R15, R15, 0.25 ;  /* 0x3e8000000f0f2820 */ /* 0x000fe20000400000 */
[----:B------:R-:W-:Y:S01]  /*59f40*/  STL [R1+0x8], R3 ;  /* 0x0000080301007387 */ /* 0x000fe20000100800 */
[----:B------:R-:W-:Y:S01]  /*59f50*/  @P2 FMUL R16, R16, 0.25 ;  /* 0x3e80000010102820 */ /* 0x000fe20000400000 */
[----:B------:R-:W-:Y:S01]  /*59f60*/  @P2 FMUL R17, R17, 0.25 ;  /* 0x3e80000011112820 */ /* 0x000fe20000400000 */
[----:B------:R-:W-:Y:S01]  /*59f70*/  @!P4 FMUL R12, R12, 16777216 ;  /* 0x4b8000000c0cc820 */ /* 0x000fe20000400000 */
[----:B------:R-:W-:Y:S01]  /*59f80*/  @!P4 FMUL R13, R13, 16777216 ;  /* 0x4b8000000d0dc820 */ /* 0x000fe20000400000 */
[----:B------:R-:W-:Y:S01]  /*59f90*/  @P2 FMUL R20, R20, 0.25 ;  /* 0x3e80000014142820 */ /* 0x000fe20000400000 */
[----:B0-----:R-:W3:Y:S01]  /*59fa0*/  LDL.LU R82, [R1+0x8] ;  /* 0x0000080001527983 */ /* 0x001ee20000300800 */
[----:B------:R-:W-:Y:S01]  /*59fb0*/  @P2 FMUL R21, R21, 0.25 ;  /* 0x3e80000015152820 */ /* 0x000fe20000400000 */
[C---:B------:R-:W-:Y:S01]  /*59fc0*/  FMUL R8, R0.reuse, R8 ;  /* 0x0000000800087220 */ /* 0x040fe20000400000 */
[----:B------:R-:W-:Y:S01]  /*59fd0*/  FMUL R9, R0, R9 ;  /* 0x0000000900097220 */ /* 0x000fe20000400000 */
[----:B------:R-:W-:Y:S01]  /*59fe0*/  F2FP.SATFINITE.E4M3.F32.PACK_AB_MERGE_C R5, R5, R4, RZ ;  /* 0x000000040505723e */ /* 0x000fe200048070ff */
[----:B------:R-:W-:Y:S01]  /*59ff0*/  @P2 FMUL R18, R18, 0.25 ;  /* 0x3e80000012122820 */ /* 0x000fe20000400000 */
[----:B------:R-:W-:Y:S01]  /*5a000*/  @P2 FMUL R19, R19, 0.25 ;  /* 0x3e80000013132820 */ /* 0x000fe20000400000 */
[C---:B------:R-:W-:Y:S01]  /*5a010*/  FMUL R10, R0.reuse, R10 ;  /* 0x0000000a000a7220 */ /* 0x040fe20000400000 */
[----:B------:R-:W-:Y:S01]  /*5a020*/  FMUL R11, R0, R11 ;  /* 0x0000000b000b7220 */ /* 0x000fe20000400000 */
[----:B------:R-:W-:Y:S01]  /*5a030*/  @!P4 FMUL R14, R14, 16777216 ;  /* 0x4b8000000e0ec820 */ /* 0x000fe20000400000 */
[----:B------:R-:W-:Y:S01]  /*5a040*/  @!P4 FMUL R15, R15, 16777216 ;  /* 0x4b8000000f0fc820 */ /* 0x000fe20000400000 */
[----:B------:R-:W-:Y:S01]  /*5a050*/  @!P4 FMUL R16, R16, 16777216 ;  /* 0x4b8000001010c820 */ /* 0x000fe20000400000 */
[----:B------:R-:W-:Y:S01]  /*5a060*/  @!P4 FMUL R17, R17, 16777216 ;  /* 0x4b8000001111c820 */ /* 0x000fe20000400000 */
[C---:B------:R-:W-:Y:S01]  /*5a070*/  FMUL R12, R0.reuse, R12 ;  /* 0x0000000c000c7220 */ /* 0x040fe20000400000 */
[----:B------:R-:W-:Y:S01]  /*5a080*/  FMUL R13, R0, R13 ;  /* 0x0000000d000d7220 */ /* 0x000fe20000400000 */
[----:B------:R-:W-:Y:S01]  /*5a090*/  @P2 FMUL R67, R67, 0.25 ;  /* 0x3e80000043432820 */ /* 0x000fe20000400000 */
[----:B------:R-:W-:Y:S01]  /*5a0a0*/  @!P4 FMUL R20, R20, 16777216 ;  /* 0x4b8000001414c820 */ /* 0x000fe20000400000 */
[----:B------:R-:W-:Y:S01]  /*5a0b0*/  @P2 FMUL R42, R42, 0.25 ;  /* 0x3e8000002a2a2820 */ /* 0x000fe20000400000 */
        /* <DEDUP_REMOVED lines=24> */
[----:B---3--:R0:W-:Y:S01]  /*5a240*/  STL [R1+0x26c4], R82 ;  /* 0x0026c45201007387 */ /* 0x0081e20000100800 */
[----:B------:R-:W-:Y:S01]  /*5a250*/  F2FP.SATFINITE.E4M3.F32.PACK_AB_MERGE_C R4, R7, R6, RZ ;  /* 0x000000060704723e */ /* 0x000fe200048070ff */
[----:B------:R-:W-:Y:S01]  /*5a260*/  @!P4 FMUL R21, R21, 16777216 ;  /* 0x4b8000001515c820 */ /* 0x000fe20000400000 */
[----:B------:R-:W-:Y:S01]  /*5a270*/  @!P4 FMUL R18, R18, 16777216 ;  /* 0x4b8000001212c820 */ /* 0x000fe20000400000 */
[----:B------:R-:W-:Y:S01]  /*5a280*/  @!P4 FMUL R19, R19, 16777216 ;  /* 0x4b8000001313c820 */ /* 0x000fe20000400000 */
[C---:B------:R-:W-:Y:S01]  /*5a290*/  FMUL R14, R0.reuse, R14 ;  /* 0x0000000e000e7220 */ /* 0x040fe20000400000 */
[C---:B------:R-:W-:Y:S01]  /*5a2a0*/  FMUL R15, R0.reuse, R15 ;  /* 0x0000000f000f7220 */ /* 0x040fe20000400000 */
[C---:B------:R-:W-:Y:S01]  /*5a2b0*/  FMUL R16, R0.reuse, R16 ;  /* 0x0000001000107220 */ /* 0x040fe20000400000 */
[C---:B------:R-:W-:Y:S01]  /*5a2c0*/  FMUL R17, R0.reuse, R17 ;  /* 0x0000001100117220 */ /* 0x040fe20000400000 */
[----:B------:R-:W-:Y:S01]  /*5a2d0*/  @!P4 FMUL R67, R67, 16777216 ;  /* 0x4b8000004343c820 */ /* 0x000fe20000400000 */
[----:B0-----:R-:W3:Y:S01]  /*5a2e0*/  LDL.LU R82, [R1+0x10] ;  /* 0x0000100001527983 */ /* 0x001ee20000300800 */
[----:B------:R-:W-:Y:S01]  /*5a2f0*/  F2FP.SATFINITE.E4M3.F32.PACK_AB_MERGE_C R6, R9, R8, RZ ;  /* 0x000000080906723e */ /* 0x000fe200048070ff */
[C---:B------:R-:W-:Y:S01]  /*5a300*/  FMUL R20, R0.reuse, R20 ;  /* 0x0000001400147220 */ /* 0x040fe20000400000 */
[C---:B------:R-:W-:Y:S01]  /*5a310*/  FMUL R21, R0.reuse, R21 ;  /* 0x0000001500157220 */ /* 0x040fe20000400000 */
[C---:B------:R-:W-:Y:S01]  /*5a320*/  FMUL R18, R0.reuse, R18 ;  /* 0x0000001200127220 */ /* 0x040fe20000400000 */
[----:B------:R-:W-:Y:S01]  /*5a330*/  FMUL R19, R0, R19 ;  /* 0x0000001300137220 */ /* 0x000fe20000400000 */
[----:B------:R-:W-:Y:S01]  /*5a340*/  @!P4 FMUL R42, R42, 16777216 ;  /* 0x4b8000002a2ac820 */ /* 0x000fe20000400000 */
        /* <DEDUP_REMOVED lines=24> */
[----:B---3--:R0:W-:Y:S04]  /*5a4d0*/  STL [R1+0x26cc], R82 ;  /* 0x0026cc5201007387 */ /* 0x0081e80000100800 */
[----:B0-----:R-:W3:Y:S04]  /*5a4e0*/  LDL.LU R82, [R1+0x18] ;  /* 0x0000180001527983 */ /* 0x001ee80000300800 */
        /* <DEDUP_REMOVED lines=10> */
[----:B---3--:R0:W-:Y:S02]  /*5a590*/  STL [R1+0x26fc], R82 ;  /* 0x0026fc5201007387 */ /* 0x0081e40000100800 */
[----:B0-----:R-:W-:-:S02]  /*5a5a0*/  IMAD.MOV.U32 R82, RZ, RZ, R2 ;  /* 0x000000ffff527224 */ /* 0x001fc400078e0002 */
[----:B------:R-:W-:-:S05]  /*5a5b0*/  FMUL R2, R0, R41 ;  /* 0x0000002900027220 */ /* 0x000fca0000400000 */
[----:B------:R0:W-:Y:S04]  /*5a5c0*/  STL [R1+0x26c0], R2 ;  /* 0x0026c00201007387 */ /* 0x0001e80000100800 */
        /* <DEDUP_REMOVED lines=14> */
[----:B0-----:R-:W3:Y:S01]  /*5a6b0*/  LDL.LU R2, [R1+0x44] ;  /* 0x0000440001027983 */ /* 0x001ee20000300800 */
[----:B------:R-:W-:Y:S01]  /*5a6c0*/  FMUL R93, R0, R67 ;  /* 0x00000043005d7220 */ /* 0x000fe20000400000 */
[----:B------:R-:W-:-:S02]  /*5a6d0*/  F2FP.SATFINITE.E4M3.F32.PACK_AB_MERGE_C R67, R21, R20, RZ ;  /* 0x000000141543723e */ /* 0x000fc400048070ff */
[----:B---3--:R-:W-:Y:S04]  /*5a6e0*/  STL [R1+0x2700], R2 ;  /* 0x0027000201007387 */ /* 0x008fe80000100800 */
[----:B------:R0:W-:Y:S04]  /*5a6f0*/  STL [R1+0x114], R5 ;  /* 0x0001140501007387 */ /* 0x0001e80000100800 */
[----:B------:R3:W-:Y:S01]  /*5a700*/  STL [R1+0x110], R4 ;  /* 0x0001100401007387 */ /* 0x0007e20000100800 */
[----:B0-----:R-:W-:-:S03]  /*5a710*/  F2FP.SATFINITE.E4M3.F32.PACK_AB_MERGE_C R5, R11, R10, RZ ;  /* 0x0000000a0b05723e */ /* 0x001fc600048070ff */
[----:B------:R0:W-:Y:S01]  /*5a720*/  STL [R1+0x10c], R6 ;  /* 0x00010c0601007387 */ /* 0x0001e20000100800 */
[----:B---3--:R-:W-:Y:S01]  /*5a730*/  F2FP.SATFINITE.E4M3.F32.PACK_AB_MERGE_C R4, R13, R12, RZ ;  /* 0x0000000c0d04723e */ /* 0x008fe200048070ff */
[----:B------:R-:W-:Y:S02]  /*5a740*/  IMAD.MOV.U32 R2, RZ, RZ, R69 ;  /* 0x000000ffff027224 */ /* 0x000fe400078e0045 */
[----:B------:R3:W-:Y:S01]  /*5a750*/  STL [R1+0x15c], R5 ;  /* 0x00015c0501007387 */ /* 0x0007e20000100800 */
[----:B0-----:R-:W-:-:S03]  /*5a760*/  F2FP.SATFINITE.E4M3.F32.PACK_AB_MERGE_C R6, R15, R14, RZ ;  /* 0x0000000e0f06723e */ /* 0x001fc600048070ff */
[----:B------:R0:W-:Y:S01]  /*5a770*/  STL [R1+0x108], R4 ;  /* 0x0001080401007387 */ /* 0x0001e20000100800 */
[----:B---3--:R-:W-:-:S03]  /*5a780*/  F2FP.SATFINITE.E4M3.F32.PACK_AB_MERGE_C R5, R17, R16, RZ ;  /* 0x000000101105723e */ /* 0x008fc600048070ff */
[----:B------:R-:W-:Y:S01]  /*5a790*/  STL [R1+0x100], R6 ;  /* 0x0001000601007387 */ /* 0x000fe20000100800 */
[----:B------:R-:W-:Y:S02]  /*5a7a0*/  F2FP.SATFINITE.E4M3.F32.PACK_AB_MERGE_C R82, R82, R2, RZ ;  /* 0x000000025252723e */ /* 0x000fe400048070ff */
[----:B0-----:R-:W-:Y:S01]  /*5a7b0*/  F2FP.SATFINITE.E4M3.F32.PACK_AB_MERGE_C R4, R19, R18, RZ ;  /* 0x000000121304723e */ /* 0x001fe200048070ff */
[----:B------:R-:W-:Y:S04]  /*5a7c0*/  STL [R1+0xe4], R5 ;  /* 0x0000e40501007387 */ /* 0x000fe80000100800 */
[----:B------:R-:W-:Y:S04]  /*5a7d0*/  STL [R1+0x104], R67 ;  /* 0x0001044301007387 */ /* 0x000fe80000100800 */
[----:B------:R-:W-:Y:S04]  /*5a7e0*/  STL [R1+0x158], R4 ;  /* 0x0001580401007387 */ /* 0x000fe80000100800 */
[----:B------:R-:W3:Y:S04]  /*5a7f0*/  LDL.LU R2, [R1+0x2700] ;  /* 0x0027000001027983 */ /* 0x000ee80000300800 */
[----:B------:R0:W-:Y:S04]  /*5a800*/  STL [R1+0xfc], R82 ;  /* 0x0000fc5201007387 */ /* 0x0001e80000100800 */
[----:B0-----:R-:W3:Y:S02]  /*5a810*/  LDL.LU R82, [R1+0x26fc] ;  /* 0x0026fc0001527983 */ /* 0x001ee40000300800 */
[----:B---3--:R-:W-:-:S02]  /*5a820*/  F2FP.SATFINITE.E4M3.F32.PACK_AB_MERGE_C R82, R82, R2, RZ ;  /* 0x000000025252723e */ /* 0x008fc400048070ff */
        /* <DEDUP_REMOVED lines=30> */
[----:B0-----:R-:W3:Y:S01]  /*5aa10*/  LDL.LU R82, [R1+0x26bc] ;  /* 0x0026bc0001527983 */ /* 0x001ee20000300800 */
        /* <DEDUP_REMOVED lines=24> */
[----:B------:R-:W-:-:S02]  /*5aba0*/  FMUL R92, R0, R66 ;  /* 0x00000042005c7220 */ /* 0x000fc40000400000 */
[----:B------:R-:W0:Y:S02]  /*5abb0*/  LDTM.x64 R4, tmem[UR6+0x40] ;  /* 0x00004006000479ee */ /* 0x000e240008340000 */
[----:B0-----:R-:W-:Y:S01]  /*5abc0*/  @P2 FMUL R22, R22, 0.25 ;  /* 0x3e80000016162820 */ /* 0x001fe20000400000 */
[----:B------:R-:W-:Y:S01]  /*5abd0*/  @P2 FMUL R5, R5, 0.25 ;  /* 0x3e80000005052820 */ /* 0x000fe20000400000 */
[----:B------:R-:W-:Y:S01]  /*5abe0*/  @P2 FMUL R4, R4, 0.25 ;  /* 0x3e80000004042820 */ /* 0x000fe20000400000 */
[----:B------:R-:W-:Y:S01]  /*5abf0*/  @P2 FMUL R23, R23, 0.25 ;  /* 0x3e80000017172820 */ /* 0x000fe20000400000 */
[----:B------:R-:W-:Y:S01]  /*5ac00*/  @!P4 FMUL R22, R22, 16777216 ;  /* 0x4b8000001616c820 */ /* 0x000fe20000400000 */
[----:B------:R-:W-:Y:S01]  /*5ac10*/  @P2 FMUL R24, R24, 0.25 ;  /* 0x3e80000018182820 */ /* 0x000fe20000400000 */
[----:B------:R-:W-:Y:S01]  /*5ac20*/  @P2 FMUL R25, R25, 0.25 ;  /* 0x3e80000019192820 */ /* 0x000fe20000400000 */
[----:B------:R-:W-:Y:S01]  /*5ac30*/  @!P4 FMUL R5, R5, 16777216 ;  /* 0x4b8000000505c820 */ /* 0x000fe20000400000 */
[----:B------:R-:W-:Y:S01]  /*5ac40*/  @!P4 FMUL R4, R4, 16777216 ;  /* 0x4b8000000404c820 */ /* 0x000fe20000400000 */
[----:B------:R-:W-:Y:S01]  /*5ac50*/  @!P4 FMUL R23, R23, 16777216 ;  /* 0x4b8000001717c820 */ /* 0x000fe20000400000 */
[----:B------:R-:W-:Y:S01]  /*5ac60*/  @!P4 FMUL R24, R24, 16777216 ;  /* 0x4b8000001818c820 */ /* 0x000fe20000400000 */
[----:B------:R-:W-:Y:S01]  /*5ac70*/  @P2 FMUL R26, R26, 0.25 ;  /* 0x3e8000001a1a2820 */ /* 0x000fe20000400000 */
[----:B------:R-:W-:Y:S01]  /*5ac80*/  @!P4 FMUL R25, R25, 16777216 ;  /* 0x4b8000001919c820 */ /* 0x000fe20000400000 */
[----:B------:R-:W-:Y:S01]  /*5ac90*/  @P2 FMUL R27, R27, 0.25 ;  /* 0x3e8000001b1b2820 */ /* 0x000fe20000400000 */
[----:B------:R-:W-:Y:S01]  /*5aca0*/  @P2 FMUL R28, R28, 0.25 ;  /* 0x3e8000001c1c2820 */ /* 0x000fe20000400000 */
[----:B------:R-:W-:Y:S01]  /*5acb0*/  @!P4 FMUL R26, R26, 16777216 ;  /* 0x4b8000001a1ac820 */ /* 0x000fe20000400000 */
[----:B------:R-:W-:Y:S01]  /*5acc0*/  @P2 FMUL R29, R29, 0.25 ;  /* 0x3e8000001d1d2820 */ /* 0x000fe20000400000 */
[----:B------:R-:W-:Y:S01]  /*5acd0*/  @!P4 FMUL R27, R27, 16777216 ;  /* 0x4b8000001b1bc820 */ /* 0x000fe20000400000 */
        /* <DEDUP_REMOVED lines=15> */
[----:B------:R-:W-:-:S02]  /*5add0*/  @!P4 FMUL R35, R35, 16777216 ;  /* 0x4b8000002323c820 */ /* 0x000fc40000400000 */
[----:B------:R-:W-:Y:S01]  /*5ade0*/  @!P4 FMUL R36, R36, 16777216 ;  /* 0x4b8000002424c820 */ /* 0x000fe20000400000 */
[----:B------:R-:W-:Y:S01]  /*5adf0*/  @!P4 FMUL R37, R37, 16777216 ;  /* 0x4b8000002525c820 */ /* 0x000fe20000400000 */
[----:B------:R-:W-:Y:S01]  /*5ae00*/  @P2 FMUL R38, R38, 0.25 ;  /* 0x3e80000026262820 */ /* 0x000fe20000400000 */
[----:B------:R-:W-:Y:S01]  /*5ae10*/  @P2 FMUL R40, R40, 0.25 ;  /* 0x3e80000028282820 */ /* 0x000fe20000400000 */
[----:B------:R-:W-:Y:S02]  /*5ae20*/  @P2 FMUL R39, R39, 0.25 ;  /* 0x3e80000027272820 */ /* 0x000fe40000400000 */
[----:B------:R-:W-:Y:S01]  /*5ae30*/  @!P4 FMUL R38, R38, 16777216 ;  /* 0x4b8000002626c820 */ /* 0x000fe20000400000 */
[----:B------:R-:W-:Y:S01]  /*5ae40*/  @!P4 FMUL R40, R40, 16777216 ;  /* 0x4b8000002828c820 */ /* 0x000fe20000400000 */
[----:B------:R-:W-:Y:S01]  /*5ae50*/  @!P4 FMUL R39, R39, 16777216 ;  /* 0x4b8000002727c820 */ /* 0x000fe20000400000 */
[----:B---3--:R-:W-:Y:S02]  /*5ae60*/  F2FP.SATFINITE.E4M3.F32.PACK_AB_MERGE_C R82, R2, R82, RZ ;  /* 0x000000520252723e */ /* 0x008fe400048070ff */
[----:B------:R-:W-:-:S02]  /*5ae70*/  F2FP.SATFINITE.E4M3.F32.PACK_AB_MERGE_C R2, R68, R3, RZ ;  /* 0x000000034402723e */ /* 0x000fc400048070ff */
[----:B------:R-:W-:Y:S01]  /*5ae80*/  F2FP.SATFINITE.E4M3.F32.PACK_AB_MERGE_C R68, R70, R69, RZ ;  /* 0x000000454644723e */ /* 0x000fe200048070ff */
[----:B------:R-:W-:Y:S01]  /*5ae90*/  STL [R1+0xd8], R82 ;  /* 0x0000d85201007387 */ /* 0x000fe20000100800 */
[----:B------:R-:W-:-:S03]  /*5aea0*/  F2FP.SATFINITE.E4M3.F32.PACK_AB_MERGE_C R3, R72, R71, RZ ;  /* 0x000000474803723e */ /* 0x000fc600048070ff */
[----:B------:R0:W-:Y:S04]  /*5aeb0*/  STL [R1+0x1ac], R2 ;  /* 0x0001ac0201007387 */ /* 0x0001e80000100800 */
[----:B------:R3:W-:Y:S01]  /*5aec0*/  STL [R1+0xd4], R68 ;  /* 0x0000d44401007387 */ /* 0x0007e20000100800 */
[----:B0-----:R-:W-:-:S03]  /*5aed0*/  F2FP.SATFINITE.E4M3.F32.PACK_AB_MERGE_C R2, R74, R73, RZ ;  /* 0x000000494a02723e */ /* 0x001fc600048070ff */
[----:B------:R0:W-:Y:S01]  /*5aee0*/  STL [R1+0xc8], R3 ;  /* 0x0000c80301007387 */ /* 0x0001e20000100800 */
[----:B---3--:R-:W-:-:S03]  /*5aef0*/  F2FP.SATFINITE.E4M3.F32.PACK_AB_MERGE_C R68, R76, R75, RZ ;  /* 0x0000004b4c44723e */ /* 0x008fc600048070ff */
[----:B------:R3:W-:Y:S01]  /*5af00*/  STL [R1+0xb8], R2 ;  /* 0x0000b80201007387 */ /* 0x0007e20000100800 */
[----:B0-----:R-:W-:-:S03]  /*5af10*/  F2FP.SATFINITE.E4M3.F32.PACK_AB_MERGE_C R3, R78, R77, RZ ;  /* 0x0000004d4e03723e */ /* 0x001fc600048070ff */
[----:B------:R0:W-:Y:S01]  /*5af20*/  STL [R1+0x1a8], R68 ;  /* 0x0001a84401007387 */ /* 0x0001e20000100800 */
[----:B---3--:R-:W-:-:S03]  /*5af30*/  F2FP.SATFINITE.E4M3.F32.PACK_AB_MERGE_C R2, R80, R79, RZ ;  /* 0x0000004f5002723e */ /* 0x008fc600048070ff */
[----:B------:R3:W-:Y:S04]  /*5af40*/  STL [R1+0xd0], R3 ;  /* 0x0000d00301007387 */ /* 0x0007e80000100800 */
[----:B------:R4:W-:Y:S01]  /*5af50*/  STL [R1+0xc4], R2 ;  /* 0x0000c40201007387 */ /* 0x0009e20000100800 */
[----:B0-----:R-:W-:Y:S02]  /*5af60*/  F2FP.SATFINITE.E4M3.F32.PACK_AB_MERGE_C R68, R83, R81, RZ ;  /* 0x000000515344723e */ /* 0x001fe400048070ff */
[----:B---3--:R-:W-:-:S03]  /*5af70*/  F2FP.SATFINITE.E4M3.F32.PACK_AB_MERGE_C R3, R85, R84, RZ ;  /* 0x000000545503723e */ /* 0x008fc600048070ff */
[----:B------:R0:W-:Y:S01]  /*5af80*/  STL [R1+0xc0], R68 ;  /* 0x0000c04401007387 */ /* 0x0001e20000100800 */
[----:B----4-:R-:W-:-:S03]  /*5af90*/  F2FP.SATFINITE.E4M3.F32.PACK_AB_MERGE_C R2, R87, R86, RZ ;  /* 0x000000565702723e */ /* 0x010fc600048070ff */
[----:B------:R3:W-:Y:S04]  /*5afa0*/  STL [R1+0x1a4], R3 ;  /* 0x0001a40301007387 */ /* 0x0007e80000100800 */
[----:B------:R4:W-:Y:S01]  /*5afb0*/  STL [R1+0xbc], R2 ;  /* 0x0000bc0201007387 */ /* 0x0009e20000100800 */
[----:B0-----:R-:W-:Y:S02]  /*5afc0*/  F2FP.SATFINITE.E4M3.F32.PACK_AB_MERGE_C R68, R89, R88, RZ ;  /* 0x000000585944723e */ /* 0x001fe400048070ff */
[----:B---3--:R-:W-:-:S03]  /*5afd0*/  F2FP.SATFINITE.E4M3.F32.PACK_AB_MERGE_C R3, R91, R90, RZ ;  /* 0x0000005a5b03723e */ /* 0x008fc600048070ff */
[----:B------:R0:W-:Y:S01]  /*5afe0*/  STL [R1+0xb4], R68 ;  /* 0x0000b44401007387 */ /* 0x0001e20000100800 */
[----:B----4-:R-:W-:-:S03]  /*5aff0*/  F2FP.SATFINITE.E4M3.F32.PACK_AB_MERGE_C R2, R93, R92, RZ ;  /* 0x0000005c5d02723e */ /* 0x010fc600048070ff */
[----:B------:R-:W-:Y:S04]  /*5b000*/  STL [R1+0xb0], R3 ;  /* 0x0000b00301007387 */ /* 0x000fe80000100800 */
[----:B------:R3:W-:Y:S01]  /*5b010*/  STL [R1+0x1a0], R2 ;  /* 0x0001a00201007387 */ /* 0x0007e20000100800 */
[C---:B------:R-:W-:Y:S01]  /*5b020*/  FMUL R69, R0.reuse, R5 ;  /* 0x0000000500457220 */ /* 0x040fe20000400000 */
[C---:B0-----:R-:W-:Y:S01]  /*5b030*/  FMUL R68, R0.reuse, R4 ;  /* 0x0000000400447220 */ /* 0x041fe20000400000 */
[C---:B------:R-:W-:Y:S01]  /*5b040*/  FMUL R5, R0.reuse, R23 ;  /* 0x0000001700057220 */ /* 0x040fe20000400000 */
[C---:B------:R-:W-:Y:S01]  /*5b050*/  FMUL R4, R0.reuse, R24 ;  /* 0x0000001800047220 */ /* 0x040fe20000400000 */
[----:B---3--:R-:W-:-:S05]  /*5b060*/  FMUL R2, R0, R22 ;  /* 0x0000001600027220 */ /* 0x008fca0000400000 */
[----:B------:R0:W-:Y:S04]  /*5b070*/  STL [R1+0x4c], R2 ;  /* 0x00004c0201007387 */ /* 0x0001e80000100800 */
[----:B------:R3:W-:Y:S01]  /*5b080*/  STL [R1+0x48], R5 ;  /* 0x0000480501007387 */ /* 0x0007e20000100800 */
[----:B0-----:R-:W-:-:S03]  /*5b090*/  FMUL R2, R0, R25 ;  /* 0x0000001900027220 */ /* 0x001fc60000400000 */
[----:B------:R0:W-:Y:S01]  /*5b0a0*/  STL [R1+0x44], R4 ;  /* 0x0000440401007387 */ /* 0x0001e20000100800 */
[----:B---3--:R-:W-:-:S03]  /*5b0b0*/  FMUL R5, R0, R26 ;  /* 0x0000001a00057220 */ /* 0x008fc60000400000 */
[----:B------:R3:W-:Y:S01]  /*5b0c0*/  STL [R1+0x40], R2 ;  /* 0x0000400201007387 */ /* 0x0007e20000100800 */
[----:B0-----:R-:W-:-:S03]  /*5b0d0*/  FMUL R4, R0, R27 ;  /* 0x0000001b00047220 */ /* 0x001fc60000400000 */
[----:B------:R0:W-:Y:S01]  /*5b0e0*/  STL [R1+0x3c], R5 ;  /* 0x00003c0501007387 */ /* 0x0001e20000100800 */
[----:B---3--:R-:W-:-:S03]  /*5b0f0*/  FMUL R2, R0, R28 ;  /* 0x0000001c00027220 */ /* 0x008fc60000400000 */
[----:B------:R3:W-:Y:S04]  /*5b100*/  STL [R1+0x38], R4 ;  /* 0x0000380401007387 */ /* 0x0007e80000100800 */
[----:B------:R4:W-:Y:S01]  /*5b110*/  STL [R1+0x34], R2 ;  /* 0x0000340201007387 */ /* 0x0009e20000100800 */
[C---:B0-----:R-:W-:Y:S01]  /*5b120*/  FMUL R5, R0.reuse, R29 ;  /* 0x0000001d00057220 */ /* 0x041fe20000400000 */
[----:B---3--:R-:W-:-:S04]  /*5b130*/  FMUL R4, R0, R30 ;  /* 0x0000001e00047220 */ /* 0x008fc80000400000 */
[----:B------:R0:W-:Y:S01]  /*5b140*/  STL [R1+0x30], R5 ;  /* 0x0000300501007387 */ /* 0x0001e20000100800 */
[----:B----4-:R-:W-:-:S03]  /*5b150*/  FMUL R2, R0, R31 ;  /* 0x0000001f00027220 */ /* 0x010fc60000400000 */
        /* <DEDUP_REMOVED lines=15> */
[C---:B---3--:R-:W-:Y:S01]  /*5b250*/  FMUL R4, R0.reuse, R39 ;  /* 0x0000002700047220 */ /* 0x048fe20000400000 */
[----:B----4-:R-:W-:-:S03]  /*5b260*/  FMUL R2, R0, R40 ;  /* 0x0000002800027220 */ /* 0x010fc60000400000 */
[----:B------:R-:W-:Y:S04]  /*5b270*/  STL [R1+0xc], R5 ;  /* 0x00000c0501007387 */ /* 0x000fe80000100800 */
[----:B------:R0:W-:Y:S04]  /*5b280*/  STL [R1+0x266c], R2 ;  /* 0x00266c0201007387 */ /* 0x0001e80000100800 */
[----:B------:R-:W-:Y:S04]  /*5b290*/  STL [R1+0x8], R4 ;  /* 0x0000080401007387 */ /* 0x000fe80000100800 */
        /* <DEDUP_REMOVED lines=15> */
[----:B------:R-:W-:-:S04]  /*5b390*/  @P2 FMUL R41, R41, 0.25 ;  /* 0x3e80000029292820 */ /* 0x000fc80000400000 */
[----:B------:R-:W-:Y:S01]  /*5b3a0*/  @!P4 FMUL R41, R41, 16777216 ;  /* 0x4b8000002929c820 */ /* 0x000fe20000400000 */
[----:B---3--:R0:W-:Y:S04]  /*5b3b0*/  STL [R1+0x26ac], R2 ;  /* 0x0026ac0201007387 */ /* 0x0081e80000100800 */
[----:B0-----:R-:W3:Y:S01]  /*5b3c0*/  LDL.LU R2, [R1+0x48] ;  /* 0x0000480001027983 */ /* 0x001ee20000300800 */
[----:B------:R-:W-:-:S03]  /*5b3d0*/  FMUL R82, R0, R41 ;  /* 0x0000002900527220 */ /* 0x000fc60000400000 */
[----:B---3--:R-:W-:Y:S04]  /*5b3e0*/  STL [R1+0x26b4], R2 ;  /* 0x0026b40201007387 */ /* 0x008fe80000100800 */
        /* <DEDUP_REMOVED lines=16> */
[----:B------:R-:W-:Y:S01]  /*5b4f0*/  @P2 FMUL R6, R6, 0.25 ;  /* 0x3e80000006062820 */ /* 0x000fe20000400000 */
[----:B------:R-:W-:Y:S01]  /*5b500*/  @P2 FMUL R7, R7, 0.25 ;  /* 0x3e80000007072820 */ /* 0x000fe20000400000 */
[----:B------:R-:W-:Y:S01]  /*5b510*/  @P2 FMUL R21, R21, 0.25 ;  /* 0x3e80000015152820 */ /* 0x000fe20000400000 */
[----:B------:R-:W-:Y:S01]  /*5b520*/  @P2 FMUL R8, R8, 0.25 ;  /* 0x3e80000008082820 */ /* 0x000fe20000400000 */
[----:B------:R-:W-:Y:S01]  /*5b530*/  @P2 FMUL R9, R9, 0.25 ;  /* 0x3e80000009092820 */ /* 0x000fe20000400000 */
[----:B------:R-:W-:Y:S01]  /*5b540*/  @P2 FMUL R20, R20, 0.25 ;  /* 0x3e80000014142820 */ /* 0x000fe20000400000 */
[----:B------:R-:W-:Y:S01]  /*5b550*/  @!P4 FMUL R6, R6, 16777216 ;  /* 0x4b8000000606c820 */ /* 0x000fe20000400000 */
[----:B------:R-:W-:Y:S01]  /*5b560*/  @!P4 FMUL R7, R7, 16777216 ;  /* 0x4b8000000707c820 */ /* 0x000fe20000400000 */
[----:B------:R-:W-:Y:S01]  /*5b570*/  @P2 FMUL R10, R10, 0.25 ;  /* 0x3e8000000a0a2820 */ /* 0x000fe20000400000 */
[----:B------:R-:W-:Y:S01]  /*5b580*/  @P2 FMUL R11, R11, 0.25 ;  /* 0x3e8000000b0b2820 */ /* 0x000fe20000400000 */
[----:B---3--:R0:W-:Y:S04]  /*5b590*/  STL [R1+0x26b0], R82 ;  /* 0x0026b05201007387 */ /* 0x0081e80000100800 */
[----:B0-----:R-:W3:Y:S01]  /*5b5a0*/  LDL.LU R82, [R1+0x4c] ;  /* 0x00004c0001527983 */ /* 0x001ee20000300800 */
[----:B------:R-:W-:Y:S01]  /*5b5b0*/  @P2 FMUL R12, R12, 0.25 ;  /* 0x3e8000000c0c2820 */ /* 0x000fe20000400000 */
        /* <DEDUP_REMOVED lines=9> */
[C---:B------:R-:W-:Y:S01]  /*5b650*/  FMUL R70, R0.reuse, R6 ;  /* 0x0000000600467220 */ /* 0x040fe20000400000 */
[----:B------:R-:W-:Y:S01]  /*5b660*/  FMUL R71, R0, R7 ;  /* 0x0000000700477220 */ /* 0x000fe20000400000 */
[----:B------:R-:W-:Y:S01]  /*5b670*/  @P2 FMUL R16, R16, 0.25 ;  /* 0x3e80000010102820 */ /* 0x000fe20000400000 */
[----:B------:R-:W-:Y:S01]  /*5b680*/  @P2 FMUL R17, R17, 0.25 ;  /* 0x3e80000011112820 */ /* 0x000fe20000400000 */
[----:B------:R-:W-:Y:S01]  /*5b690*/  @!P4 FMUL R10, R10, 16777216 ;  /* 0x4b8000000a0ac820 */ /* 0x000fe20000400000 */
[----:B------:R-:W-:Y:S01]  /*5b6a0*/  @!P4 FMUL R11, R11, 16777216 ;  /* 0x4b8000000b0bc820 */ /* 0x000fe20000400000 */
[----:B------:R-:W-:Y:S01]  /*5b6b0*/  @!P4 FMUL R12, R12, 16777216 ;  /* 0x4b8000000c0cc820 */ /* 0x000fe20000400000 */
[----:B------:R-:W-:Y:S01]  /*5b6c0*/  @!P4 FMUL R13, R13, 16777216 ;  /* 0x4b8000000d0dc820 */ /* 0x000fe20000400000 */
[----:B------:R-:W-:Y:S01]  /*5b6d0*/  @!P4 FMUL R14, R14, 16777216 ;  /* 0x4b8000000e0ec820 */ /* 0x000fe20000400000 */
[----:B------:R-:W-:Y:S01]  /*5b6e0*/  @!P4 FMUL R15, R15, 16777216 ;  /* 0x4b8000000f0fc820 */ /* 0x000fe20000400000 */
[----:B------:R-:W-:Y:S01]  /*5b6f0*/  FMUL R76, R0, R21 ;  /* 0x00000015004c7220 */ /* 0x000fe20000400000 */
[----:B------:R-:W-:Y:S01]  /*5b700*/  @!P4 FMUL R18, R18, 16777216 ;  /* 0x4b8000001212c820 */ /* 0x000fe20000400000 */
[----:B------:R-:W-:Y:S01]  /*5b710*/  @!P4 FMUL R19, R19, 16777216 ;  /* 0x4b8000001313c820 */ /* 0x000fe20000400000 */
[C---:B------:R-:W-:Y:S01]  /*5b720*/  FMUL R72, R0.reuse, R8 ;  /* 0x0000000800487220 */ /* 0x040fe20000400000 */
[C---:B------:R-:W-:Y:S01]  /*5b730*/  FMUL R73, R0.reuse, R9 ;  /* 0x0000000900497220 */ /* 0x040fe20000400000 */
[----:B------:R-:W-:Y:S01]  /*5b740*/  FMUL R3, R0, R20 ;  /* 0x0000001400037220 */ /* 0x000fe20000400000 */
[----:B------:R-:W-:Y:S01]  /*5b750*/  F2FP.SATFINITE.E4M3.F32.PACK_AB_MERGE_C R21, R69, R68, RZ ;  /* 0x000000444515723e */ /* 0x000fe200048070ff */
[----:B------:R-:W-:Y:S01]  /*5b760*/  @!P4 FMUL R16, R16, 16777216 ;  /* 0x4b8000001010c820 */ /* 0x000fe20000400000 */
[----:B------:R-:W-:Y:S01]  /*5b770*/  @!P4 FMUL R17, R17, 16777216 ;  /* 0x4b8000001111c820 */ /* 0x000fe20000400000 */
[C---:B------:R-:W-:Y:S01]  /*5b780*/  FMUL R74, R0.reuse, R10 ;  /* 0x0000000a004a7220 */ /* 0x040fe20000400000 */
[C---:B------:R-:W-:Y:S01]  /*5b790*/  FMUL R75, R0.reuse, R11 ;  /* 0x0000000b004b7220 */ /* 0x040fe20000400000 */
[----:B------:R-:W-:Y:S01]  /*5b7a0*/  F2FP.SATFINITE.E4M3.F32.PACK_AB_MERGE_C R20, R71, R70, RZ ;  /* 0x000000464714723e */ /* 0x000fe200048070ff */
        /* <DEDUP_REMOVED lines=8> */
[----:B------:R-:W-:Y:S01]  /*5b830*/  F2FP.SATFINITE.E4M3.F32.PACK_AB_MERGE_C R22, R73, R72, RZ ;  /* 0x000000484916723e */ /* 0x000fe200048070ff */
[----:B------:R-:W-:Y:S01]  /*5b840*/  IMAD.MOV.U32 R2, RZ, RZ, R76 ;  /* 0x000000ffff027224 */ /* 0x000fe200078e004c */
[----:B---3--:R0:W-:Y:S04]  /*5b850*/  STL [R1+0x26b8], R82 ;  /* 0x0026b85201007387 */ /* 0x0081e80000100800 */
[----:B------:R3:W-:Y:S04]  /*5b860*/  STL [R1+0x124], R21 ;  /* 0x0001241501007387 */ /* 0x0007e80000100800 */
[----:B------:R4:W-:Y:S01]  /*5b870*/  STL [R1+0x11c], R20 ;  /* 0x00011c1401007387 */ /* 0x0009e20000100800 */
[----:B0-----:R-:W-:Y:S01]  /*5b880*/  IMAD.MOV.U32 R82, RZ, RZ, R3 ;  /* 0x000000ffff527224 */ /* 0x001fe200078e0003 */
[----:B---3--:R-:W-:-:S02]  /*5b890*/  F2FP.SATFINITE.E4M3.F32.PACK_AB_MERGE_C R21, R75, R74, RZ ;  /* 0x0000004a4b15723e */ /* 0x008fc400048070ff */
[----:B------:R-:W-:Y:S01]  /*5b8a0*/  STL [R1+0xac], R22 ;  /* 0x0000ac1601007387 */ /* 0x000fe20000100800 */
[----:B------:R-:W-:Y:S02]  /*5b8b0*/  F2FP.SATFINITE.E4M3.F32.PACK_AB_MERGE_C R75, R19, R18, RZ ;  /* 0x00000012134b723e */ /* 0x000fe400048070ff */
[----:B----4-:R-:W-:Y:S02]  /*5b8c0*/  F2FP.SATFINITE.E4M3.F32.PACK_AB_MERGE_C R20, R13, R12, RZ ;  /* 0x0000000c0d14723e */ /* 0x010fe400048070ff */
[----:B------:R-:W-:Y:S01]  /*5b8d0*/  F2FP.SATFINITE.E4M3.F32.PACK_AB_MERGE_C R13, R15, R14, RZ ;  /* 0x0000000e0f0d723e */ /* 0x000fe200048070ff */
[----:B------:R-:W-:Y:S01]  /*5b8e0*/  STL [R1+0x19c], R21 ;  /* 0x00019c1501007387 */ /* 0x000fe20000100800 */
[----:B------:R-:W-:Y:S02]  /*5b8f0*/  F2FP.SATFINITE.E4M3.F32.PACK_AB_MERGE_C R12, R17, R16, RZ ;  /* 0x00000010110c723e */ /* 0x000fe400048070ff */
[----:B------:R-:W-:Y:S01]  /*5b900*/  F2FP.SATFINITE.E4M3.F32.PACK_AB_MERGE_C R2, R2, R82, RZ ;  /* 0x000000520202723e */ /* 0x000fe200048070ff */
[----:B------:R-:W-:Y:S04]  /*5b910*/  STL [R1+0x94], R20 ;  /* 0x0000941401007387 */ /* 0x000fe80000100800 */
        /* <DEDUP_REMOVED lines=38> */
[----:B------:R-:W-:Y:S01]  /*5bb80*/  @P2 FMUL R42, R42, 0.25 ;  /* 0x3e8000002a2a2820 */ /* 0x000fe20000400000 */
[----:B------:R-:W-:Y:S01]  /*5bb90*/  @P2 FMUL R43, R43, 0.25 ;  /* 0x3e8000002b2b2820 */ /* 0x000fe20000400000 */
[----:B------:R-:W-:Y:S01]  /*5bba0*/  @P2 FMUL R44, R44, 0.25 ;  /* 0x3e8000002c2c2820 */ /* 0x000fe20000400000 */
[----:B------:R-:W-:Y:S01]  /*5bbb0*/  @P2 FMUL R45, R45, 0.25 ;  /* 0x3e8000002d2d2820 */ /* 0x000fe20000400000 */
[----:B------:R-:W-:Y:S01]  /*5bbc0*/  @P2 FMUL R46, R46, 0.25 ;  /* 0x3e8000002e2e2820 */ /* 0x000fe20000400000 */
[----:B------:R-:W-:Y:S01]  /*5bbd0*/  @P2 FMUL R47, R47, 0.25 ;  /* 0x3e8000002f2f2820 */ /* 0x000fe20000400000 */
        /* <DEDUP_REMOVED lines=87> */
[----:B------:R-:W-:Y:S01]  /*5c150*/  @P2 FMUL R18, R18, 0.25 ;  /* 0x3e80000012122820 */ /* 0x000fe20000400000 */
[----:B------:R-:W-:Y:S01]  /*5c160*/  @P2 FMUL R19, R19, 0.25 ;  /* 0x3e80000013132820 */ /* 0x000fe20000400000 */
[----:B------:R-:W-:Y:S01]  /*5c170*/  @!P4 FMUL R16, R16, 16777216 ;  /* 0x4b8000001010c820 */ /* 0x000fe20000400000 */
[----:B------:R-:W-:Y:S01]  /*5c180*/  @!P4 FMUL R17, R17, 16777216 ;  /* 0x4b8000001111c820 */ /* 0x000fe20000400000 */
[C---:B------:R-:W-:Y:S01]  /*5c190*/  FMUL R12, R0.reuse, R12 ;  /* 0x0000000c000c7220 */ /* 0x040fe20000400000 */
[----:B------:R-:W-:Y:S01]  /*5c1a0*/  FMUL R13, R0, R13 ;  /* 0x0000000d000d7220 */ /* 0x000fe20000400000 */
[----:B------:R-:W-:Y:S01]  /*5c1b0*/  @P2 FMUL R20, R20, 0.25 ;  /* 0x3e80000014142820 */ /* 0x000fe20000400000 */
[----:B------:R-:W-:Y:S01]  /*5c1c0*/  @P2 FMUL R21, R21, 0.25 ;  /* 0x3e80000015152820 */ /* 0x000fe20000400000 */
[C---:B------:R-:W-:Y:S01]  /*5c1d0*/  FMUL R14, R0.reuse, R14 ;  /* 0x0000000e000e7220 */ /* 0x040fe20000400000 */
[----:B------:R-:W-:Y:S01]  /*5c1e0*/  FMUL R15, R0, R15 ;  /* 0x0000000f000f7220 */ /* 0x000fe20000400000 */
        /* <DEDUP_REMOVED lines=8> */
[----:B------:R-:W-:Y:S01]  /*5c270*/  @P2 FMUL R24, R24, 0.25 ;  /* 0x3e80000018182820 */ /* 0x000fe20000400000 */
[----:B------:R-:W-:Y:S01]  /*5c280*/  @P2 FMUL R25, R25, 0.25 ;  /* 0x3e80000019192820 */ /* 0x000fe20000400000 */
[C---:B------:R-:W-:Y:S01]  /*5c290*/  FMUL R18, R0.reuse, R18 ;  /* 0x0000001200127220 */ /* 0x040fe20000400000 */
[----:B------:R-:W-:Y:S01]  /*5c2a0*/  FMUL R19, R0, R19 ;  /* 0x0000001300137220 */ /* 0x000fe20000400000 */
[----:B------:R-:W-:Y:S01]  /*5c2b0*/  @P2 FMUL R26, R26, 0.25 ;  /* 0x3e8000001a1a2820 */ /* 0x000fe20000400000 */
[----:B------:R-:W-:Y:S01]  /*5c2c0*/  @P2 FMUL R27, R27, 0.25 ;  /* 0x3e8000001b1b2820 */ /* 0x000fe20000400000 */
[----:B------:R-:W-:Y:S01]  /*5c2d0*/  @!P4 FMUL R22, R22, 16777216 ;  /* 0x4b8000001616c820 */ /* 0x000fe20000400000 */
[----:B------:R-:W-:Y:S01]  /*5c2e0*/  @!P4 FMUL R23, R23, 16777216 ;  /* 0x4b8000001717c820 */ /* 0x000fe20000400000 */
[C---:B------:R-:W-:Y:S01]  /*5c2f0*/  FMUL R20, R0.reuse, R20 ;  /* 0x0000001400147220 */ /* 0x040fe20000400000 */
[----:B------:R-:W-:Y:S01]  /*5c300*/  FMUL R21, R0, R21 ;  /* 0x0000001500157220 */ /* 0x000fe20000400000 */
        /* <DEDUP_REMOVED lines=90> */
[----:B---3--:R-:W-:-:S02]  /*5c8b0*/  F2FP.SATFINITE.E4M3.F32.PACK_AB_MERGE_C R82, R82, R2, RZ ;  /* 0x000000025252723e */ /* 0x008fc400048070ff */
[----:B------:R-:W3:Y:S04]  /*5c8c0*/  LDL.LU R2, [R1+0x2668] ;  /* 0x0026680001027983 */ /* 0x000ee80000300800 */
[----:B------:R0:W-:Y:S02]  /*5c8d0*/  STL [R1+0x6c], R82 ;  /* 0x00006c5201007387 */ /* 0x0001e40000100800 */
[----:B0-----:R-:W-:Y:S02]  /*5c8e0*/  F2FP.SATFINITE.E4M3.F32.PACK_AB_MERGE_C R82, R4, R3, RZ ;  /* 0x000000030452723e */ /* 0x001fe400048070ff */
[----:B------:R-:W-:Y:S02]  /*5c8f0*/  F2FP.SATFINITE.E4M3.F32.PACK_AB_MERGE_C R4, R6, R5, RZ ;  /* 0x000000050604723e */ /* 0x000fe400048070ff */
[----:B------:R-:W-:Y:S01]  /*5c900*/  F2FP.SATFINITE.E4M3.F32.PACK_AB_MERGE_C R3, R8, R7, RZ ;  /* 0x000000070803723e */ /* 0x000fe200048070ff */
[----:B------:R-:W-:Y:S01]  /*5c910*/  STL [R1+0x18c], R82 ;  /* 0x00018c5201007387 */ /* 0x000fe20000100800 */
[----:B------:R-:W-:-:S03]  /*5c920*/  F2FP.SATFINITE.E4M3.F32.PACK_AB_MERGE_C R5, R10, R9, RZ ;  /* 0x000000090a05723e */ /* 0x000fc600048070ff */
[----:B------:R0:W-:Y:S04]  /*5c930*/  STL [R1+0x54], R4 ;  /* 0x0000540401007387 */ /* 0x0001e80000100800 */
[----:B------:R4:W-:Y:S01]  /*5c940*/  STL [R1+0x50], R3 ;  /* 0x0000500301007387 */ /* 0x0009e20000100800 */
[----:B0-----:R-:W-:-:S03]  /*5c950*/  F2FP.SATFINITE.E4M3.F32.PACK_AB_MERGE_C R4, R76, R11, RZ ;  /* 0x0000000b4c04723e */ /* 0x001fc600048070ff */
[----:B------:R0:W-:Y:S01]  /*5c960*/  STL [R1+0x48], R5 ;  /* 0x0000480501007387 */ /* 0x0001e20000100800 */
[----:B----4-:R-:W-:-:S03]  /*5c970*/  F2FP.SATFINITE.E4M3.F32.PACK_AB_MERGE_C R3, R78, R77, RZ ;  /* 0x0000004d4e03723e */ /* 0x010fc600048070ff */
[----:B------:R4:W-:Y:S01]  /*5c980*/  STL [R1+0x188], R4 ;  /* 0x0001880401007387 */ /* 0x0009e20000100800 */
[----:B0-----:R-:W-:-:S03]  /*5c990*/  F2FP.SATFINITE.E4M3.F32.PACK_AB_MERGE_C R5, R80, R79, RZ ;  /* 0x0000004f5005723e */ /* 0x001fc600048070ff */
[----:B------:R0:W-:Y:S01]  /*5c9a0*/  STL [R1+0x68], R3 ;  /* 0x0000680301007387 */ /* 0x0001e20000100800 */
[----:B----4-:R-:W-:-:S03]  /*5c9b0*/  F2FP.SATFINITE.E4M3.F32.PACK_AB_MERGE_C R4, R83, R81, RZ ;  /* 0x000000515304723e */ /* 0x010fc600048070ff */
[----:B------:R4:W-:Y:S04]  /*5c9c0*/  STL [R1+0x60], R5 ;  /* 0x0000600501007387 */ /* 0x0009e80000100800 */
[----:B------:R1:W-:Y:S01]  /*5c9d0*/  STL [R1+0x58], R4 ;  /* 0x0000580401007387 */ /* 0x0003e20000100800 */
[----:B0-----:R-:W-:Y:S02]  /*5c9e0*/  F2FP.SATFINITE.E4M3.F32.PACK_AB_MERGE_C R3, R85, R84, RZ ;  /* 0x000000545503723e */ /* 0x001fe400048070ff */
[----:B----4-:R-:W-:-:S03]  /*5c9f0*/  F2FP.SATFINITE.E4M3.F32.PACK_AB_MERGE_C R5, R87, R86, RZ ;  /* 0x000000565705723e */ /* 0x010fc600048070ff */
[----:B------:R0:W-:Y:S01]  /*5ca00*/  STL [R1+0x184], R3 ;  /* 0x0001840301007387 */ /* 0x0001e20000100800 */
[----:B-1----:R-:W-:-:S03]  /*5ca10*/  F2FP.SATFINITE.E4M3.F32.PACK_AB_MERGE_C R4, R89, R88, RZ ;  /* 0x000000585904723e */ /* 0x002fc600048070ff */
[----:B------:R-:W-:Y:S04]  /*5ca20*/  STL [R1+0x4c], R5 ;  /* 0x00004c0501007387 */ /* 0x000fe80000100800 */
[----:B------:R1:W-:Y:S01]  /*5ca30*/  STL [R1+0x44], R4 ;  /* 0x0000440401007387 */ /* 0x0003e20000100800 */
[----:B0-----:R-:W-:-:S05]  /*5ca40*/  F2FP.SATFINITE.E4M3.F32.PACK_AB_MERGE_C R3, R91, R90, RZ ;  /* 0x0000005a5b03723e */ /* 0x001fca00048070ff */
[----:B------:R0:W-:Y:S01]  /*5ca50*/  STL [R1+0x40], R3 ;  /* 0x0000400301007387 */ /* 0x0001e20000100800 */
[----:B-1----:R-:W-:Y:S02]  /*5ca60*/  F2FP.SATFINITE.E4M3.F32.PACK_AB_MERGE_C R4, R93, R92, RZ ;  /* 0x0000005c5d04723e */ /* 0x002fe400048070ff */
[----:B------:R-:W-:-:S03]  /*5ca70*/  F2FP.SATFINITE.E4M3.F32.PACK_AB_MERGE_C R5, R15, R14, RZ ;  /* 0x0000000e0f05723e */ /* 0x000fc600048070ff */
[----:B------:R1:W-:Y:S01]  /*5ca80*/  STL [R1+0x180], R4 ;  /* 0x0001800401007387 */ /* 0x0003e20000100800 */
[----:B0-----:R-:W-:-:S05]  /*5ca90*/  F2FP.SATFINITE.E4M3.F32.PACK_AB_MERGE_C R3, R13, R12, RZ ;  /* 0x0000000c0d03723e */ /* 0x001fca00048070ff */
        /* <DEDUP_REMOVED lines=29> */
[----:B0-----:R-:W-:Y:S01]  /*5cc70*/  F2FP.SATFINITE.E4M3.F32.PACK_AB_MERGE_C R3, R43, R42, RZ ;  /* 0x0000002a2b03723e */ /* 0x001fe200048070ff */
[----:B------:R-:W-:Y:S01]  /*5cc80*/  @!P4 FMUL R54, R54, 16777216 ;  /* 0x4b8000003636c820 */ /* 0x000fe20000400000 */
[----:B------:R-:W-:Y:S01]  /*5cc90*/  @!P4 FMUL R55, R55, 16777216 ;  /* 0x4b8000003737c820 */ /* 0x000fe20000400000 */
[----:B------:R-:W-:Y:S01]  /*5cca0*/  @P2 FMUL R58, R58, 0.25 ;  /* 0x3e8000003a3a2820 */ /* 0x000fe20000400000 */
[----:B------:R-:W-:Y:S01]  /*5ccb0*/  @P2 FMUL R59, R59, 0.25 ;  /* 0x3e8000003b3b2820 */ /* 0x000fe20000400000 */
[----:B------:R0:W-:Y:S01]  /*5ccc0*/  STL [R1+0x170], R3 ;  /* 0x0001700301007387 */ /* 0x0001e20000100800 */
[----:B-1----:R-:W-:Y:S01]  /*5ccd0*/  F2FP.SATFINITE.E4M3.F32.PACK_AB_MERGE_C R4, R47, R46, RZ ;  /* 0x0000002e2f04723e */ /* 0x002fe200048070ff */
[----:B------:R-:W-:Y:S01]  /*5cce0*/  @!P4 FMUL R56, R56, 16777216 ;  /* 0x4b8000003838c820 */ /* 0x000fe20000400000 */
[----:B------:R-:W-:Y:S01]  /*5ccf0*/  @!P4 FMUL R57, R57, 16777216 ;  /* 0x4b8000003939c820 */ /* 0x000fe20000400000 */
[----:B------:R-:W-:Y:S01]  /*5cd00*/  STL [R1+0xf0], R5 ;  /* 0x0000f00501007387 */ /* 0x000fe20000100800 */
[C---:B------:R-:W-:Y:S01]  /*5cd10*/  FMUL R52, R0.reuse, R52 ;  /* 0x0000003400347220 */ /* 0x040fe20000400000 */
[----:B------:R-:W-:Y:S01]  /*5cd20*/  FMUL R53, R0, R53 ;  /* 0x0000003500357220 */ /* 0x000fe20000400000 */
[----:B------:R-:W-:Y:S01]  /*5cd30*/  @P2 FMUL R60, R60, 0.25 ;  /* 0x3e8000003c3c2820 */ /* 0x000fe20000400000 */
[----:B0-----:R-:W-:Y:S01]  /*5cd40*/  F2FP.SATFINITE.E4M3.F32.PACK_AB_MERGE_C R3, R49, R48, RZ ;  /* 0x000000303103723e */ /* 0x001fe200048070ff */
[----:B------:R0:W-:Y:S01]  /*5cd50*/  STL [R1+0xf4], R4 ;  /* 0x0000f40401007387 */ /* 0x0001e20000100800 */
[----:B------:R-:W-:Y:S01]  /*5cd60*/  @P2 FMUL R61, R61, 0.25 ;  /* 0x3e8000003d3d2820 */ /* 0x000fe20000400000 */
[C---:B------:R-:W-:Y:S01]  /*5cd70*/  FMUL R54, R0.reuse, R54 ;  /* 0x0000003600367220 */ /* 0x040fe20000400000 */
[----:B------:R-:W-:Y:S01]  /*5cd80*/  FMUL R55, R0, R55 ;  /* 0x0000003700377220 */ /* 0x000fe20000400000 */
[----:B------:R-:W-:Y:S01]  /*5cd90*/  @!P4 FMUL R58, R58, 16777216 ;  /* 0x4b8000003a3ac820 */ /* 0x000fe20000400000 */
[----:B------:R-:W-:Y:S01]  /*5cda0*/  @!P4 FMUL R59, R59, 16777216 ;  /* 0x4b8000003b3bc820 */ /* 0x000fe20000400000 */
[C---:B------:R-:W-:Y:S01]  /*5cdb0*/  FMUL R56, R0.reuse, R56 ;  /* 0x0000003800387220 */ /* 0x040fe20000400000 */
[----:B------:R-:W-:Y:S01]  /*5cdc0*/  FMUL R57, R0, R57 ;  /* 0x0000003900397220 */ /* 0x000fe20000400000 */
[----:B0-----:R-:W-:Y:S01]  /*5cdd0*/  F2FP.SATFINITE.E4M3.F32.PACK_AB_MERGE_C R4, R51, R50, RZ ;  /* 0x000000323304723e */ /* 0x001fe200048070ff */
[----:B------:R0:W-:Y:S01]  /*5cde0*/  STL [R1+0x12c], R3 ;  /* 0x00012c0301007387 */ /* 0x0001e20000100800 */
        /* <DEDUP_REMOVED lines=8> */
[----:B------:R-:W-:Y:S01]  /*5ce70*/  F2FP.SATFINITE.E4M3.F32.PACK_AB_MERGE_C R5, R55, R54, RZ ;  /* 0x000000363705723e */ /* 0x000fe200048070ff */
[----:B------:R1:W-:Y:S01]  /*5ce80*/  STL [R1+0x16c], R4 ;  /* 0x00016c0401007387 */ /* 0x0003e20000100800 */
[----:B0-----:R-:W-:Y:S01]  /*5ce90*/  F2FP.SATFINITE.E4M3.F32.PACK_AB_MERGE_C R3, R53, R52, RZ ;  /* 0x000000343503723e */ /* 0x001fe200048070ff */
[----:B------:R-:W-:Y:S01]  /*5cea0*/  @P2 FMUL R66, R66, 0.25 ;  /* 0x3e80000042422820 */ /* 0x000fe20000400000 */
[----:B------:R-:W-:Y:S01]  /*5ceb0*/  @P2 FMUL R67, R67, 0.25 ;  /* 0x3e80000043432820 */ /* 0x000fe20000400000 */
[----:B------:R-:W-:Y:S01]  /*5cec0*/  @!P4 FMUL R62, R62, 16777216 ;  /* 0x4b8000003e3ec820 */ /* 0x000fe20000400000 */
[----:B------:R-:W-:Y:S01]  /*5ced0*/  @!P4 FMUL R63, R63, 16777216 ;  /* 0x4b8000003f3fc820 */ /* 0x000fe20000400000 */
[C---:B------:R-:W-:Y:S01]  /*5cee0*/  FMUL R60, R0.reuse, R60 ;  /* 0x0000003c003c7220 */ /* 0x040fe20000400000 */
[----:B------:R-:W-:Y:S01]  /*5cef0*/  FMUL R61, R0, R61 ;  /* 0x0000003d003d7220 */ /* 0x000fe20000400000 */
[----:B------:R-:W-:Y:S01]  /*5cf00*/  @!P4 FMUL R64, R64, 16777216 ;  /* 0x4b8000004040c820 */ /* 0x000fe20000400000 */
[----:B-1----:R-:W-:Y:S01]  /*5cf10*/  F2FP.SATFINITE.E4M3.F32.PACK_AB_MERGE_C R4, R57, R56, RZ ;  /* 0x000000383904723e */ /* 0x002fe200048070ff */
[----:B------:R-:W-:Y:S01]  /*5cf20*/  @!P4 FMUL R65, R65, 16777216 ;  /* 0x4b8000004141c820 */ /* 0x000fe20000400000 */
[----:B------:R0:W-:Y:S01]  /*5cf30*/  STL [R1+0x90], R3 ;  /* 0x0000900301007387 */ /* 0x0001e20000100800 */
[----:B------:R-:W-:Y:S01]  /*5cf40*/  @!P4 FMUL R66, R66, 16777216 ;  /* 0x4b8000004242c820 */ /* 0x000fe20000400000 */
[----:B------:R-:W-:Y:S01]  /*5cf50*/  @!P4 FMUL R67, R67, 16777216 ;  /* 0x4b8000004343c820 */ /* 0x000fe20000400000 */
[C---:B------:R-:W-:Y:S01]  /*5cf60*/  FMUL R62, R0.reuse, R62 ;  /* 0x0000003e003e7220 */ /* 0x040fe20000400000 */
[----:B------:R-:W-:Y:S01]  /*5cf70*/  STL [R1+0x98], R5 ;  /* 0x0000980501007387 */ /* 0x000fe20000100800 */
[C---:B------:R-:W-:Y:S01]  /*5cf80*/  FMUL R63, R0.reuse, R63 ;  /* 0x0000003f003f7220 */ /* 0x040fe20000400000 */
[C---:B------:R-:W-:Y:S01]  /*5cf90*/  FMUL R64, R0.reuse, R64 ;  /* 0x0000004000407220 */ /* 0x040fe20000400000 */
[C---:B------:R-:W-:Y:S01]  /*5cfa0*/  FMUL R65, R0.reuse, R65 ;  /* 0x0000004100417220 */ /* 0x040fe20000400000 */
[----:B------:R1:W-:Y:S01]  /*5cfb0*/  STL [R1+0xa0], R4 ;  /* 0x0000a00401007387 */ /* 0x0003e20000100800 */
[----:B0-----:R-:W-:Y:S01]  /*5cfc0*/  F2FP.SATFINITE.E4M3.F32.PACK_AB_MERGE_C R3, R59, R58, RZ ;  /* 0x0000003a3b03723e */ /* 0x001fe200048070ff */
[C---:B------:R-:W-:Y:S01]  /*5cfd0*/  FMUL R66, R0.reuse, R66 ;  /* 0x0000004200427220 */ /* 0x040fe20000400000 */
[----:B------:R-:W-:-:S03]  /*5cfe0*/  FMUL R67, R0, R67 ;  /* 0x0000004300437220 */ /* 0x000fc60000400000 */
[----:B------:R0:W-:Y:S01]  /*5cff0*/  STL [R1+0x168], R3 ;  /* 0x0001680301007387 */ /* 0x0001e20000100800 */
[----:B-1----:R-:W-:Y:S02]  /*5d000*/  F2FP.SATFINITE.E4M3.F32.PACK_AB_MERGE_C R4, R61, R60, RZ ;  /* 0x0000003c3d04723e */ /* 0x002fe400048070ff */
[----:B------:R-:W-:-:S03]  /*5d010*/  F2FP.SATFINITE.E4M3.F32.PACK_AB_MERGE_C R5, R65, R64, RZ ;  /* 0x000000404105723e */ /* 0x000fc600048070ff */
[----:B------:R1:W-:Y:S01]  /*5d020*/  STL [R1+0x38], R4 ;  /* 0x0000380401007387 */ /* 0x0003e20000100800 */
[----:B0-----:R-:W-:-:S05]  /*5d030*/  F2FP.SATFINITE.E4M3.F32.PACK_AB_MERGE_C R3, R63, R62, RZ ;  /* 0x0000003e3f03723e */ /* 0x001fca00048070ff */
[----:B------:R-:W-:Y:S01]  /*5d040*/  STL [R1+0x3c], R3 ;  /* 0x00003c0301007387 */ /* 0x000fe20000100800 */
[----:B-1----:R-:W-:-:S03]  /*5d050*/  F2FP.SATFINITE.E4M3.F32.PACK_AB_MERGE_C R4, R67, R66, RZ ;  /* 0x000000424304723e */ /* 0x002fc600048070ff */
[----:B------:R-:W-:Y:S04]  /*5d060*/  STL [R1+0x64], R5 ;  /* 0x0000640501007387 */ /* 0x000fe80000100800 */
[----:B------:R0:W-:Y:S01]  /*5d070*/  STL [R1+0x164], R4 ;  /* 0x0001640401007387 */ /* 0x0001e20000100800 */
[----:B------:R-:W-:Y:S01]  /*5d080*/  @P2 FMUL R68, R68, 0.25 ;  /* 0x3e80000044442820 */ /* 0x000fe20000400000 */
[----:B------:R-:W-:Y:S01]  /*5d090*/  @P2 FMUL R69, R69, 0.25 ;  /* 0x3e80000045452820 */ /* 0x000fe20000400000 */
[----:B0-----:R-:W0:Y:S02]  /*5d0a0*/  LDTM.x64 R4, tmem[UR6+0xc0] ;  /* 0x0000c006000479ee */ /* 0x001e240008340000 */
[----:B------:R-:W-:Y:S01]  /*5d0b0*/  @!P4 FMUL R68, R68, 16777216 ;  /* 0x4b8000004444c820 */ /* 0x000fe20000400000 */
[----:B------:R-:W-:Y:S01]  /*5d0c0*/  @!P4 FMUL R69, R69, 16777216 ;  /* 0x4b8000004545c820 */ /* 0x000fe20000400000 */
[----:B------:R-:W-:Y:S01]  /*5d0d0*/  @P2 FMUL R70, R70, 0.25 ;  /* 0x3e80000046462820 */ /* 0x000fe20000400000 */
[----:B------:R-:W-:Y:S01]  /*5d0e0*/  @P2 FMUL R71, R71, 0.25 ;  /* 0x3e80000047472820 */ /* 0x000fe20000400000 */
        /* <DEDUP_REMOVED lines=12> */
[----:B------:R-:W-:Y:S01]  /*5d1b0*/  F2FP.SATFINITE.E4M3.F32.PACK_AB_MERGE_C R3, R69, R68, RZ ;  /* 0x000000444503723e */ /* 0x000fe200048070ff */
[C---:B------:R-:W-:Y:S01]  /*5d1c0*/  FMUL R70, R0.reuse, R70 ;  /* 0x0000004600467220 */ /* 0x040fe20000400000 */
[C---:B------:R-:W-:Y:S01]  /*5d1d0*/  FMUL R71, R0.reuse, R71 ;  /* 0x0000004700477220 */ /* 0x040fe20000400000 */
[C---:B------:R-:W-:Y:S01]  /*5d1e0*/  FMUL R72, R0.reuse, R72 ;  /* 0x0000004800487220 */ /* 0x040fe20000400000 */
[C---:B------:R-:W-:Y:S01]  /*5d1f0*/  FMUL R73, R0.reuse, R73 ;  /* 0x0000004900497220 */ /* 0x040fe20000400000 */
[C---:B------:R-:W-:Y:S01]  /*5d200*/  FMUL R74, R0.reuse, R74 ;  /* 0x0000004a004a7220 */ /* 0x040fe20000400000 */
[----:B------:R-:W-:Y:S01]  /*5d210*/  FMUL R75, R0, R75 ;  /* 0x0000004b004b7220 */ /* 0x000fe20000400000 */
[----:B------:R1:W-:Y:S01]  /*5d220*/  STL [R1+0x84], R3 ;  /* 0x0000840301007387 */ /* 0x0003e20000100800 */
[----:B0-----:R-:W-:Y:S01]  /*5d230*/  @P2 FMUL R6, R6, 0.25 ;  /* 0x3e80000006062820 */ /* 0x001fe20000400000 */
[----:B------:R-:W-:Y:S01]  /*5d240*/  F2FP.SATFINITE.E4M3.F32.PACK_AB_MERGE_C R69, R73, R72, RZ ;  /* 0x000000484945723e */ /* 0x000fe200048070ff */
[----:B------:R-:W-:Y:S01]  /*5d250*/  @P2 FMUL R7, R7, 0.25 ;  /* 0x3e80000007072820 */ /* 0x000fe20000400000 */
[----:B------:R-:W-:Y:S01]  /*5d260*/  F2FP.SATFINITE.E4M3.F32.PACK_AB_MERGE_C R68, R75, R74, RZ ;  /* 0x0000004a4b44723e */ /* 0x000fe200048070ff */
[----:B------:R-:W-:Y:S01]  /*5d270*/  @P2 FMUL R8, R8, 0.25 ;  /* 0x3e80000008082820 */ /* 0x000fe20000400000 */
[----:B------:R-:W-:Y:S01]  /*5d280*/  @!P4 FMUL R6, R6, 16777216 ;  /* 0x4b8000000606c820 */ /* 0x000fe20000400000 */
[----:B------:R-:W0:Y:S01]  /*5d290*/  S2R R76, SR_TID.X ;  /* 0x00000000004c7919 */ /* 0x000e220000002100 */
[----:B------:R-:W-:Y:S01]  /*5d2a0*/  NOP ;  /* 0x0000000000007918 */ /* 0x000fe20000000000 */
[----:B-1----:R-:W-:Y:S01]  /*5d2b0*/  F2FP.SATFINITE.E4M3.F32.PACK_AB_MERGE_C R3, R71, R70, RZ ;  /* 0x000000464703723e */ /* 0x002fe200048070ff */
[----:B------:R-:W-:Y:S01]  /*5d2c0*/  @P2 FMUL R9, R9, 0.25 ;  /* 0x3e80000009092820 */ /* 0x000fe20000400000 */
[----:B------:R-:W-:Y:S01]  /*5d2d0*/  @!P4 FMUL R7, R7, 16777216 ;  /* 0x4b8000000707c820 */ /* 0x000fe20000400000 */
[----:B------:R-:W-:-:S02]  /*5d2e0*/  @P2 FMUL R10, R10, 0.25 ;  /* 0x3e8000000a0a2820 */ /* 0x000fc40000400000 */
[----:B------:R-:W-:Y:S01]  /*5d2f0*/  STL [R1+0x30], R3 ;  /* 0x0000300301007387 */ /* 0x000fe20000100800 */
[----:B------:R-:W-:-:S03]  /*5d300*/  @!P4 FMUL R8, R8, 16777216 ;  /* 0x4b8000000808c820 */ /* 0x000fc60000400000 */
[----:B------:R-:W-:Y:S01]  /*5d310*/  STL [R1+0x34], R69 ;  /* 0x0000344501007387 */ /* 0x000fe20000100800 */
[----:B------:R-:W-:-:S03]  /*5d320*/  @!P4 FMUL R9, R9, 16777216 ;  /* 0x4b8000000909c820 */ /* 0x000fc60000400000 */
[----:B------:R1:W-:Y:S01]  /*5d330*/  STL [R1+0x160], R68 ;  /* 0x0001604401007387 */ /* 0x0003e20000100800 */
[----:B------:R-:W-:Y:S01]  /*5d340*/  @!P4 FMUL R10, R10, 16777216 ;  /* 0x4b8000000a0ac820 */ /* 0x000fe20000400000 */
[C---:B------:R-:W-:Y:S01]  /*5d350*/  FMUL R8, R0.reuse, R8 ;  /* 0x0000000800087220 */ /* 0x040fe20000400000 */
[C---:B-1----:R-:W-:Y:S01]  /*5d360*/  FMUL R68, R0.reuse, R6 ;  /* 0x0000000600447220 */ /* 0x042fe20000400000 */
[C---:B------:R-:W-:Y:S01]  /*5d370*/  FMUL R6, R0.reuse, R7 ;  /* 0x0000000700067220 */ /* 0x040fe20000400000 */
[----:B------:R-:W-:-:S03]  /*5d380*/  FMUL R7, R0, R9 ;  /* 0x0000000900077220 */ /* 0x000fc60000400000 */
[----:B------:R-:W-:Y:S04]  /*5d390*/  STL [R1+0x14], R68 ;  /* 0x0000144401007387 */ /* 0x000fe80000100800 */
[----:B------:R1:W-:Y:S04]  /*5d3a0*/  STL [R1+0x10], R6 ;  /* 0x0000100601007387 */ /* 0x0003e80000100800 */
[----:B------:R-:W-:Y:S04]  /*5d3b0*/  STL [R1+0xc], R8 ;  /* 0x00000c0801007387 */ /* 0x000fe80000100800 */
[----:B------:R-:W4:Y:S01]  /*5d3c0*/  LDL.LU R85, [R1+0x114] ;  /* 0x0001140001557983 */ /* 0x000f220000300800 */
[----:B-1----:R-:W-:-:S03]  /*5d3d0*/  FMUL R6, R0, R10 ;  /* 0x0000000a00067220 */ /* 0x002fc60000400000 */
[----:B------:R-:W-:Y:S04]  /*5d3e0*/  STL [R1+0x8], R7 ;  /* 0x0000080701007387 */ /* 0x000fe80000100800 */
[----:B------:R-:W2:Y:S04]  /*5d3f0*/  LDL.LU R84, [R1+0x110] ;  /* 0x0001100001547983 */ /* 0x000ea80000300800 */
[----:B------:R1:W-:Y:S04]  /*5d400*/  STL [R1+0x4], R6 ;  /* 0x0000040601007387 */ /* 0x0003e80000100800 */
[----:B------:R-:W2:Y:S04]  /*5d410*/  LDL.LU R83, [R1+0x10c] ;  /* 0x00010c0001537983 */ /* 0x000ea80000300800 */
[----:B------:R-:W2:Y:S04]  /*5d420*/  LDL.LU R81, [R1+0xe4] ;  /* 0x0000e40001517983 */ /* 0x000ea80000300800 */
[----:B------:R-:W2:Y:S04]  /*5d430*/  LDL.LU R80, [R1+0x108] ;  /* 0x0001080001507983 */ /* 0x000ea80000300800 */
[----:B------:R-:W2:Y:S01]  /*5d440*/  LDL.LU R79, [R1+0x100] ;  /* 0x00010000014f7983 */ /* 0x000ea20000300800 */
        /* <DEDUP_REMOVED lines=118> */
[----:B0-----:R-:W-:Y:S01]  /*5dbb0*/  LOP3.LUT R3, R76, 0x10, RZ, 0xc0, !PT ;  /* 0x000000104c037812 */ /* 0x001fe200078ec0ff */
        /* <DEDUP_REMOVED lines=59> */
[----:B------:R-:W-:Y:S01]  /*5df70*/  LEA R0, R3, UR4, 0x7 ;  /* 0x0000000403007c11 */ /* 0x000fe2000f8e38ff */
[----:B---3--:R-:W-:Y:S01]  /*5df80*/  VIADD R3, R2, 0xc0cafb0d ;  /* 0xc0cafb0d02037836 */ /* 0x008fe20000000000 */
[----:B------:R-:W-:Y:S01]  /*5df90*/  F2FP.SATFINITE.E4M3.F32.PACK_AB_MERGE_C R4, R5, R4, RZ ;  /* 0x000000040504723e */ /* 0x000fe200048070ff */
[----:B------:R-:W3:Y:S03]  /*5dfa0*/  LDL.LU R71, [R1+0x104] ;  /* 0x0001040001477983 */ /* 0x000ee60000300800 */
[----:B------:R-:W-:Y:S01]  /*5dfb0*/  LOP3.LUT R3, R3, 0xff800000, RZ, 0xc0, !PT ;  /* 0xff80000003037812 */ /* 0x000fe200078ec0ff */
[----:B------:R0:W-:Y:S01]  /*5dfc0*/  STL [R1+0x2c], R4 ;  /* 0x00002c0401007387 */ /* 0x0001e20000100800 */
[----:B-1----:R-:W-:-:S02]  /*5dfd0*/  LOP3.LUT R6, R76, 0xf, RZ, 0xc0, !PT ;  /* 0x0000000f4c067812 */ /* 0x002fc400078ec0ff */
[----:B------:R-:W-:Y:S01]  /*5dfe0*/  I2FP.F32.S32 R5, R3 ;  /* 0x0000000300057245 */ /* 0x000fe20000201400 */
[----:B------:R-:W3:Y:S02]  /*5dff0*/  LDL.LU R87, [R1+0xfc] ;  /* 0x0000fc0001577983 */ /* 0x000ee40000300800 */
[----:B------:R-:W-:Y:S02]  /*5e000*/  IMAD R0, R6, 0x10, R0 ;  /* 0x0000001006007824 */ /* 0x000fe400078e0200 */
[----:B------:R-:W3:Y:S01]  /*5e010*/  LDL.LU R86, [R1+0xf8] ;  /* 0x0000f80001567983 */ /* 0x000ee20000300800 */
[----:B0-----:R-:W-:-:S03]  /*5e020*/  FSEL R4, RZ, -23, P3 ;  /* 0xc1b80000ff047808 */ /* 0x001fc60001800000 */
[----:B------:R-:W3:Y:S01]  /*5e030*/  LDL.LU R78, [R1+0xcc] ;  /* 0x0000cc00014e7983 */ /* 0x000ee20000300800 */
[----:B------:R-:W-:Y:S01]  /*5e040*/  LOP3.LUT R6, R76, 0x60, RZ, 0xc0, !PT ;  /* 0x000000604c067812 */ /* 0x000fe200078ec0ff */
[----:B------:R-:W-:Y:S02]  /*5e050*/  FFMA.FTZ R4, R5, 1.1920928955078125e-07, R4 ;  /* 0x3400000005047823 */ /* 0x000fe40000010004 */
[----:B------:R-:W3:Y:S04]  /*5e060*/  LDL.LU R77, [R1+0xec] ;  /* 0x0000ec00014d7983 */ /* 0x000ee80000300800 */
[----:B------:R-:W3:Y:S01]  /*5e070*/  LDL.LU R76, [R1+0xe0] ;  /* 0x0000e000014c7983 */ /* 0x000ee20000300800 */
[----:B------:R-:W-:-:S03]  /*5e080*/  IMAD R0, R6, 0x8, R0 ;  /* 0x0000000806007824 */ /* 0x000fc600078e0200 */
[----:B------:R0:W-:Y:S01]  /*5e090*/  STL [R1+0x265c], R4 ;  /* 0x00265c0401007387 */ /* 0x0001e20000100800 */
[----:B----4-:R-:W-:-:S03]  /*5e0a0*/  LOP3.LUT R5, R85, 0xffff, RZ, 0xc0, !PT ;  /* 0x0000ffff55057812 */ /* 0x010fc600078ec0ff */
[----:B------:R-:W4:Y:S01]  /*5e0b0*/  LDL.LU R85, [R1+0xe8] ;  /* 0x0000e80001557983 */ /* 0x000f220000300800 */
[----:B--2---:R-:W-:-:S03]  /*5e0c0*/  LOP3.LUT R6, R84, 0xffff, RZ, 0xc0, !PT ;  /* 0x0000ffff54067812 */ /* 0x004fc600078ec0ff */
[----:B------:R-:W2:Y:S01]  /*5e0d0*/  LDL.LU R84, [R1+0xdc] ;  /* 0x0000dc0001547983 */ /* 0x000ea20000300800 */
[----:B------:R-:W-:Y:S02]  /*5e0e0*/  LOP3.LUT R7, R83, 0xffff, RZ, 0xc0, !PT ;  /* 0x0000ffff53077812 */ /* 0x000fe400078ec0ff */
[----:B------:R-:W-:Y:S02]  /*5e0f0*/  LOP3.LUT R8, R81, 0xffff, RZ, 0xc0, !PT ;  /* 0x0000ffff51087812 */ /* 0x000fe400078ec0ff */
[----:B------:R-:W-:Y:S02]  /*5e100*/  LOP3.LUT R9, R80, 0xffff, RZ, 0xc0, !PT ;  /* 0x0000ffff50097812 */ /* 0x000fe400078ec0ff */
[----:B------:R-:W-:Y:S02]  /*5e110*/  LOP3.LUT R10, R79, 0xffff, RZ, 0xc0, !PT ;  /* 0x0000ffff4f0a7812 */ /* 0x000fe400078ec0ff */
        /* <DEDUP_REMOVED lines=10> */
[----:B------:R-:W-:-:S02]  /*5e1c0*/  PRMT R68, R8, 0x3340, R1 ;  /* 0x0000334008447816 */ /* 0x000fc40000000001 */
[----:B------:R-:W-:Y:S01]  /*5e1d0*/  PRMT R69, R9, 0x3340, R10 ;  /* 0x0000334009457816 */ /* 0x000fe2000000000a */
[----:B0-----:R-:W2:Y:S01]  /*5e1e0*/  LDL.LU R4, [R1+0x4] ;  /* 0x0000040001047983 */ /* 0x001ea20000300800 */
[----:B------:R-:W-:Y:S02]  /*5e1f0*/  PRMT R11, R7, 0x3340, R1 ;  /* 0x00003340070b7816 */ /* 0x000fe40000000001 */
[----:B------:R-:W-:Y:S02]  /*5e200*/  PRMT R70, R5, 0x3340, R6 ;  /* 0x0000334005467816 */ /* 0x000fe40000000006 */
[----:B------:R-:W-:Y:S02]  /*5e210*/  PRMT R68, R69, 0x5410, R68 ;  /* 0x0000541045447816 */ /* 0x000fe40000000044 */
[----:B------:R-:W-:Y:S02]  /*5e220*/  PRMT R11, R70, 0x5410, R11 ;  /* 0x00005410460b7816 */ /* 0x000fe4000000000b */
[----:B---3--:R-:W-:-:S02]  /*5e230*/  LOP3.LUT R69, R71, 0xffff, RZ, 0xc0, !PT ;  /* 0x0000ffff47457812 */ /* 0x008fc400078ec0ff */
[----:B------:R-:W-:Y:S02]  /*5e240*/  LOP3.LUT R70, R87, 0xffff, RZ, 0xc0, !PT ;  /* 0x0000ffff57467812 */ /* 0x000fe400078ec0ff */
[----:B------:R-:W-:Y:S02]  /*5e250*/  LOP3.LUT R71, R86, 0xffff, RZ, 0xc0, !PT ;  /* 0x0000ffff56477812 */ /* 0x000fe400078ec0ff */
[----:B------:R-:W-:Y:S02]  /*5e260*/  LOP3.LUT R72, R78, 0xffff, RZ, 0xc0, !PT ;  /* 0x0000ffff4e487812 */ /* 0x000fe400078ec0ff */
[----:B------:R-:W-:Y:S02]  /*5e270*/  LOP3.LUT R73, R77, 0xffff, RZ, 0xc0, !PT ;  /* 0x0000ffff4d497812 */ /* 0x000fe400078ec0ff */
[----:B------:R-:W-:Y:S02]  /*5e280*/  LOP3.LUT R74, R76, 0xffff, RZ, 0xc0, !PT ;  /* 0x0000ffff4c4a7812 */ /* 0x000fe400078ec0ff */
[----:B------:R-:W-:-:S02]  /*5e290*/  PRMT R75, R71, 0x3340, R1 ;  /* 0x00003340474b7816 */ /* 0x000fc40000000001 */
[----:B------:R-:W-:Y:S02]  /*5e2a0*/  PRMT R76, R72, 0x3340, R1 ;  /* 0x00003340484c7816 */ /* 0x000fe40000000001 */
[----:B------:R-:W-:Y:S02]  /*5e2b0*/  PRMT R78, R69, 0x3340, R70 ;  /* 0x00003340454e7816 */ /* 0x000fe40000000046 */
[----:B------:R-:W-:Y:S02]  /*5e2c0*/  PRMT R77, R73, 0x3340, R74 ;  /* 0x00003340494d7816 */ /* 0x000fe4000000004a */
[----:B------:R-:W-:Y:S02]  /*5e2d0*/  PRMT R75, R78, 0x5410, R75 ;  /* 0x000054104e4b7816 */ /* 0x000fe4000000004b */
[----:B------:R-:W-:Y:S02]  /*5e2e0*/  PRMT R76, R77, 0x5410, R76 ;  /* 0x000054104d4c7816 */ /* 0x000fe4000000004c */
[----:B----4-:R-:W-:-:S02]  /*5e2f0*/  LOP3.LUT R77, R85, 0xffff, RZ, 0xc0, !PT ;  /* 0x0000ffff554d7812 */ /* 0x010fc400078ec0ff */
[----:B--2---:R-:W-:-:S04]  /*5e300*/  LOP3.LUT R78, R84, 0xffff, RZ, 0xc0, !PT ;  /* 0x0000ffff544e7812 */ /* 0x004fc800078ec0ff */
[----:B------:R-:W-:Y:S02]  /*5e310*/  PRMT R87, R77, 0x3340, R78 ;  /* 0x000033404d577816 */ /* 0x000fe4000000004e */
        /* <DEDUP_REMOVED lines=8> */
[----:B------:R-:W-:-:S03]  /*5e3a0*/  PRMT R86, R85, 0x5410, R84 ;  /* 0x0000541055567816 */ /* 0x000fc60000000054 */
[----:B------:R0:W-:Y:S01]  /*5e3b0*/  STL [R1+0x18], R87 ;  /* 0x0000185701007387 */ /* 0x0001e20000100800 */
[----:B------:R-:W-:Y:S02]  /*5e3c0*/  LOP3.LUT R84, R93, 0xffff, RZ, 0xc0, !PT ;  /* 0x0000ffff5d547812 */ /* 0x000fe400078ec0ff */
[----:B------:R-:W-:Y:S01]  /*5e3d0*/  LOP3.LUT R85, R92, 0xffff, RZ, 0xc0, !PT ;  /* 0x0000ffff5c557812 */ /* 0x000fe200078ec0ff */
[----:B------:R1:W-:Y:S01]  /*5e3e0*/  STL [R1+0x1c], R86 ;  /* 0x00001c5601007387 */ /* 0x0003e20000100800 */
[----:B------:R-:W-:Y:S02]  /*5e3f0*/  LOP3.LUT R88, R88, 0xffff, RZ, 0xc0, !PT ;  /* 0x0000ffff58587812 */ /* 0x000fe400078ec0ff */
[----:B------:R-:W-:Y:S02]  /*5e400*/  PRMT R92, R84, 0x3340, R85 ;  /* 0x00003340545c7816 */ /* 0x000fe40000000055 */
[----:B0-----:R-:W-:Y:S02]  /*5e410*/  LOP3.LUT R87, R90, 0xffff, RZ, 0xc0, !PT ;  /* 0x0000ffff5a577812 */ /* 0x001fe400078ec0ff */
[----:B-1----:R-:W-:-:S02]  /*5e420*/  LOP3.LUT R86, R91, 0xffff, RZ, 0xc0, !PT ;  /* 0x0000ffff5b567812 */ /* 0x002fc400078ec0ff */
[----:B------:R-:W-:Y:S02]  /*5e430*/  LOP3.LUT R89, R89, 0xffff, RZ, 0xc0, !PT ;  /* 0x0000ffff59597812 */ /* 0x000fe400078ec0ff */
[--C-:B------:R-:W-:Y:S02]  /*5e440*/  PRMT R90, R86, 0x3340, R1.reuse ;  /* 0x00003340565a7816 */ /* 0x100fe40000000001 */
[----:B------:R-:W-:Y:S02]  /*5e450*/  PRMT R91, R87, 0x3340, R1 ;  /* 0x00003340575b7816 */ /* 0x000fe40000000001 */
[----:B------:R-:W-:Y:S02]  /*5e460*/  PRMT R93, R88, 0x3340, R89 ;  /* 0x00003340585d7816 */ /* 0x000fe40000000059 */
[----:B------:R-:W-:Y:S02]  /*5e470*/  PRMT R92, R92, 0x5410, R90 ;  /* 0x000054105c5c7816 */ /* 0x000fe4000000005a */
[----:B------:R-:W-:Y:S01]  /*5e480*/  PRMT R93, R93, 0x5410, R91 ;  /* 0x000054105d5d7816 */ /* 0x000fe2000000005b */
[----:B------:R-:W2:Y:S04]  /*5e490*/  LDL.LU R90, [R1+0x8] ;  /* 0x00000800015a7983 */ /* 0x000ea80000300800 */
[----:B------:R0:W-:Y:S04]  /*5e4a0*/  STL [R1+0x2660], R92 ;  /* 0x0026605c01007387 */ /* 0x0001e80000100800 */
[----:B0-----:R-:W2:Y:S04]  /*5e4b0*/  LDL.LU R92, [R1+0xc] ;  /* 0x00000c00015c7983 */ /* 0x001ea80000300800 */
[----:B------:R-:W3:Y:S04]  /*5e4c0*/  LDL.LU R91, [R1+0x10] ;  /* 0x00001000015b7983 */ /* 0x000ee80000300800 */
[----:B------:R0:W-:Y:S04]  /*5e4d0*/  STL [R1+0x2664], R93 ;  /* 0x0026645d01007387 */ /* 0x0001e80000100800 */
[----:B0-----:R-:W3:Y:S01]  /*5e4e0*/  LDL.LU R93, [R1+0x14] ;  /* 0x00001400015d7983 */ /* 0x001ee20000300800 */
[----:B------:R-:W-:-:S02]  /*5e4f0*/  F2FP.SATFINITE.E4M3.F32.PACK_AB_MERGE_C R82, R82, R4, RZ ;  /* 0x000000045252723e */ /* 0x000fc400048070ff */
[----:B------:R-:W-:Y:S02]  /*5e500*/  F2FP.SATFINITE.E4M3.F32.PACK_AB_MERGE_C R4, R13, R12, RZ ;  /* 0x0000000c0d04723e */ /* 0x000fe400048070ff */
[----:B------:R-:W-:Y:S02]  /*5e510*/  F2FP.SATFINITE.E4M3.F32.PACK_AB_MERGE_C R13, R15, R14, RZ ;  /* 0x0000000e0f0d723e */ /* 0x000fe400048070ff */
[----:B------:R-:W-:Y:S02]  /*5e520*/  F2FP.SATFINITE.E4M3.F32.PACK_AB_MERGE_C R12, R17, R16, RZ ;  /* 0x00000010110c723e */ /* 0x000fe400048070ff */
[----:B------:R-:W-:Y:S02]  /*5e530*/  F2FP.SATFINITE.E4M3.F32.PACK_AB_MERGE_C R14, R51, R50, RZ ;  /* 0x00000032330e723e */ /* 0x000fe400048070ff */
[----:B------:R-:W-:Y:S02]  /*5e540*/  F2FP.SATFINITE.E4M3.F32.PACK_AB_MERGE_C R16, R59, R58, RZ ;  /* 0x0000003a3b10723e */ /* 0x000fe400048070ff */
[----:B------:R-:W-:-:S02]  /*5e550*/  SHF.R.U32.HI R7, RZ, 0x8, R7 ;  /* 0x00000008ff077819 */ /* 0x000fc40000011607 */
[----:B--2---:R-:W-:Y:S02]  /*5e560*/  F2FP.SATFINITE.E4M3.F32.PACK_AB_MERGE_C R90, R90, R92, RZ ;  /* 0x0000005c5a5a723e */ /* 0x004fe400048070ff */
[----:B---3--:R-:W-:-:S05]  /*5e570*/  F2FP.SATFINITE.E4M3.F32.PACK_AB_MERGE_C R91, R91, R93, RZ ;  /* 0x0000005d5b5b723e */ /* 0x008fca00048070ff */
[----:B------:R-:W-:Y:S04]  /*5e580*/  STL [R1+0x28], R91 ;  /* 0x0000285b01007387 */ /* 0x000fe80000100800 */
[----:B------:R-:W-:Y:S04]  /*5e590*/  STL [R1+0x24], R90 ;  /* 0x0000245a01007387 */ /* 0x000fe80000100800 */
[----:B------:R-:W-:Y:S04]  /*5e5a0*/  STL [R1+0xcc], R82 ;  /* 0x0000cc5201007387 */ /* 0x000fe80000100800 */
[----:B------:R0:W-:Y:S04]  /*5e5b0*/  STL [R1+0x20], R4 ;  /* 0x0000200401007387 */ /* 0x0001e80000100800 */
[----:B------:R-:W-:Y:S04]  /*5e5c0*/  STL [R1+0x14], R13 ;  /* 0x0000140d01007387 */ /* 0x000fe80000100800 */
[----:B------:R1:W-:Y:S01]  /*5e5d0*/  STL [R1+0x4], R12 ;  /* 0x0000040c01007387 */ /* 0x0003e20000100800 */
[----:B0-----:R-:W-:-:S02]  /*5e5e0*/  F2FP.SATFINITE.E4M3.F32.PACK_AB_MERGE_C R4, R19, R18, RZ ;  /* 0x000000121304723e */ /* 0x001fc400048070ff */
[----:B-1----:R-:W-:-:S03]  /*5e5f0*/  F2FP.SATFINITE.E4M3.F32.PACK_AB_MERGE_C R12, R27, R26, RZ ;  /* 0x0000001a1b0c723e */ /* 0x002fc600048070ff */
[----:B------:R-:W-:Y:S01]  /*5e600*/  STL [R1+0xc8], R4 ;  /* 0x0000c80401007387 */ /* 0x000fe20000100800 */
[----:B------:R-:W-:-:S03]  /*5e610*/  F2FP.SATFINITE.E4M3.F32.PACK_AB_MERGE_C R13, R43, R42, RZ ;  /* 0x0000002a2b0d723e */ /* 0x000fc600048070ff */
[----:B------:R0:W-:Y:S02]  /*5e620*/  STL [R1+0xc4], R12 ;  /* 0x0000c40c01007387 */ /* 0x0001e40000100800 */
[----:B0-----:R-:W-:-:S05]  /*5e630*/  F2FP.SATFINITE.E4M3.F32.PACK_AB_MERGE_C R12, R35, R34, RZ ;  /* 0x00000022230c723e */ /* 0x001fca00048070ff */
[----:B------:R-:W-:Y:S04]  /*5e640*/  STL [R1+0xc0], R12 ;  /* 0x0000c00c01007387 */ /* 0x000fe80000100800 */
[----:B------:R-:W-:Y:S04]  /*5e650*/  STL [R1+0xbc], R13 ;  /* 0x0000bc0d01007387 */ /* 0x000fe80000100800 */
[----:B------:R-:W-:Y:S04]  /*5e660*/  STL [R1+0xb8], R14 ;  /* 0x0000b80e01007387 */ /* 0x000fe80000100800 */
[----:B------:R0:W-:Y:S01]  /*5e670*/  STL [R1+0xb4], R16 ;  /* 0x0000b41001007387 */ /* 0x0001e20000100800 */
[----:B------:R-:W-:-:S03]  /*5e680*/  F2FP.SATFINITE.E4M3.F32.PACK_AB_MERGE_C R91, R29, R28, RZ ;  /* 0x0000001c1d5b723e */ /* 0x000fc600048070ff */
[----:B------:R-:W2:Y:S04]  /*5e690*/  LDL.LU R29, [R1+0x124] ;  /* 0x00012400011d7983 */ /* 0x000ea80000300800 */
[----:B------:R-:W3:Y:S01]  /*5e6a0*/  LDL.LU R28, [R1+0x11c] ;  /* 0x00011c00011c7983 */ /* 0x000ee20000300800 */
[----:B0-----:R-:W-:Y:S02]  /*5e6b0*/  LOP3.LUT R16, R7, 0xffff, RZ, 0xc0, !PT ;  /* 0x0000ffff07107812 */ /* 0x001fe400078ec0ff */
[----:B------:R-:W-:-:S05]  /*5e6c0*/  F2FP.SATFINITE.E4M3.F32.PACK_AB_MERGE_C R7, R67, R66, RZ ;  /* 0x000000424307723e */ /* 0x000fca00048070ff */
[----:B------:R0:W-:Y:S04]  /*5e6d0*/  STL [R1+0xb0], R7 ;  /* 0x0000b00701007387 */ /* 0x0001e80000100800 */
[----:B------:R-:W4:Y:S04]  /*5e6e0*/  LDL.LU R27, [R1+0xac] ;  /* 0x0000ac00011b7983 */ /* 0x000f280000300800 */
[----:B------:R-:W4:Y:S01]  /*5e6f0*/  LDL.LU R26, [R1+0x94] ;  /* 0x00009400011a7983 */ /* 0x000f220000300800 */
[----:B------:R-:W-:-:S03]  /*5e700*/  F2FP.SATFINITE.E4M3.F32.PACK_AB_MERGE_C R4, R25, R24, RZ ;  /* 0x000000181904723e */ /* 0x000fc600048070ff */
[----:B------:R-:W4:Y:S04]  /*5e710*/  LDL.LU R25, [R1+0x8c] ;  /* 0x00008c0001197983 */ /* 0x000f280000300800 */
[----:B------:R-:W4:Y:S04]  /*5e720*/  LDL.LU R24, [R1+0x88] ;  /* 0x0000880001187983 */ /* 0x000f280000300800 */
[----:B------:R-:W4:Y:S04]  /*5e730*/  LDL.LU R19, [R1+0x128] ;  /* 0x0001280001137983 */ /* 0x000f280000300800 */
[----:B------:R-:W4:Y:S04]  /*5e740*/  LDL.LU R18, [R1+0x120] ;  /* 0x0001200001127983 */ /* 0x000f280000300800 */
[----:B------:R-:W4:Y:S01]  /*5e750*/  LDL.LU R17, [R1+0x118] ;  /* 0x0001180001117983 */ /* 0x000f220000300800 */
[----:B------:R-:W-:-:S02]  /*5e760*/  SHF.R.U32.HI R69, RZ, 0x8, R69 ;  /* 0x00000008ff457819 */ /* 0x000fc40000011645 */
[----:B------:R-:W-:Y:S02]  /*5e770*/  F2FP.SATFINITE.E4M3.F32.PACK_AB_MERGE_C R82, R45, R44, RZ ;  /* 0x0000002c2d52723e */ /* 0x000fe400048070ff */
[----:B------:R-:W-:Y:S01]  /*5e780*/  F2FP.SATFINITE.E4M3.F32.PACK_AB_MERGE_C R46, R47, R46, RZ ;  /* 0x0000002e2f2e723e */ /* 0x000fe200048070ff */
[----:B------:R-:W4:Y:S01]  /*5e790*/  LDL.LU R45, [R1+0x80] ;  /* 0x00008000012d7983 */ /* 0x000f220000300800 */
[----:B------:R-:W-:Y:S02]  /*5e7a0*/  F2FP.SATFINITE.E4M3.F32.PACK_AB_MERGE_C R93, R21, R20, RZ ;  /* 0x00000014155d723e */ /* 0x000fe400048070ff */
[----:B------:R-:W-:Y:S01]  /*5e7b0*/  F2FP.SATFINITE.E4M3.F32.PACK_AB_MERGE_C R12, R41, R40, RZ ;  /* 0x00000028290c723e */ /* 0x000fe200048070ff */
[----:B------:R-:W4:Y:S01]  /*5e7c0*/  LDL.LU R47, [R1+0x7c] ;  /* 0x00007c00012f7983 */ /* 0x000f220000300800 */
[----:B------:R-:W-:Y:S02]  /*5e7d0*/  F2FP.SATFINITE.E4M3.F32.PACK_AB_MERGE_C R64, R65, R64, RZ ;  /* 0x000000404140723e */ /* 0x000fe400048070ff */
[----:B------:R-:W-:Y:S01]  /*5e7e0*/  LOP3.LUT R21, R69, 0xffff, RZ, 0xc0, !PT ;  /* 0x0000ffff45157812 */ /* 0x000fe200078ec0ff */
[----:B------:R-:W4:Y:S01]  /*5e7f0*/  LDL.LU R41, [R1+0x78] ;  /* 0x0000780001297983 */ /* 0x000f220000300800 */
[----:B------:R-:W-:-:S02]  /*5e800*/  F2FP.SATFINITE.E4M3.F32.PACK_AB_MERGE_C R14, R61, R60, RZ ;  /* 0x0000003c3d0e723e */ /* 0x000fc400048070ff */
[----:B------:R-:W-:Y:S02]  /*5e810*/  SHF.R.U32.HI R15, RZ, 0x8, R5 ;  /* 0x00000008ff0f7819 */ /* 0x000fe40000011605 */
[----:B------:R-:W-:Y:S02]  /*5e820*/  SHF.R.U32.HI R6, RZ, 0x8, R6 ;  /* 0x00000008ff067819 */ /* 0x000fe40000011606 */
[----:B------:R-:W-:Y:S02]  /*5e830*/  F2FP.SATFINITE.E4M3.F32.PACK_AB_MERGE_C R5, R63, R62, RZ ;  /* 0x0000003e3f05723e */ /* 0x000fe400048070ff */
[----:B------:R-:W-:Y:S02]  /*5e840*/  F2FP.SATFINITE.E4M3.F32.PACK_AB_MERGE_C R90, R31, R30, RZ ;  /* 0x0000001e1f5a723e */ /* 0x000fe400048070ff */
[----:B------:R-:W-:Y:S02]  /*5e850*/  LOP3.LUT R15, R15, 0xffff, RZ, 0xc0, !PT ;  /* 0x0000ffff0f0f7812 */ /* 0x000fe400078ec0ff */
[----:B------:R-:W-:-:S04]  /*5e860*/  LOP3.LUT R6, R6, 0xffff, RZ, 0xc0, !PT ;  /* 0x0000ffff06067812 */ /* 0x000fc800078ec0ff */
[----:B0-----:R-:W-:Y:S02]  /*5e870*/  PRMT R7, R15, 0x3340, R6 ;  /* 0x000033400f077816 */ /* 0x001fe40000000006 */
[----:B------:R-:W-:Y:S02]  /*5e880*/  PRMT R15, R16, 0x3340, R1 ;  /* 0x00003340100f7816 */ /* 0x000fe40000000001 */
[----:B------:R-:W-:Y:S02]  /*5e890*/  SHF.R.U32.HI R78, RZ, 0x8, R78 ;  /* 0x00000008ff4e7819 */ /* 0x000fe4000001164e */
[----:B------:R-:W-:Y:S02]  /*5e8a0*/  SHF.R.U32.HI R77, RZ, 0x8, R77 ;  /* 0x00000008ff4d7819 */ /* 0x000fe4000001164d */
[----:B------:R-:W-:Y:S02]  /*5e8b0*/  SHF.R.U32.HI R72, RZ, 0x8, R72 ;  /* 0x00000008ff487819 */ /* 0x000fe40000011648 */
[----:B------:R-:W-:-:S02]  /*5e8c0*/  SHF.R.U32.HI R85, RZ, 0x8, R85 ;  /* 0x00000008ff557819 */ /* 0x000fc40000011655 */
[----:B------:R-:W-:Y:S02]  /*5e8d0*/  SHF.R.U32.HI R87, RZ, 0x8, R87 ;  /* 0x00000008ff577819 */ /* 0x000fe40000011657 */
[----:B------:R-:W-:Y:S02]  /*5e8e0*/  SHF.R.U32.HI R84, RZ, 0x8, R84 ;  /* 0x00000008ff547819 */ /* 0x000fe40000011654 */
[----:B------:R-:W-:Y:S02]  /*5e8f0*/  LOP3.LUT R78, R78, 0xffff, RZ, 0xc0, !PT ;  /* 0x0000ffff4e4e7812 */ /* 0x000fe400078ec0ff */
[----:B------:R-:W-:Y:S02]  /*5e900*/  F2FP.SATFINITE.E4M3.F32.PACK_AB_MERGE_C R36, R37, R36, RZ ;  /* 0x000000242524723e */ /* 0x000fe400048070ff */
[----:B------:R-:W-:Y:S02]  /*5e910*/  SHF.R.U32.HI R71, RZ, 0x8, R71 ;  /* 0x00000008ff477819 */ /* 0x000fe40000011647 */
[----:B------:R-:W-:-:S02]  /*5e920*/  LOP3.LUT R35, R77, 0xffff, RZ, 0xc0, !PT ;  /* 0x0000ffff4d237812 */ /* 0x000fc400078ec0ff */
[----:B------:R-:W-:Y:S02]  /*5e930*/  SHF.R.U32.HI R88, RZ, 0x8, R88 ;  /* 0x00000008ff587819 */ /* 0x000fe40000011658 */
[----:B------:R-:W-:Y:S02]  /*5e940*/  LOP3.LUT R37, R72, 0xffff, RZ, 0xc0, !PT ;  /* 0x0000ffff48257812 */ /* 0x000fe400078ec0ff */
[----:B------:R-:W-:Y:S02]  /*5e950*/  LOP3.LUT R85, R85, 0xffff, RZ, 0xc0, !PT ;  /* 0x0000ffff55557812 */ /* 0x000fe400078ec0ff */
[----:B------:R-:W-:Y:S02]  /*5e960*/  LOP3.LUT R59, R84, 0xffff, RZ, 0xc0, !PT ;  /* 0x0000ffff543b7812 */ /* 0x000fe400078ec0ff */
[----:B------:R-:W-:Y:S02]  /*5e970*/  LOP3.LUT R72, R87, 0xffff, RZ, 0xc0, !PT ;  /* 0x0000ffff57487812 */ /* 0x000fe400078ec0ff */
[----:B------:R-:W-:-:S02]  /*5e980*/  LOP3.LUT R20, R71, 0xffff, RZ, 0xc0, !PT ;  /* 0x0000ffff47147812 */ /* 0x000fc400078ec0ff */
[----:B------:R-:W-:Y:S02]  /*5e990*/  PRMT R35, R35, 0x3340, R78 ;  /* 0x0000334023237816 */ /* 0x000fe4000000004e */
[----:B------:R-:W-:Y:S02]  /*5e9a0*/  LOP3.LUT R71, R88, 0xffff, RZ, 0xc0, !PT ;  /* 0x0000ffff58477812 */ /* 0x000fe400078ec0ff */
[----:B------:R-:W-:Y:S02]  /*5e9b0*/  PRMT R59, R59, 0x3340, R85 ;  /* 0x000033403b3b7816 */ /* 0x000fe40000000055 */
[----:B--2---:R-:W-:Y:S02]  /*5e9c0*/  LOP3.LUT R62, R29, 0xffff, RZ, 0xc0, !PT ;  /* 0x0000ffff1d3e7812 */ /* 0x004fe400078ec0ff */
[----:B---3--:R-:W-:Y:S02]  /*5e9d0*/  LOP3.LUT R61, R28, 0xffff, RZ, 0xc0, !PT ;  /* 0x0000ffff1c3d7812 */ /* 0x008fe400078ec0ff */
[----:B----4-:R-:W-:-:S02]  /*5e9e0*/  LOP3.LUT R69, R27, 0xffff, RZ, 0xc0, !PT ;  /* 0x0000ffff1b457812 */ /* 0x010fc400078ec0ff */
[----:B------:R-:W-:Y:S02]  /*5e9f0*/  LOP3.LUT R65, R26, 0xffff, RZ, 0xc0, !PT ;  /* 0x0000ffff1a417812 */ /* 0x000fe400078ec0ff */
        /* <DEDUP_REMOVED lines=10> */
[----:B------:R-:W-:-:S02]  /*5eaa0*/  LOP3.LUT R44, R17, 0xffff, RZ, 0xc0, !PT ;  /* 0x0000ffff112c7812 */ /* 0x000fc400078ec0ff */
[----:B------:R-:W-:Y:S01]  /*5eab0*/  LOP3.LUT R43, R18, 0xffff, RZ, 0xc0, !PT ;  /* 0x0000ffff122b7812 */ /* 0x000fe200078ec0ff */
[----:B------:R-:W4:Y:S01]  /*5eac0*/  LDL.LU R42, [R1+0x68] ;  /* 0x00006800012a7983 */ /* 0x000f220000300800 */
[----:B------:R-:W-:-:S03]  /*5ead0*/  LOP3.LUT R40, R19, 0xffff, RZ, 0xc0, !PT ;  /* 0x0000ffff13287812 */ /* 0x000fc600078ec0ff */
[----:B------:R-:W4:Y:S01]  /*5eae0*/  LDL.LU R17, [R1+0x60] ;  /* 0x0000600001117983 */ /* 0x000f220000300800 */
[----:B------:R-:W-:-:S03]  /*5eaf0*/  LOP3.LUT R66, R24, 0xffff, RZ, 0xc0, !PT ;  /* 0x0000ffff18427812 */ /* 0x000fc600078ec0ff */
        /* <DEDUP_REMOVED lines=10> */
[----:B------:R-:W-:-:S02]  /*5eba0*/  SHF.R.U32.HI R8, RZ, 0x8, R8 ;  /* 0x00000008ff087819 */ /* 0x000fc40000011608 */
[----:B------:R-:W-:Y:S02]  /*5ebb0*/  F2FP.SATFINITE.E4M3.F32.PACK_AB_MERGE_C R55, R55, R54, RZ ;  /* 0x000000363737723e */ /* 0x000fe400048070ff */
[----:B------:R-:W-:Y:S02]  /*5ebc0*/  LOP3.LUT R8, R8, 0xffff, RZ, 0xc0, !PT ;  /* 0x0000ffff08087812 */ /* 0x000fe400078ec0ff */
[----:B------:R-:W-:Y:S02]  /*5ebd0*/  SHF.R.U32.HI R9, RZ, 0x8, R9 ;  /* 0x00000008ff097819 */ /* 0x000fe40000011609 */
[----:B------:R-:W-:Y:S02]  /*5ebe0*/  SHF.R.U32.HI R10, RZ, 0x8, R10 ;  /* 0x00000008ff0a7819 */ /* 0x000fe4000001160a */
[----:B------:R-:W-:Y:S02]  /*5ebf0*/  PRMT R54, R66, 0x3340, R1 ;  /* 0x0000334042367816 */ /* 0x000fe40000000001 */
[----:B------:R-:W-:-:S02]  /*5ec00*/  PRMT R6, R65, 0x3340, R67 ;  /* 0x0000334041067816 */ /* 0x000fc40000000043 */
[----:B------:R-:W-:Y:S02]  /*5ec10*/  F2FP.SATFINITE.E4M3.F32.PACK_AB_MERGE_C R92, R23, R22, RZ ;  /* 0x00000016175c723e */ /* 0x000fe400048070ff */
[----:B------:R-:W-:Y:S02]  /*5ec20*/  F2FP.SATFINITE.E4M3.F32.PACK_AB_MERGE_C R57, R57, R56, RZ ;  /* 0x000000383939723e */ /* 0x000fe400048070ff */
[--C-:B------:R-:W-:Y:S02]  /*5ec30*/  PRMT R22, R8, 0x3340, R1.reuse ;  /* 0x0000334008167816 */ /* 0x100fe40000000001 */
[----:B------:R-:W-:Y:S02]  /*5ec40*/  F2FP.SATFINITE.E4M3.F32.PACK_AB_MERGE_C R48, R49, R48, RZ ;  /* 0x000000303130723e */ /* 0x000fe400048070ff */
[----:B------:R-:W-:Y:S02]  /*5ec50*/  PRMT R56, R69, 0x3340, R1 ;  /* 0x0000334045387816 */ /* 0x000fe40000000001 */
[----:B------:R-:W-:-:S02]  /*5ec60*/  PRMT R8, R62, 0x3340, R61 ;  /* 0x000033403e087816 */ /* 0x000fc4000000003d */
[----:B------:R-:W-:Y:S02]  /*5ec70*/  LOP3.LUT R9, R9, 0xffff, RZ, 0xc0, !PT ;  /* 0x0000ffff09097812 */ /* 0x000fe400078ec0ff */
[----:B------:R-:W-:Y:S02]  /*5ec80*/  LOP3.LUT R10, R10, 0xffff, RZ, 0xc0, !PT ;  /* 0x0000ffff0a0a7812 */ /* 0x000fe400078ec0ff */
[----:B------:R-:W-:Y:S02]  /*5ec90*/  SHF.R.U32.HI R86, RZ, 0x8, R86 ;  /* 0x00000008ff567819 */ /* 0x000fe40000011656 */
[----:B------:R-:W-:Y:S02]  /*5eca0*/  PRMT R54, R6, 0x5410, R54 ;  /* 0x0000541006367816 */ /* 0x000fe40000000036 */
[----:B------:R-:W-:Y:S02]  /*5ecb0*/  LOP3.LUT R49, R41, 0xffff, RZ, 0xc0, !PT ;  /* 0x0000ffff29317812 */ /* 0x000fe400078ec0ff */
[----:B------:R-:W-:-:S02]  /*5ecc0*/  LOP3.LUT R45, R45, 0xffff, RZ, 0xc0, !PT ;  /* 0x0000ffff2d2d7812 */ /* 0x000fc400078ec0ff */
[----:B------:R-:W-:Y:S02]  /*5ecd0*/  LOP3.LUT R47, R47, 0xffff, RZ, 0xc0, !PT ;  /* 0x0000ffff2f2f7812 */ /* 0x000fe400078ec0ff */
[----:B------:R-:W-:Y:S02]  /*5ece0*/  SHF.R.U32.HI R70, RZ, 0x8, R70 ;  /* 0x00000008ff467819 */ /* 0x000fe40000011646 */
[----:B------:R-:W-:Y:S02]  /*5ecf0*/  PRMT R56, R8, 0x5410, R56 ;  /* 0x0000541008387816 */ /* 0x000fe40000000038 */
[----:B------:R-:W-:Y:S02]  /*5ed00*/  F2FP.SATFINITE.E4M3.F32.PACK_AB_MERGE_C R13, R53, R52, RZ ;  /* 0x00000034350d723e */ /* 0x000fe400048070ff */
[----:B------:R-:W-:Y:S02]  /*5ed10*/  PRMT R23, R9, 0x3340, R10 ;  /* 0x0000334009177816 */ /* 0x000fe4000000000a */
[----:B------:R-:W-:-:S02]  /*5ed20*/  LOP3.LUT R58, R86, 0xffff, RZ, 0xc0, !PT ;  /* 0x0000ffff563a7812 */ /* 0x000fc400078ec0ff */
[----:B------:R-:W-:Y:S02]  /*5ed30*/  SHF.R.U32.HI R73, RZ, 0x8, R73 ;  /* 0x00000008ff497819 */ /* 0x000fe40000011649 */
[----:B------:R-:W-:Y:S02]  /*5ed40*/  SHF.R.U32.HI R74, RZ, 0x8, R74 ;  /* 0x00000008ff4a7819 */ /* 0x000fe4000001164a */
[--C-:B------:R-:W-:Y:S02]  /*5ed50*/  PRMT R53, R44, 0x3340, R1.reuse ;  /* 0x000033402c357816 */ /* 0x100fe40000000001 */
[----:B------:R-:W-:Y:S02]  /*5ed60*/  PRMT R52, R49, 0x3340, R1 ;  /* 0x0000334031347816 */ /* 0x000fe40000000001 */
[----:B------:R-:W-:Y:S02]  /*5ed70*/  PRMT R10, R40, 0x3340, R43 ;  /* 0x00003340280a7816 */ /* 0x000fe4000000002b */
[----:B------:R-:W-:-:S02]  /*5ed80*/  PRMT R9, R45, 0x3340, R47 ;  /* 0x000033402d097816 */ /* 0x000fc4000000002f */
[----:B------:R-:W-:Y:S02]  /*5ed90*/  LOP3.LUT R70, R70, 0xffff, RZ, 0xc0, !PT ;  /* 0x0000ffff46467812 */ /* 0x000fe400078ec0ff */
[----:B------:R-:W-:Y:S02]  /*5eda0*/  F2FP.SATFINITE.E4M3.F32.PACK_AB_MERGE_C R38, R39, R38, RZ ;  /* 0x000000262726723e */ /* 0x000fe400048070ff */
[----:B------:R-:W-:Y:S02]  /*5edb0*/  SHF.R.U32.HI R79, RZ, 0x8, R79 ;  /* 0x00000008ff4f7819 */ /* 0x000fe4000001164f */
[----:B------:R-:W-:Y:S02]  /*5edc0*/  SHF.R.U32.HI R81, RZ, 0x8, R81 ;  /* 0x00000008ff517819 */ /* 0x000fe40000011651 */
[----:B------:R-:W-:Y:S02]  /*5edd0*/  SHF.R.U32.HI R83, RZ, 0x8, R83 ;  /* 0x00000008ff537819 */ /* 0x000fe40000011653 */
[----:B------:R-:W-:-:S02]  /*5ede0*/  LOP3.LUT R39, R73, 0xffff, RZ, 0xc0, !PT ;  /* 0x0000ffff49277812 */ /* 0x000fc400078ec0ff */
[----:B------:R-:W-:Y:S02]  /*5edf0*/  LOP3.LUT R74, R74, 0xffff, RZ, 0xc0, !PT ;  /* 0x0000ffff4a4a7812 */ /* 0x000fe400078ec0ff */
[----:B------:R-:W-:Y:S02]  /*5ee00*/  SHF.R.U32.HI R80, RZ, 0x8, R80 ;  /* 0x00000008ff507819 */ /* 0x000fe40000011650 */
[----:B------:R-:W-:Y:S02]  /*5ee10*/  PRMT R53, R10, 0x5410, R53 ;  /* 0x000054100a357816 */ /* 0x000fe40000000035 */
[----:B------:R-:W-:Y:S02]  /*5ee20*/  PRMT R52, R9, 0x5410, R52 ;  /* 0x0000541009347816 */ /* 0x000fe40000000034 */
[----:B------:R-:W-:Y:S02]  /*5ee30*/  SHF.R.U32.HI R89, RZ, 0x8, R89 ;  /* 0x00000008ff597819 */ /* 0x000fe40000011659 */
[----:B------:R-:W-:-:S02]  /*5ee40*/  F2FP.SATFINITE.E4M3.F32.PACK_AB_MERGE_C R32, R33, R32, RZ ;  /* 0x000000202120723e */ /* 0x000fc400048070ff */
[----:B------:R-:W-:Y:S02]  /*5ee50*/  PRMT R21, R21, 0x3340, R70 ;  /* 0x0000334015157816 */ /* 0x000fe40000000046 */
[----:B------:R-:W-:Y:S02]  /*5ee60*/  LOP3.LUT R33, R79, 0xffff, RZ, 0xc0, !PT ;  /* 0x0000ffff4f217812 */ /* 0x000fe400078ec0ff */
[----:B------:R-:W-:Y:S02]  /*5ee70*/  LOP3.LUT R70, R81, 0xffff, RZ, 0xc0, !PT ;  /* 0x0000ffff51467812 */ /* 0x000fe400078ec0ff */
[----:B------:R-:W-:Y:S02]  /*5ee80*/  LOP3.LUT R83, R83, 0xffff, RZ, 0xc0, !PT ;  /* 0x0000ffff53537812 */ /* 0x000fe400078ec0ff */
[----:B------:R-:W-:Y:S02]  /*5ee90*/  PRMT R39, R39, 0x3340, R74 ;  /* 0x0000334027277816 */ /* 0x000fe4000000004a */
[----:B------:R-:W-:-:S02]  /*5eea0*/  LOP3.LUT R63, R80, 0xffff, RZ, 0xc0, !PT ;  /* 0x0000ffff503f7812 */ /* 0x000fc400078ec0ff */
[----:B------:R-:W-:Y:S02]  /*5eeb0*/  PRMT R37, R37, 0x3340, R1 ;  /* 0x0000334025257816 */ /* 0x000fe40000000001 */
[----:B------:R-:W-:Y:S02]  /*5eec0*/  LOP3.LUT R89, R89, 0xffff, RZ, 0xc0, !PT ;  /* 0x0000ffff59597812 */ /* 0x000fe400078ec0ff */
[----:B------:R-:W-:Y:S02]  /*5eed0*/  SHF.R.U32.HI R47, RZ, 0x8, R47 ;  /* 0x00000008ff2f7819 */ /* 0x000fe4000001162f */
[----:B------:R-:W-:Y:S02]  /*5eee0*/  PRMT R20, R20, 0x3340, R1 ;  /* 0x0000334014147816 */ /* 0x000fe40000000001 */
[----:B------:R-:W-:Y:S02]  /*5eef0*/  SHF.R.U32.HI R65, RZ, 0x8, R65 ;  /* 0x00000008ff417819 */ /* 0x000fe40000011641 */
[----:B------:R-:W-:-:S02]  /*5ef00*/  SHF.R.U32.HI R45, RZ, 0x8, R45 ;  /* 0x00000008ff2d7819 */ /* 0x000fc4000001162d */
[----:B------:R-:W-:Y:S02]  /*5ef10*/  PRMT R33, R33, 0x3340, R1 ;  /* 0x0000334021217816 */ /* 0x000fe40000000001 */
[----:B------:R-:W-:Y:S02]  /*5ef20*/  PRMT R70, R70, 0x3340, R83 ;  /* 0x0000334046467816 */ /* 0x000fe40000000053 */
[----:B------:R-:W-:Y:S02]  /*5ef30*/  SHF.R.U32.HI R67, RZ, 0x8, R67 ;  /* 0x00000008ff437819 */ /* 0x000fe40000011643 */
[--C-:B------:R-:W-:Y:S02]  /*5ef40*/  PRMT R63, R63, 0x3340, R1.reuse ;  /* 0x000033403f3f7816 */ /* 0x100fe40000000001 */
[----:B------:R-:W-:Y:S02]  /*5ef50*/  PRMT R72, R72, 0x3340, R1 ;  /* 0x0000334048487816 */ /* 0x000fe40000000001 */
[----:B------:R-:W-:-:S02]  /*5ef60*/  SHF.R.U32.HI R62, RZ, 0x8, R62 ;  /* 0x00000008ff3e7819 */ /* 0x000fc4000001163e */
[----:B------:R-:W-:Y:S02]  /*5ef70*/  SHF.R.U32.HI R61, RZ, 0x8, R61 ;  /* 0x00000008ff3d7819 */ /* 0x000fe4000001163d */
[----:B------:R-:W-:Y:S02]  /*5ef80*/  PRMT R71, R71, 0x3340, R89 ;  /* 0x0000334047477816 */ /* 0x000fe40000000059 */
[----:B------:R-:W-:Y:S02]  /*5ef90*/  LOP3.LUT R47, R47, 0xffff, RZ, 0xc0, !PT ;  /* 0x0000ffff2f2f7812 */ /* 0x000fe400078ec0ff */
[----:B------:R-:W-:Y:S02]  /*5efa0*/  LOP3.LUT R65, R65, 0xffff, RZ, 0xc0, !PT ;  /* 0x0000ffff41417812 */ /* 0x000fe400078ec0ff */
[----:B------:R-:W-:Y:S02]  /*5efb0*/  LOP3.LUT R45, R45, 0xffff, RZ, 0xc0, !PT ;  /* 0x0000ffff2d2d7812 */ /* 0x000fe400078ec0ff */
[----:B------:R-:W-:-:S02]  /*5efc0*/  LOP3.LUT R67, R67, 0xffff, RZ, 0xc0, !PT ;  /* 0x0000ffff43437812 */ /* 0x000fc400078ec0ff */
[----:B------:R-:W-:Y:S02]  /*5efd0*/  LOP3.LUT R62, R62, 0xffff, RZ, 0xc0, !PT ;  /* 0x0000ffff3e3e7812 */ /* 0x000fe400078ec0ff */
[----:B------:R-:W-:Y:S02]  /*5efe0*/  LOP3.LUT R61, R61, 0xffff, RZ, 0xc0, !PT ;  /* 0x0000ffff3d3d7812 */ /* 0x000fe400078ec0ff */
[----:B------:R-:W-:Y:S02]  /*5eff0*/  PRMT R80, R45, 0x3340, R47 ;  /* 0x000033402d507816 */ /* 0x000fe4000000002f */
[----:B------:R-:W-:Y:S02]  /*5f000*/  PRMT R83, R65, 0x3340, R67 ;  /* 0x0000334041537816 */ /* 0x000fe40000000043 */
[----:B------:R-:W-:Y:S02]  /*5f010*/  PRMT R84, R62, 0x3340, R61 ;  /* 0x000033403e547816 */ /* 0x000fe4000000003d */
[----:B--2---:R-:W-:-:S02]  /*5f020*/  LOP3.LUT R26, R26, 0xffff, RZ, 0xc0, !PT ;  /* 0x0000ffff1a1a7812 */ /* 0x004fc400078ec0ff */
[----:B---3--:R-:W-:Y:S02]  /*5f030*/  LOP3.LUT R27, R27, 0xffff, RZ, 0xc0, !PT ;  /* 0x0000ffff1b1b7812 */ /* 0x008fe400078ec0ff */
[----:B----4-:R-:W-:Y:S02]  /*5f040*/  LOP3.LUT R28, R28, 0xffff, RZ, 0xc0, !PT ;  /* 0x0000ffff1c1c7812 */ /* 0x010fe400078ec0ff */
[----:B------:R-:W-:Y:S02]  /*5f050*/  LOP3.LUT R29, R29, 0xffff, RZ, 0xc0, !PT ;  /* 0x0000ffff1d1d7812 */ /* 0x000fe400078ec0ff */
[----:B------:R-:W-:Y:S02]  /*5f060*/  LOP3.LUT R30, R30, 0xffff, RZ, 0xc0, !PT ;  /* 0x0000ffff1e1e7812 */ /* 0x000fe400078ec0ff */
[----:B------:R-:W-:Y:S02]  /*5f070*/  LOP3.LUT R31, R31, 0xffff, RZ, 0xc0, !PT ;  /* 0x0000ffff1f1f7812 */ /* 0x000fe400078ec0ff */
[----:B------:R-:W-:-:S02]  /*5f080*/  PRMT R6, R29, 0x3340, R30 ;  /* 0x000033401d067816 */ /* 0x000fc4000000001e */
[--C-:B------:R-:W-:Y:S02]  /*5f090*/  PRMT R41, R31, 0x3340, R1.reuse ;  /* 0x000033401f297816 */ /* 0x100fe40000000001 */
[----:B------:R-:W-:Y:S02]  /*5f0a0*/  PRMT R51, R28, 0x3340, R1 ;  /* 0x000033401c337816 */ /* 0x000fe40000000001 */
[----:B------:R-:W-:Y:S02]  /*5f0b0*/  PRMT R8, R26, 0x3340, R27 ;  /* 0x000033401a087816 */ /* 0x000fe4000000001b */
[----:B------:R-:W-:Y:S02]  /*5f0c0*/  PRMT R41, R6, 0x5410, R41 ;  /* 0x0000541006297816 */ /* 0x000fe40000000029 */
[----:B------:R-:W-:Y:S02]  /*5f0d0*/  LOP3.LUT R86, R16, 0xffff, RZ, 0xc0, !PT ;  /* 0x0000ffff10567812 */ /* 0x000fe400078ec0ff */
[----:B------:R-:W-:-:S02]  /*5f0e0*/  LOP3.LUT R50, R50, 0xffff, RZ, 0xc0, !PT ;  /* 0x0000ffff32327812 */ /* 0x000fc400078ec0ff */
[----:B------:R-:W-:Y:S02]  /*5f0f0*/  LOP3.LUT R34, R34, 0xffff, RZ, 0xc0, !PT ;  /* 0x0000ffff22227812 */ /* 0x000fe400078ec0ff */
[----:B------:R-:W-:Y:S02]  /*5f100*/  LOP3.LUT R6, R60, 0xffff, RZ, 0xc0, !PT ;  /* 0x0000ffff3c067812 */ /* 0x000fe400078ec0ff */
[----:B------:R-:W-:Y:S02]  /*5f110*/  PRMT R51, R8, 0x5410, R51 ;  /* 0x0000541008337816 */ /* 0x000fe40000000033 */
[----:B------:R-:W-:Y:S02]  /*5f120*/  PRMT R8, R11, 0x4210, R86 ;  /* 0x000042100b087816 */ /* 0x000fe40000000056 */
[----:B------:R-:W-:Y:S02]  /*5f130*/  PRMT R9, R68, 0x4210, R50 ;  /* 0x0000421044097816 */ /* 0x000fe40000000032 */
[----:B------:R-:W-:-:S02]  /*5f140*/  PRMT R10, R75, 0x4210, R34 ;  /* 0x000042104b0a7816 */ /* 0x000fc40000000022 */
[----:B------:R-:W-:Y:S02]  /*5f150*/  PRMT R11, R76, 0x4210, R6 ;  /* 0x000042104c0b7816 */ /* 0x000fe40000000006 */
[----:B------:R-:W-:-:S03]  /*5f160*/  SHF.R.U32.HI R31, RZ, 0x8, R31 ;  /* 0x00000008ff1f7819 */ /* 0x000fc6000001161f */
[----:B------:R0:W-:Y:S01]  /*5f170*/  STS.128 [R0], R8 ;  /* 0x0000000800007388 */ /* 0x0001e20000000c00 */
[----:B------:R-:W-:Y:S02]  /*5f180*/  SHF.R.U32.HI R29, RZ, 0x8, R29 ;  /* 0x00000008ff1d7819 */ /* 0x000fe4000001161d */
[----:B------:R-:W-:Y:S02]  /*5f190*/  SHF.R.U32.HI R26, RZ, 0x8, R26 ;  /* 0x00000008ff1a7819 */ /* 0x000fe4000001161a */
[----:B------:R-:W-:Y:S02]  /*5f1a0*/  SHF.R.U32.HI R30, RZ, 0x8, R30 ;  /* 0x00000008ff1e7819 */ /* 0x000fe4000001161e */
[----:B------:R-:W-:Y:S02]  /*5f1b0*/  SHF.R.U32.HI R27, RZ, 0x8, R27 ;  /* 0x00000008ff1b7819 */ /* 0x000fe4000001161b */
[----:B------:R-:W-:Y:S02]  /*5f1c0*/  SHF.R.U32.HI R28, RZ, 0x8, R28 ;  /* 0x00000008ff1c7819 */ /* 0x000fe4000001161c */
[----:B------:R-:W-:-:S02]  /*5f1d0*/  LOP3.LUT R31, R31, 0xffff, RZ, 0xc0, !PT ;  /* 0x0000ffff1f1f7812 */ /* 0x000fc400078ec0ff */
[----:B0-----:R-:W-:Y:S02]  /*5f1e0*/  PRMT R8, R7, 0x5410, R15 ;  /* 0x0000541007087816 */ /* 0x001fe4000000000f */
[----:B------:R-:W2:Y:S01]  /*5f1f0*/  LDL.LU R7, [R1+0xa8] ;  /* 0x0000a80001077983 */ /* 0x000ea20000300800 */
[----:B------:R-:W-:Y:S02]  /*5f200*/  PRMT R11, R39, 0x5410, R37 ;  /* 0x00005410270b7816 */ /* 0x000fe40000000025 */
[----:B------:R-:W-:Y:S01]  /*5f210*/  PRMT R10, R21, 0x5410, R20 ;  /* 0x00005410150a7816 */ /* 0x000fe20000000014 */
[----:B------:R-:W3:Y:S01]  /*5f220*/  LDL.LU R15, [R1+0x5c] ;  /* 0x00005c00010f7983 */ /* 0x000ee20000300800 */
[----:B------:R-:W-:-:S03]  /*5f230*/  PRMT R20, R35, 0x5410, R33 ;  /* 0x0000541023147816 */ /* 0x000fc60000000021 */
[----:B------:R-:W4:Y:S01]  /*5f240*/  LDL.LU R39, [R1+0x9c] ;  /* 0x00009c0001277983 */ /* 0x000f220000300800 */
[----:B------:R-:W-:Y:S02]  /*5f250*/  PRMT R9, R23, 0x5410, R22 ;  /* 0x0000541017097816 */ /* 0x000fe40000000016 */
[----:B------:R-:W-:Y:S01]  /*5f260*/  PRMT R21, R70, 0x5410, R63 ;  /* 0x0000541046157816 */ /* 0x000fe2000000003f */
[----:B------:R-:W4:Y:S01]  /*5f270*/  LDL.LU R37, [R1+0xa4] ;  /* 0x0000a40001257983 */ /* 0x000f220000300800 */
[----:B------:R-:W-:Y:S02]  /*5f280*/  LOP3.LUT R29, R29, 0xffff, RZ, 0xc0, !PT ;  /* 0x0000ffff1d1d7812 */ /* 0x000fe400078ec0ff */
[----:B------:R-:W-:Y:S01]  /*5f290*/  PRMT R23, R71, 0x5410, R72 ;  /* 0x0000541047177816 */ /* 0x000fe20000000048 */
[----:B------:R-:W4:Y:S01]  /*5f2a0*/  LDL.LU R35, [R1+0x130] ;  /* 0x0001300001237983 */ /* 0x000f220000300800 */
[----:B------:R-:W-:Y:S02]  /*5f2b0*/  LOP3.LUT R26, R26, 0xffff, RZ, 0xc0, !PT ;  /* 0x0000ffff1a1a7812 */ /* 0x000fe400078ec0ff */
[----:B------:R-:W-:Y:S01]  /*5f2c0*/  LOP3.LUT R30, R30, 0xffff, RZ, 0xc0, !PT ;  /* 0x0000ffff1e1e7812 */ /* 0x000fe200078ec0ff */
[----:B------:R-:W4:Y:S01]  /*5f2d0*/  LDL.LU R70, [R1+0x134] ;  /* 0x0001340001467983 */ /* 0x000f220000300800 */
[----:B------:R-:W-:-:S02]  /*5f2e0*/  LOP3.LUT R27, R27, 0xffff, RZ, 0xc0, !PT ;  /* 0x0000ffff1b1b7812 */ /* 0x000fc400078ec0ff */
[----:B------:R-:W-:Y:S01]  /*5f2f0*/  LOP3.LUT R28, R28, 0xffff, RZ, 0xc0, !PT ;  /* 0x0000ffff1c1c7812 */ /* 0x000fe200078ec0ff */
[----:B------:R-:W4:Y:S01]  /*5f300*/  LDL.LU R72, [R1+0x138] ;  /* 0x0001380001487983 */ /* 0x000f220000300800 */
[----:B------:R-:W-:-:S03]  /*5f310*/  PRMT R75, R31, 0x3340, R1 ;  /* 0x000033401f4b7816 */ /* 0x000fc60000000001 */
[----:B------:R-:W4:Y:S01]  /*5f320*/  LDL.LU R47, [R1+0xf0] ;  /* 0x0000f000012f7983 */ /* 0x000f220000300800 */
[----:B------:R-:W-:-:S03]  /*5f330*/  PRMT R61, R29, 0x3340, R30 ;  /* 0x000033401d3d7816 */ /* 0x000fc6000000001e */
[----:B------:R-:W4:Y:S01]  /*5f340*/  LDL.LU R65, [R1+0xf4] ;  /* 0x0000f40001417983 */ /* 0x000f220000300800 */
[----:B------:R-:W-:-:S03]  /*5f350*/  PRMT R79, R26, 0x3340, R27 ;  /* 0x000033401a4f7816 */ /* 0x000fc6000000001b */
[----:B------:R-:W4:Y:S01]  /*5f360*/  LDL.LU R31, [R1+0x12c] ;  /* 0x00012c00011f7983 */ /* 0x000f220000300800 */
[----:B------:R-:W-:-:S03]  /*5f370*/  PRMT R62, R28, 0x3340, R1 ;  /* 0x000033401c3e7816 */ /* 0x000fc60000000001 */
[----:B------:R-:W4:Y:S04]  /*5f380*/  LDL.LU R29, [R1+0x90] ;  /* 0x00009000011d7983 */ /* 0x000f280000300800 */
        /* <DEDUP_REMOVED lines=10> */
[----:B------:R-:W4:Y:S01]  /*5f430*/  LDL.LU R85, [R1+0x34] ;  /* 0x0000340001557983 */ /* 0x000f220000300800 */
[----:B------:R-:W-:-:S02]  /*5f440*/  SHF.R.U32.HI R44, RZ, 0x8, R44 ;  /* 0x00000008ff2c7819 */ /* 0x000fc4000001162c */
[----:B------:R-:W-:Y:S02]  /*5f450*/  LOP3.LUT R16, R42, 0xffff, RZ, 0xc0, !PT ;  /* 0x0000ffff2a107812 */ /* 0x000fe400078ec0ff */
[----:B------:R-:W-:Y:S02]  /*5f460*/  LOP3.LUT R17, R17, 0xffff, RZ, 0xc0, !PT ;  /* 0x0000ffff11117812 */ /* 0x000fe400078ec0ff */
[----:B------:R-:W-:Y:S02]  /*5f470*/  SHF.R.U32.HI R69, RZ, 0x8, R69 ;  /* 0x00000008ff457819 */ /* 0x000fe40000011645 */
[----:B------:R-:W-:Y:S02]  /*5f480*/  PRMT R58, R58, 0x3340, R1 ;  /* 0x000033403a3a7816 */ /* 0x000fe40000000001 */
[----:B------:R-:W-:Y:S02]  /*5f490*/  LOP3.LUT R24, R24, 0xffff, RZ, 0xc0, !PT ;  /* 0x0000ffff18187812 */ /* 0x000fe400078ec0ff */
[----:B------:R-:W-:-:S02]  /*5f4a0*/  LOP3.LUT R25, R25, 0xffff, RZ, 0xc0, !PT ;  /* 0x0000ffff19197812 */ /* 0x000fc400078ec0ff */
[----:B------:R-:W-:Y:S02]  /*5f4b0*/  LOP3.LUT R18, R18, 0xffff, RZ, 0xc0, !PT ;  /* 0x0000ffff12127812 */ /* 0x000fe400078ec0ff */
[----:B------:R-:W-:Y:S02]  /*5f4c0*/  LOP3.LUT R19, R19, 0xffff, RZ, 0xc0, !PT ;  /* 0x0000ffff13137812 */ /* 0x000fe400078ec0ff */
[----:B------:R-:W-:Y:S02]  /*5f4d0*/  LOP3.LUT R44, R44, 0xffff, RZ, 0xc0, !PT ;  /* 0x0000ffff2c2c7812 */ /* 0x000fe400078ec0ff */
[----:B------:R-:W-:Y:S02]  /*5f4e0*/  SHF.R.U32.HI R66, RZ, 0x8, R66 ;  /* 0x00000008ff427819 */ /* 0x000fe40000011642 */
[----:B------:R-:W-:Y:S02]  /*5f4f0*/  PRMT R74, R16, 0x3340, R17 ;  /* 0x00003340104a7816 */ /* 0x000fe40000000011 */
[----:B------:R-:W-:-:S02]  /*5f500*/  LOP3.LUT R69, R69, 0xffff, RZ, 0xc0, !PT ;  /* 0x0000ffff45457812 */ /* 0x000fc400078ec0ff */
[----:B------:R-:W-:Y:S02]  /*5f510*/  SHF.R.U32.HI R40, RZ, 0x8, R40 ;  /* 0x00000008ff287819 */ /* 0x000fe40000011628 */
[----:B------:R-:W-:Y:S02]  /*5f520*/  SHF.R.U32.HI R43, RZ, 0x8, R43 ;  /* 0x00000008ff2b7819 */ /* 0x000fe4000001162b */
[----:B------:R-:W-:Y:S02]  /*5f530*/  PRMT R73, R24, 0x3340, R25 ;  /* 0x0000334018497816 */ /* 0x000fe40000000019 */
[----:B------:R-:W-:Y:S02]  /*5f540*/  PRMT R22, R59, 0x5410, R58 ;  /* 0x000054103b167816 */ /* 0x000fe4000000003a */
[----:B------:R-:W-:Y:S02]  /*5f550*/  SHF.R.U32.HI R16, RZ, 0x8, R16 ;  /* 0x00000008ff107819 */ /* 0x000fe40000011610 */
[----:B------:R-:W-:-:S02]  /*5f560*/  SHF.R.U32.HI R17, RZ, 0x8, R17 ;  /* 0x00000008ff117819 */ /* 0x000fc40000011611 */
[--C-:B------:R-:W-:Y:S02]  /*5f570*/  PRMT R60, R18, 0x3340, R1.reuse ;  /* 0x00003340123c7816 */ /* 0x100fe40000000001 */
[--C-:B------:R-:W-:Y:S02]  /*5f580*/  PRMT R42, R19, 0x3340, R1.reuse ;  /* 0x00003340132a7816 */ /* 0x100fe40000000001 */
[----:B------:R-:W-:Y:S02]  /*5f590*/  PRMT R59, R44, 0x3340, R1 ;  /* 0x000033402c3b7816 */ /* 0x000fe40000000001 */
[----:B------:R-:W-:Y:S02]  /*5f5a0*/  SHF.R.U32.HI R24, RZ, 0x8, R24 ;  /* 0x00000008ff187819 */ /* 0x000fe40000011618 */
[----:B------:R-:W-:Y:S02]  /*5f5b0*/  SHF.R.U32.HI R25, RZ, 0x8, R25 ;  /* 0x00000008ff197819 */ /* 0x000fe40000011619 */
[----:B------:R-:W-:-:S02]  /*5f5c0*/  LOP3.LUT R63, R66, 0xffff, RZ, 0xc0, !PT ;  /* 0x0000ffff423f7812 */ /* 0x000fc400078ec0ff */
[----:B------:R-:W-:Y:S02]  /*5f5d0*/  SHF.R.U32.HI R18, RZ, 0x8, R18 ;  /* 0x00000008ff127819 */ /* 0x000fe40000011612 */
[----:B------:R-:W-:Y:S02]  /*5f5e0*/  SHF.R.U32.HI R19, RZ, 0x8, R19 ;  /* 0x00000008ff137819 */ /* 0x000fe40000011613 */
[----:B------:R-:W-:Y:S02]  /*5f5f0*/  PRMT R66, R69, 0x3340, R1 ;  /* 0x0000334045427816 */ /* 0x000fe40000000001 */
[----:B------:R-:W-:Y:S02]  /*5f600*/  LOP3.LUT R40, R40, 0xffff, RZ, 0xc0, !PT ;  /* 0x0000ffff28287812 */ /* 0x000fe400078ec0ff */
[----:B------:R-:W-:Y:S02]  /*5f610*/  LOP3.LUT R43, R43, 0xffff, RZ, 0xc0, !PT ;  /* 0x0000ffff2b2b7812 */ /* 0x000fe400078ec0ff */
[----:B------:R-:W-:-:S02]  /*5f620*/  LOP3.LUT R16, R16, 0xffff, RZ, 0xc0, !PT ;  /* 0x0000ffff10107812 */ /* 0x000fc400078ec0ff */
[----:B------:R-:W-:Y:S02]  /*5f630*/  LOP3.LUT R17, R17, 0xffff, RZ, 0xc0, !PT ;  /* 0x0000ffff11117812 */ /* 0x000fe400078ec0ff */
[----:B------:R-:W-:Y:S02]  /*5f640*/  LOP3.LUT R24, R24, 0xffff, RZ, 0xc0, !PT ;  /* 0x0000ffff18187812 */ /* 0x000fe400078ec0ff */
[----:B------:R-:W-:Y:S02]  /*5f650*/  LOP3.LUT R25, R25, 0xffff, RZ, 0xc0, !PT ;  /* 0x0000ffff19197812 */ /* 0x000fe400078ec0ff */
[----:B------:R-:W-:Y:S02]  /*5f660*/  LOP3.LUT R77, R77, 0xffff, RZ, 0xc0, !PT ;  /* 0x0000ffff4d4d7812 */ /* 0x000fe400078ec0ff */
[----:B------:R-:W-:Y:S02]  /*5f670*/  LOP3.LUT R18, R18, 0xffff, RZ, 0xc0, !PT ;  /* 0x0000ffff12127812 */ /* 0x000fe400078ec0ff */
[----:B------:R-:W-:-:S02]  /*5f680*/  LOP3.LUT R19, R19, 0xffff, RZ, 0xc0, !PT ;  /* 0x0000ffff13137812 */ /* 0x000fc400078ec0ff */
[----:B------:R-:W-:Y:S02]  /*5f690*/  PRMT R81, R40, 0x3340, R43 ;  /* 0x0000334028517816 */ /* 0x000fe4000000002b */
[----:B------:R-:W-:Y:S02]  /*5f6a0*/  PRMT R43, R16, 0x3340, R17 ;  /* 0x00003340102b7816 */ /* 0x000fe40000000011 */
[----:B------:R-:W-:Y:S02]  /*5f6b0*/  PRMT R60, R74, 0x5410, R60 ;  /* 0x000054104a3c7816 */ /* 0x000fe4000000003c */
[----:B------:R-:W-:Y:S02]  /*5f6c0*/  PRMT R42, R73, 0x5410, R42 ;  /* 0x00005410492a7816 */ /* 0x000fe4000000002a */
[----:B------:R-:W-:Y:S02]  /*5f6d0*/  PRMT R40, R24, 0x3340, R25 ;  /* 0x0000334018287816 */ /* 0x000fe40000000019 */
[----:B------:R-:W-:-:S02]  /*5f6e0*/  PRMT R17, R76, 0x3340, R77 ;  /* 0x000033404c117816 */ /* 0x000fc4000000004d */
[--C-:B------:R-:W-:Y:S02]  /*5f6f0*/  PRMT R74, R18, 0x3340, R1.reuse ;  /* 0x00003340124a7816 */ /* 0x100fe40000000001 */
[----:B------:R-:W-:Y:S02]  /*5f700*/  PRMT R73, R19, 0x3340, R1 ;  /* 0x0000334013497816 */ /* 0x000fe40000000001 */
[----:B------:R-:W-:Y:S02]  /*5f710*/  PRMT R16, R67, 0x3340, R68 ;  /* 0x0000334043107816 */ /* 0x000fe40000000044 */
[----:B------:R-:W-:Y:S02]  /*5f720*/  SHF.R.U32.HI R76, RZ, 0x8, R76 ;  /* 0x00000008ff4c7819 */ /* 0x000fe4000001164c */
[----:B------:R-:W-:Y:S02]  /*5f730*/  SHF.R.U32.HI R77, RZ, 0x8, R77 ;  /* 0x00000008ff4d7819 */ /* 0x000fe4000001164d */
[----:B------:R-:W-:-:S02]  /*5f740*/  SHF.R.U32.HI R67, RZ, 0x8, R67 ;  /* 0x00000008ff437819 */ /* 0x000fc40000011643 */
[----:B------:R-:W-:Y:S02]  /*5f750*/  SHF.R.U32.HI R68, RZ, 0x8, R68 ;  /* 0x00000008ff447819 */ /* 0x000fe40000011644 */
[----:B------:R-:W-:Y:S02]  /*5f760*/  LOP3.LUT R76, R76, 0xffff, RZ, 0xc0, !PT ;  /* 0x0000ffff4c4c7812 */ /* 0x000fe400078ec0ff */
[----:B------:R-:W-:Y:S02]  /*5f770*/  LOP3.LUT R77, R77, 0xffff, RZ, 0xc0, !PT ;  /* 0x0000ffff4d4d7812 */ /* 0x000fe400078ec0ff */
[----:B------:R-:W-:Y:S02]  /*5f780*/  LOP3.LUT R67, R67, 0xffff, RZ, 0xc0, !PT ;  /* 0x0000ffff43437812 */ /* 0x000fe400078ec0ff */
[----:B------:R-:W-:Y:S02]  /*5f790*/  LOP3.LUT R68, R68, 0xffff, RZ, 0xc0, !PT ;  /* 0x0000ffff44447812 */ /* 0x000fe400078ec0ff */
[----:B------:R-:W-:-:S02]  /*5f7a0*/  PRMT R40, R40, 0x5410, R73 ;  /* 0x0000541028287816 */ /* 0x000fc40000000049 */
[----:B------:R-:W4:Y:S01]  /*5f7b0*/  LDL.LU R73, [R1+0x14] ;  /* 0x0000140001497983 */ /* 0x000f220000300800 */
[----:B------:R-:W-:Y:S02]  /*5f7c0*/  PRMT R66, R84, 0x5410, R66 ;  /* 0x0000541054427816 */ /* 0x000fe40000000042 */
[----:B------:R-:W-:Y:S02]  /*5f7d0*/  SHF.R.U32.HI R49, RZ, 0x8, R49 ;  /* 0x00000008ff317819 */ /* 0x000fe40000011631 */
[----:B------:R-:W-:Y:S02]  /*5f7e0*/  PRMT R62, R79, 0x5410, R62 ;  /* 0x000054104f3e7816 */ /* 0x000fe4000000003e */
[----:B------:R-:W-:Y:S02]  /*5f7f0*/  LOP3.LUT R49, R49, 0xffff, RZ, 0xc0, !PT ;  /* 0x0000ffff31317812 */ /* 0x000fe400078ec0ff */
[----:B------:R-:W-:Y:S02]  /*5f800*/  LOP3.LUT R78, R78, 0xffff, RZ, 0xc0, !PT ;  /* 0x0000ffff4e4e7812 */ /* 0x000fe400078ec0ff */
[----:B------:R-:W-:-:S02]  /*5f810*/  PRMT R58, R49, 0x3340, R1 ;  /* 0x00003340313a7816 */ /* 0x000fc40000000001 */
[----:B------:R-:W-:-:S04]  /*5f820*/  PRMT R49, R78, 0x3340, R1 ;  /* 0x000033404e317816 */ /* 0x000fc80000000001 */
[----:B------:R-:W-:Y:S02]  /*5f830*/  PRMT R49, R17, 0x5410, R49 ;  /* 0x0000541011317816 */ /* 0x000fe40000000031 */
[----:B------:R-:W-:Y:S02]  /*5f840*/  PRMT R63, R63, 0x3340, R1 ;  /* 0x000033403f3f7816 */ /* 0x000fe40000000001 */
[----:B--2---:R-:W-:Y:S02]  /*5f850*/  LOP3.LUT R44, R7, 0xffff, RZ, 0xc0, !PT ;  /* 0x0000ffff072c7812 */ /* 0x004fe400078ec0ff */
[----:B---3--:R-:W-:Y:S02]  /*5f860*/  LOP3.LUT R45, R15, 0xffff, RZ, 0xc0, !PT ;  /* 0x0000ffff0f2d7812 */ /* 0x008fe400078ec0ff */
[----:B----4-:R-:W-:Y:S02]  /*5f870*/  LOP3.LUT R30, R37, 0xffff, RZ, 0xc0, !PT ;  /* 0x0000ffff251e7812 */ /* 0x010fe400078ec0ff */
[----:B------:R-:W-:-:S02]  /*5f880*/  LOP3.LUT R71, R35, 0xffff, RZ, 0xc0, !PT ;  /* 0x0000ffff23477812 */ /* 0x000fc400078ec0ff */
[----:B------:R-:W-:Y:S02]  /*5f890*/  PRMT R35, R45, 0x3340, R1 ;  /* 0x000033402d237816 */ /* 0x000fe40000000001 */
[----:B------:R-:W-:Y:S02]  /*5f8a0*/  LOP3.LUT R70, R70, 0xffff, RZ, 0xc0, !PT ;  /* 0x0000ffff46467812 */ /* 0x000fe400078ec0ff */
[----:B------:R-:W-:Y:S02]  /*5f8b0*/  PRMT R7, R30, 0x3340, R44 ;  /* 0x000033401e077816 */ /* 0x000fe4000000002c */
[----:B------:R-:W-:Y:S02]  /*5f8c0*/  LOP3.LUT R69, R72, 0xffff, RZ, 0xc0, !PT ;  /* 0x0000ffff48457812 */ /* 0x000fe400078ec0ff */
[----:B------:R-:W-:Y:S02]  /*5f8d0*/  LOP3.LUT R72, R39, 0xffff, RZ, 0xc0, !PT ;  /* 0x0000ffff27487812 */ /* 0x000fe400078ec0ff */
[----:B------:R-:W-:-:S02]  /*5f8e0*/  PRMT R15, R70, 0x3340, R71 ;  /* 0x00003340460f7816 */ /* 0x000fc40000000047 */
[----:B------:R-:W-:Y:S02]  /*5f8f0*/  PRMT R37, R72, 0x3340, R1 ;  /* 0x0000334048257816 */ /* 0x000fe40000000001 */
[----:B------:R-:W-:Y:S02]  /*5f900*/  PRMT R35, R7, 0x5410, R35 ;  /* 0x0000541007237816 */ /* 0x000fe40000000023 */
[----:B------:R-:W-:Y:S02]  /*5f910*/  PRMT R37, R15, 0x5410, R37 ;  /* 0x000054100f257816 */ /* 0x000fe40000000025 */
[----:B------:R-:W-:Y:S02]  /*5f920*/  LOP3.LUT R24, R31, 0xffff, RZ, 0xc0, !PT ;  /* 0x0000ffff1f187812 */ /* 0x000fe400078ec0ff */
[----:B------:R-:W-:Y:S02]  /*5f930*/  LOP3.LUT R25, R29, 0xffff, RZ, 0xc0, !PT ;  /* 0x0000ffff1d197812 */ /* 0x000fe400078ec0ff */
[----:B------:R-:W-:-:S02]  /*5f940*/  LOP3.LUT R26, R26, 0xffff, RZ, 0xc0, !PT ;  /* 0x0000ffff1a1a7812 */ /* 0x000fc400078ec0ff */
[----:B------:R-:W-:Y:S02]  /*5f950*/  LOP3.LUT R28, R28, 0xffff, RZ, 0xc0, !PT ;  /* 0x0000ffff1c1c7812 */ /* 0x000fe400078ec0ff */
[----:B------:R-:W-:Y:S02]  /*5f960*/  LOP3.LUT R15, R27, 0xffff, RZ, 0xc0, !PT ;  /* 0x0000ffff1b0f7812 */ /* 0x000fe400078ec0ff */
[--C-:B------:R-:W-:Y:S02]  /*5f970*/  PRMT R31, R28, 0x3340, R1.reuse ;  /* 0x000033401c1f7816 */ /* 0x100fe40000000001 */
[----:B------:R-:W-:Y:S02]  /*5f980*/  PRMT R39, R69, 0x3340, R1 ;  /* 0x0000334045277816 */ /* 0x000fe40000000001 */
[----:B------:R-:W-:Y:S02]  /*5f990*/  LOP3.LUT R18, R87, 0xffff, RZ, 0xc0, !PT ;  /* 0x0000ffff57127812 */ /* 0x000fe400078ec0ff */
[----:B------:R-:W-:-:S02]  /*5f9a0*/  LOP3.LUT R19, R88, 0xffff, RZ, 0xc0, !PT ;  /* 0x0000ffff58137812 */ /* 0x000fc400078ec0ff */
[----:B------:R-:W-:Y:S02]  /*5f9b0*/  LOP3.LUT R7, R85, 0xffff, RZ, 0xc0, !PT ;  /* 0x0000ffff55077812 */ /* 0x000fe400078ec0ff */
[----:B------:R-:W-:Y:S02]  /*5f9c0*/  PRMT R88, R25, 0x3340, R26 ;  /* 0x0000334019587816 */ /* 0x000fe4000000001a */
[----:B------:R-:W-:Y:S02]  /*5f9d0*/  PRMT R27, R7, 0x3340, R1 ;  /* 0x00003340071b7816 */ /* 0x000fe40000000001 */
[----:B------:R-:W-:Y:S02]  /*5f9e0*/  PRMT R85, R18, 0x3340, R19 ;  /* 0x0000334012557816 */ /* 0x000fe40000000013 */
[----:B------:R-:W-:Y:S02]  /*5f9f0*/  PRMT R31, R88, 0x5410, R31 ;  /* 0x00005410581f7816 */ /* 0x000fe4000000001f */
[----:B------:R-:W-:-:S02]  /*5fa00*/  PRMT R27, R85, 0x5410, R27 ;  /* 0x00005410551b7816 */ /* 0x000fc4000000001b */
[----:B------:R-:W-:Y:S02]  /*5fa10*/  PRMT R88, R76, 0x3340, R77 ;  /* 0x000033404c587816 */ /* 0x000fe4000000004d */
[----:B------:R-:W2:Y:S01]  /*5fa20*/  LDL.LU R76, [R1+0x4] ;  /* 0x00000400014c7983 */ /* 0x000ea20000300800 */
[----:B------:R-:W-:Y:S02]  /*5fa30*/  SHF.R.U32.HI R69, RZ, 0x8, R69 ;  /* 0x00000008ff457819 */ /* 0x000fe40000011645 */
[----:B------:R-:W-:Y:S02]  /*5fa40*/  PRMT R85, R67, 0x3340, R68 ;  /* 0x0000334043557816 */ /* 0x000fe40000000044 */
[----:B------:R-:W3:Y:S01]  /*5fa50*/  LDL.LU R67, [R1+0x24] ;  /* 0x0000240001437983 */ /* 0x000ee20000300800 */
[----:B------:R-:W-:-:S03]  /*5fa60*/  LOP3.LUT R69, R69, 0xffff, RZ, 0xc0, !PT ;  /* 0x0000ffff45457812 */ /* 0x000fc600078ec0ff */
[----:B------:R-:W4:Y:S01]  /*5fa70*/  LDL.LU R68, [R1+0x20] ;  /* 0x0000200001447983 */ /* 0x000f220000300800 */
[----:B------:R-:W-:-:S03]  /*5fa80*/  PRMT R84, R69, 0x3340, R1 ;  /* 0x0000334045547816 */ /* 0x000fc60000000001 */
[----:B------:R-:W3:Y:S01]  /*5fa90*/  LDL.LU R69, [R1+0x28] ;  /* 0x0000280001457983 */ /* 0x000ee20000300800 */
[----:B------:R-:W-:Y:S02]  /*5faa0*/  SHF.R.U32.HI R71, RZ, 0x8, R71 ;  /* 0x00000008ff477819 */ /* 0x000fe40000011647 */
[----:B------:R-:W-:Y:S02]  /*5fab0*/  SHF.R.U32.HI R70, RZ, 0x8, R70 ;  /* 0x00000008ff467819 */ /* 0x000fe40000011646 */
[----:B------:R-:W-:Y:S02]  /*5fac0*/  LOP3.LUT R71, R71, 0xffff, RZ, 0xc0, !PT ;  /* 0x0000ffff47477812 */ /* 0x000fe400078ec0ff */
[----:B------:R-:W-:-:S04]  /*5fad0*/  LOP3.LUT R70, R70, 0xffff, RZ, 0xc0, !PT ;  /* 0x0000ffff46467812 */ /* 0x000fc800078ec0ff */
[----:B------:R-:W-:Y:S02]  /*5fae0*/  PRMT R79, R70, 0x3340, R71 ;  /* 0x00003340464f7816 */ /* 0x000fe40000000047 */
[----:B------:R-:W3:Y:S01]  /*5faf0*/  LDL.LU R71, [R1+0x2c] ;  /* 0x00002c0001477983 */ /* 0x000ee20000300800 */
[----:B------:R-:W-:Y:S02]  /*5fb00*/  LOP3.LUT R47, R47, 0xffff, RZ, 0xc0, !PT ;  /* 0x0000ffff2f2f7812 */ /* 0x000fe400078ec0ff */
[----:B------:R-:W-:Y:S02]  /*5fb10*/  LOP3.LUT R65, R65, 0xffff, RZ, 0xc0, !PT ;  /* 0x0000ffff41417812 */ /* 0x000fe400078ec0ff */
[----:B------:R-:W-:Y:S02]  /*5fb20*/  LOP3.LUT R17, R89, 0xffff, RZ, 0xc0, !PT ;  /* 0x0000ffff59117812 */ /* 0x000fe400078ec0ff */
[----:B------:R-:W-:Y:S02]  /*5fb30*/  PRMT R89, R47, 0x3340, R65 ;  /* 0x000033402f597816 */ /* 0x000fe40000000041 */
[----:B------:R-:W-:-:S02]  /*5fb40*/  SHF.R.U32.HI R45, RZ, 0x8, R45 ;  /* 0x00000008ff2d7819 */ /* 0x000fc4000001162d */
[----:B------:R-:W-:Y:S02]  /*5fb50*/  SHF.R.U32.HI R47, RZ, 0x8, R47 ;  /* 0x00000008ff2f7819 */ /* 0x000fe4000001162f */
[----:B------:R-:W-:Y:S02]  /*5fb60*/  SHF.R.U32.HI R65, RZ, 0x8, R65 ;  /* 0x00000008ff417819 */ /* 0x000fe40000011641 */
[----:B------:R-:W-:Y:S02]  /*5fb70*/  PRMT R39, R16, 0x5410, R39 ;  /* 0x0000541010277816 */ /* 0x000fe40000000027 */
[----:B------:R-:W-:Y:S02]  /*5fb80*/  LOP3.LUT R45, R45, 0xffff, RZ, 0xc0, !PT ;  /* 0x0000ffff2d2d7812 */ /* 0x000fe400078ec0ff */
[----:B------:R-:W-:Y:S02]  /*5fb90*/  LOP3.LUT R16, R33, 0xffff, RZ, 0xc0, !PT ;  /* 0x0000ffff21107812 */ /* 0x000fe400078ec0ff */
[----:B------:R-:W-:-:S02]  /*5fba0*/  LOP3.LUT R47, R47, 0xffff, RZ, 0xc0, !PT ;  /* 0x0000ffff2f2f7812 */ /* 0x000fc400078ec0ff */
[----:B------:R-:W-:Y:S02]  /*5fbb0*/  LOP3.LUT R65, R65, 0xffff, RZ, 0xc0, !PT ;  /* 0x0000ffff41417812 */ /* 0x000fe400078ec0ff */
[----:B------:R-:W-:Y:S02]  /*5fbc0*/  SHF.R.U32.HI R78, RZ, 0x8, R78 ;  /* 0x00000008ff4e7819 */ /* 0x000fe4000001164e */
[----:B------:R-:W-:Y:S02]  /*5fbd0*/  PRMT R63, R83, 0x5410, R63 ;  /* 0x00005410533f7816 */ /* 0x000fe4000000003f */
[--C-:B------:R-:W-:Y:S02]  /*5fbe0*/  PRMT R83, R45, 0x3340, R1.reuse ;  /* 0x000033402d537816 */ /* 0x100fe40000000001 */
[----:B------:R-:W-:Y:S02]  /*5fbf0*/  PRMT R29, R17, 0x3340, R1 ;  /* 0x00003340111d7816 */ /* 0x000fe40000000001 */
[----:B------:R-:W-:-:S02]  /*5fc00*/  PRMT R87, R15, 0x3340, R16 ;  /* 0x000033400f577816 */ /* 0x000fc40000000010 */
[----:B------:R-:W-:Y:S02]  /*5fc10*/  PRMT R77, R47, 0x3340, R65 ;  /* 0x000033402f4d7816 */ /* 0x000fe40000000041 */
[----:B------:R-:W-:Y:S02]  /*5fc20*/  LOP3.LUT R45, R93, 0xffff, RZ, 0xc0, !PT ;  /* 0x0000ffff5d2d7812 */ /* 0x000fe400078ec0ff */
[----:B------:R-:W-:Y:S01]  /*5fc30*/  LOP3.LUT R78, R78, 0xffff, RZ, 0xc0, !PT ;  /* 0x0000ffff4e4e7812 */ /* 0x000fe200078ec0ff */
[----:B------:R-:W3:Y:S01]  /*5fc40*/  LDL.LU R93, [R1+0x2664] ;  /* 0x00266400015d7983 */ /* 0x000ee20000300800 */
[----:B------:R-:W-:Y:S02]  /*5fc50*/  LOP3.LUT R47, R92, 0xffff, RZ, 0xc0, !PT ;  /* 0x0000ffff5c2f7812 */ /* 0x000fe400078ec0ff */
[----:B------:R-:W-:Y:S01]  /*5fc60*/  LOP3.LUT R65, R4, 0xffff, RZ, 0xc0, !PT ;  /* 0x0000ffff04417812 */ /* 0x000fe200078ec0ff */
[----:B------:R-:W3:Y:S01]  /*5fc70*/  LDL.LU R92, [R1+0x2660] ;  /* 0x00266000015c7983 */ /* 0x000ee20000300800 */
[----:B------:R-:W-:-:S03]  /*5fc80*/  PRMT R29, R87, 0x5410, R29 ;  /* 0x00005410571d7816 */ /* 0x000fc6000000001d */
[----:B------:R-:W3:Y:S01]  /*5fc90*/  LDL.LU R4, [R1+0x265c] ;  /* 0x00265c0001047983 */ /* 0x000ee20000300800 */
[----:B------:R-:W-:Y:S02]  /*5fca0*/  PRMT R87, R78, 0x3340, R1 ;  /* 0x000033404e577816 */ /* 0x000fe40000000001 */
[----:B------:R-:W-:Y:S02]  /*5fcb0*/  PRMT R8, R8, 0x5210, R86 ;  /* 0x0000521008087816 */ /* 0x000fe40000000056 */
[----:B------:R-:W-:Y:S02]  /*5fcc0*/  PRMT R9, R9, 0x5210, R50 ;  /* 0x0000521009097816 */ /* 0x000fe40000000032 */
[----:B------:R-:W-:Y:S02]  /*5fcd0*/  LOP3.LUT R86, R82, 0xffff, RZ, 0xc0, !PT ;  /* 0x0000ffff52567812 */ /* 0x000fe400078ec0ff */
[----:B------:R-:W3:Y:S01]  /*5fce0*/  LDL.LU R82, [R1+0x2658] ;  /* 0x0026580001527983 */ /* 0x000ee20000300800 */
[----:B------:R-:W-:-:S03]  /*5fcf0*/  PRMT R50, R88, 0x5410, R87 ;  /* 0x0000541058327816 */ /* 0x000fc60000000057 */
[----:B------:R-:W3:Y:S01]  /*5fd00*/  LDL.LU R87, [R1+0x1ac] ;  /* 0x0001ac0001577983 */ /* 0x000ee20000300800 */
[----:B------:R-:W-:Y:S02]  /*5fd10*/  SHF.R.U32.HI R30, RZ, 0x8, R30 ;  /* 0x00000008ff1e7819 */ /* 0x000fe4000001161e */
[----:B------:R-:W-:Y:S01]  /*5fd20*/  SHF.R.U32.HI R44, RZ, 0x8, R44 ;  /* 0x00000008ff2c7819 */ /* 0x000fe2000001162c */
[----:B------:R-:W3:Y:S01]  /*5fd30*/  LDL.LU R88, [R1+0x19c] ;  /* 0x00019c0001587983 */ /* 0x000ee20000300800 */
[----:B------:R-:W-:Y:S02]  /*5fd40*/  SHF.R.U32.HI R25, RZ, 0x8, R25 ;  /* 0x00000008ff197819 */ /* 0x000fe40000011619 */
[----:B------:R-:W-:Y:S02]  /*5fd50*/  SHF.R.U32.HI R26, RZ, 0x8, R26 ;  /* 0x00000008ff1a7819 */ /* 0x000fe4000001161a */
[----:B------:R-:W-:Y:S02]  /*5fd60*/  SHF.R.U32.HI R72, RZ, 0x8, R72 ;  /* 0x00000008ff487819 */ /* 0x000fe40000011648 */
[----:B------:R-:W-:-:S02]  /*5fd70*/  SHF.R.U32.HI R28, RZ, 0x8, R28 ;  /* 0x00000008ff1c7819 */ /* 0x000fc4000001161c */
[----:B------:R-:W-:Y:S02]  /*5fd80*/  LOP3.LUT R30, R30, 0xffff, RZ, 0xc0, !PT ;  /* 0x0000ffff1e1e7812 */ /* 0x000fe400078ec0ff */
[----:B------:R-:W-:Y:S02]  /*5fd90*/  LOP3.LUT R44, R44, 0xffff, RZ, 0xc0, !PT ;  /* 0x0000ffff2c2c7812 */ /* 0x000fe400078ec0ff */
[----:B------:R-:W-:Y:S02]  /*5fda0*/  LOP3.LUT R25, R25, 0xffff, RZ, 0xc0, !PT ;  /* 0x0000ffff19197812 */ /* 0x000fe400078ec0ff */
[----:B------:R-:W-:Y:S02]  /*5fdb0*/  LOP3.LUT R26, R26, 0xffff, RZ, 0xc0, !PT ;  /* 0x0000ffff1a1a7812 */ /* 0x000fe400078ec0ff */
[----:B------:R-:W-:Y:S02]  /*5fdc0*/  SHF.R.U32.HI R17, RZ, 0x8, R17 ;  /* 0x00000008ff117819 */ /* 0x000fe40000011611 */
[----:B------:R-:W-:-:S02]  /*5fdd0*/  SHF.R.U32.HI R18, RZ, 0x8, R18 ;  /* 0x00000008ff127819 */ /* 0x000fc40000011612 */
[----:B------:R-:W-:Y:S02]  /*5fde0*/  SHF.R.U32.HI R19, RZ, 0x8, R19 ;  /* 0x00000008ff137819 */ /* 0x000fe40000011613 */
[----:B------:R-:W-:Y:S02]  /*5fdf0*/  PRMT R59, R81, 0x5410, R59 ;  /* 0x00005410513b7816 */ /* 0x000fe4000000003b */
[----:B------:R-:W-:Y:S02]  /*5fe00*/  PRMT R43, R43, 0x5410, R74 ;  /* 0x000054102b2b7816 */ /* 0x000fe4000000004a */
[----:B------:R-:W-:Y:S02]  /*5fe10*/  LOP3.LUT R72, R72, 0xffff, RZ, 0xc0, !PT ;  /* 0x0000ffff48487812 */ /* 0x000fe400078ec0ff */
[----:B------:R-:W-:Y:S02]  /*5fe20*/  LOP3.LUT R28, R28, 0xffff, RZ, 0xc0, !PT ;  /* 0x0000ffff1c1c7812 */ /* 0x000fe400078ec0ff */
[----:B------:R-:W-:-:S02]  /*5fe30*/  PRMT R81, R30, 0x3340, R44 ;  /* 0x000033401e517816 */ /* 0x000fc4000000002c */
[----:B------:R-:W-:Y:S02]  /*5fe40*/  PRMT R74, R25, 0x3340, R26 ;  /* 0x00003340194a7816 */ /* 0x000fe4000000001a */
[----:B------:R-:W-:Y:S02]  /*5fe50*/  SHF.R.U32.HI R15, RZ, 0x8, R15 ;  /* 0x00000008ff0f7819 */ /* 0x000fe4000001160f */
[----:B------:R-:W-:Y:S02]  /*5fe60*/  SHF.R.U32.HI R16, RZ, 0x8, R16 ;  /* 0x00000008ff107819 */ /* 0x000fe40000011610 */
[----:B------:R-:W-:Y:S02]  /*5fe70*/  LOP3.LUT R17, R17, 0xffff, RZ, 0xc0, !PT ;  /* 0x0000ffff11117812 */ /* 0x000fe400078ec0ff */
[----:B------:R-:W-:Y:S02]  /*5fe80*/  LOP3.LUT R18, R18, 0xffff, RZ, 0xc0, !PT ;  /* 0x0000ffff12127812 */ /* 0x000fe400078ec0ff */
[----:B------:R-:W-:-:S02]  /*5fe90*/  LOP3.LUT R19, R19, 0xffff, RZ, 0xc0, !PT ;  /* 0x0000ffff13137812 */ /* 0x000fc400078ec0ff */
[----:B------:R-:W-:Y:S02]  /*5fea0*/  LOP3.LUT R44, R73, 0xffff, RZ, 0xc0, !PT ;  /* 0x0000ffff492c7812 */ /* 0x000fe400078ec0ff */
[----:B------:R-:W-:Y:S02]  /*5feb0*/  PRMT R58, R80, 0x5410, R58 ;  /* 0x00005410503a7816 */ /* 0x000fe4000000003a */
[----:B------:R-:W-:Y:S02]  /*5fec0*/  PRMT R61, R61, 0x5410, R75 ;  /* 0x000054103d3d7816 */ /* 0x000fe4000000004b */
[--C-:B------:R-:W-:Y:S02]  /*5fed0*/  PRMT R80, R72, 0x3340, R1.reuse ;  /* 0x0000334048507816 */ /* 0x100fe40000000001 */
[----:B------:R-:W-:Y:S02]  /*5fee0*/  PRMT R75, R28, 0x3340, R1 ;  /* 0x000033401c4b7816 */ /* 0x000fe40000000001 */
[----:B------:R-:W-:-:S02]  /*5fef0*/  LOP3.LUT R15, R15, 0xffff, RZ, 0xc0, !PT ;  /* 0x0000ffff0f0f7812 */ /* 0x000fc400078ec0ff */
[----:B------:R-:W-:Y:S02]  /*5ff00*/  LOP3.LUT R16, R16, 0xffff, RZ, 0xc0, !PT ;  /* 0x0000ffff10107812 */ /* 0x000fe400078ec0ff */
[----:B------:R-:W-:Y:S02]  /*5ff10*/  PRMT R72, R17, 0x3340, R1 ;  /* 0x0000334011487816 */ /* 0x000fe40000000001 */
[----:B------:R-:W-:Y:S02]  /*5ff20*/  PRMT R28, R18, 0x3340, R19 ;  /* 0x00003340121c7816 */ /* 0x000fe40000000013 */
[----:B------:R-:W-:Y:S02]  /*5ff30*/  PRMT R30, R15, 0x3340, R16 ;  /* 0x000033400f1e7816 */ /* 0x000fe40000000010 */
[----:B------:R-:W-:Y:S02]  /*5ff40*/  LOP3.LUT R46, R46, 0xffff, RZ, 0xc0, !PT ;  /* 0x0000ffff2e2e7812 */ /* 0x000fe400078ec0ff */
[----:B------:R-:W-:-:S02]  /*5ff50*/  PRMT R11, R11, 0x5210, R6 ;  /* 0x000052100b0b7816 */ /* 0x000fc40000000006 */
[----:B------:R-:W-:-:S04]  /*5ff60*/  PRMT R33, R24, 0x3340, R1 ;  /* 0x0000334018217816 */ /* 0x000fc80000000001 */
[----:B------:R-:W-:Y:S01]  /*5ff70*/  PRMT R33, R89, 0x5410, R33 ;  /* 0x0000541059217816 */ /* 0x000fe20000000021 */
[----:B------:R-:W-:Y:S02]  /*5ff80*/  IMAD.IADD R89, R2, 0x1, -R3 ;  /* 0x0000000102597824 */ /* 0x000fe400078e0a03 */
[----:B------:R-:W-:Y:S02]  /*5ff90*/  IMAD.MOV.U32 R3, RZ, RZ, 0x3dc6b27f ;  /* 0x3dc6b27fff037424 */ /* 0x000fe400078e00ff */
[----:B------:R-:W-:-:S04]  /*5ffa0*/  FADD R89, R89, -1 ;  /* 0xbf80000059597421 */ /* 0x000fc80000000000 */
[----:B------:R-:W-:-:S04]  /*5ffb0*/  FFMA.FTZ R3, R89, R3, -0.16845393180847167969 ;  /* 0xbe2c7f3059037423 */ /* 0x000fc80000010003 */
[----:B------:R-:W-:-:S04]  /*5ffc0*/  FFMA.FTZ R3, R89, R3, 0.1716887056827545166 ;  /* 0x3e2fcf2a59037423 */ /* 0x000fc80000010003 */
[----:B------:R-:W-:-:S04]  /*5ffd0*/  FFMA.FTZ R3, R89, R3, -0.17900948226451873779 ;  /* 0xbe374e4359037423 */ /* 0x000fc80000010003 */
[----:B------:R-:W-:Y:S01]  /*5ffe0*/  FFMA.FTZ R3, R89, R3, 0.20512372255325317383 ;  /* 0x3e520bf459037423 */ /* 0x000fe20000010003 */
[----:B------:R-:W-:-:S03]  /*5fff0*/  SHF.R.U32.HI R24, RZ, 0x8, R24 ;  /* 0x00000008ff187819 */ /* 0x000fc60000011618 */
[----:B------:R-:W-:Y:S01]  /*60000*/  FFMA.FTZ R3, R89, R3, -0.24046532809734344482 ;  /* 0xbe763c8b59037423 */ /* 0x000fe20000010003 */
[----:B------:R-:W-:-:S03]  /*60010*/  LOP3.LUT R24, R24, 0xffff, RZ, 0xc0, !PT ;  /* 0x0000ffff18187812 */ /* 0x000fc600078ec0ff */
[----:B------:R-:W-:Y:S01]  /*60020*/  FFMA.FTZ R3, R89, R3, 0.28857114911079406738 ;  /* 0x3e93bf9959037423 */ /* 0x000fe20000010003 */
[----:B------:R-:W-:-:S03]  /*60030*/  PRMT R78, R24, 0x3340, R1 ;  /* 0x00003340184e7816 */ /* 0x000fc60000000001 */
[C---:B------:R-:W-:Y:S01]  /*60040*/  FFMA.FTZ R3, R89.reuse, R3, -0.36067417263984680176 ;  /* 0xbeb8aa4959037423 */ /* 0x040fe20000010003 */
[----:B------:R-:W-:Y:S02]  /*60050*/  SHF.R.U32.HI R16, RZ, 0x8, R7 ;  /* 0x00000008ff107819 */ /* 0x000fe40000011607 */
[----:B------:R-:W-:Y:S01]  /*60060*/  LOP3.LUT R73, R36, 0xffff, RZ, 0xc0, !PT ;  /* 0x0000ffff24497812 */ /* 0x000fe200078ec0ff */
[C---:B------:R-:W-:Y:S01]  /*60070*/  FFMA.FTZ R3, R89.reuse, R3, 0.48089820146560668945 ;  /* 0x3ef6384a59037423 */ /* 0x040fe20000010003 */
[----:B------:R-:W-:Y:S02]  /*60080*/  LOP3.LUT R12, R12, 0xffff, RZ, 0xc0, !PT ;  /* 0x0000ffff0c0c7812 */ /* 0x000fe400078ec0ff */
[----:B------:R-:W-:Y:S01]  /*60090*/  LOP3.LUT R70, R16, 0xffff, RZ, 0xc0, !PT ;  /* 0x0000ffff10467812 */ /* 0x000fe200078ec0ff */
[----:B------:R-:W-:Y:S01]  /*600a0*/  FFMA.FTZ R3, R89, R3, -0.72134751081466674805 ;  /* 0xbf38aa3b59037423 */ /* 0x000fe20000010003 */
[----:B------:R-:W-:Y:S02]  /*600b0*/  ISETP.GE.U32.AND P1, PT, R2, 0x7f800000, PT ;  /* 0x7f8000000200780c */ /* 0x000fe40003f26070 */
[----:B------:R-:W-:-:S02]  /*600c0*/  LOP3.LUT R14, R14, 0xffff, RZ, 0xc0, !PT ;  /* 0x0000ffff0e0e7812 */ /* 0x000fc400078ec0ff */
[----:B------:R-:W-:Y:S02]  /*600d0*/  LOP3.LUT R13, R13, 0xffff, RZ, 0xc0, !PT ;  /* 0x0000ffff0d0d7812 */ /* 0x000fe400078ec0ff */
[----:B------:R-:W-:Y:S02]  /*600e0*/  LOP3.LUT R55, R55, 0xffff, RZ, 0xc0, !PT ;  /* 0x0000ffff37377812 */ /* 0x000fe400078ec0ff */
[----:B------:R-:W-:Y:S02]  /*600f0*/  LOP3.LUT R57, R57, 0xffff, RZ, 0xc0, !PT ;  /* 0x0000ffff39397812 */ /* 0x000fe400078ec0ff */
[----:B------:R-:W-:-:S05]  /*60100*/  PRMT R10, R10, 0x5210, R34 ;  /* 0x000052100a0a7816 */ /* 0x000fca0000000022 */
[----:B------:R0:W-:Y:S01]  /*60110*/  STS.128 [R0+0x400], R8 ;  /* 0x0004000800007388 */ /* 0x0001e20000000c00 */
[----:B--2---:R-:W-:-:S04]  /*60120*/  LOP3.LUT R26, R76, 0xffff, RZ, 0xc0, !PT ;  /* 0x0000ffff4c1a7812 */ /* 0x004fc800078ec0ff */
[----:B------:R-:W-:Y:S02]  /*60130*/  PRMT R17, R26, 0x3340, R1 ;  /* 0x000033401a117816 */ /* 0x000fe40000000001 */
[----:B----4-:R-:W-:-:S04]  /*60140*/  LOP3.LUT R25, R68, 0xffff, RZ, 0xc0, !PT ;  /* 0x0000ffff44197812 */ /* 0x010fc800078ec0ff */
[----:B------:R-:W-:Y:S02]  /*60150*/  PRMT R18, R25, 0x3340, R44 ;  /* 0x0000334019127816 */ /* 0x000fe4000000002c */
[----:B---3--:R-:W-:Y:S02]  /*60160*/  LOP3.LUT R15, R69, 0xffff, RZ, 0xc0, !PT ;  /* 0x0000ffff450f7812 */ /* 0x008fe400078ec0ff */
[----:B------:R-:W-:Y:S02]  /*60170*/  PRMT R17, R18, 0x5410, R17 ;  /* 0x0000541012117816 */ /* 0x000fe40000000011 */
[----:B------:R-:W-:Y:S02]  /*60180*/  LOP3.LUT R76, R38, 0xffff, RZ, 0xc0, !PT ;  /* 0x0000ffff264c7812 */ /* 0x000fe400078ec0ff */
[----:B------:R-:W-:Y:S02]  /*60190*/  LOP3.LUT R69, R90, 0xffff, RZ, 0xc0, !PT ;  /* 0x0000ffff5a457812 */ /* 0x000fe400078ec0ff */
[----:B------:R-:W-:-:S02]  /*601a0*/  PRMT R18, R65, 0x3340, R1 ;  /* 0x0000334041127816 */ /* 0x000fc40000000001 */
[----:B------:R-:W-:Y:S02]  /*601b0*/  PRMT R38, R45, 0x3340, R47 ;  /* 0x000033402d267816 */ /* 0x000fe4000000002f */
[----:B------:R-:W-:Y:S02]  /*601c0*/  LOP3.LUT R90, R48, 0xffff, RZ, 0xc0, !PT ;  /* 0x0000ffff305a7812 */ /* 0x000fe400078ec0ff */
[----:B------:R-:W-:Y:S02]  /*601d0*/  PRMT R18, R38, 0x5410, R18 ;  /* 0x0000541026127816 */ /* 0x000fe40000000012 */
[----:B------:R-:W-:Y:S02]  /*601e0*/  PRMT R6, R90, 0x3340, R1 ;  /* 0x000033405a067816 */ /* 0x000fe40000000001 */
[----:B------:R-:W-:Y:S02]  /*601f0*/  PRMT R38, R86, 0x3340, R46 ;  /* 0x0000334056267816 */ /* 0x000fe4000000002e */
[----:B------:R-:W-:-:S02]  /*60200*/  PRMT R48, R85, 0x5410, R84 ;  /* 0x0000541055307816 */ /* 0x000fc40000000054 */
[----:B------:R-:W-:Y:S01]  /*60210*/  PRMT R6, R38, 0x5410, R6 ;  /* 0x0000541026067816 */ /* 0x000fe20000000006 */
[----:B------:R-:W2:Y:S01]  /*60220*/  LDL.LU R85, [R1+0x1c] ;  /* 0x00001c0001557983 */ /* 0x000ea20000300800 */
[----:B------:R-:W-:-:S03]  /*60230*/  PRMT R38, R79, 0x5410, R80 ;  /* 0x000054104f267816 */ /* 0x000fc60000000050 */
[----:B------:R-:W3:Y:S04]  /*60240*/  LDL.LU R84, [R1+0x1a0] ;  /* 0x0001a00001547983 */ /* 0x000ee80000300800 */
[----:B------:R-:W4:Y:S04]  /*60250*/  LDL.LU R79, [R1+0x1a8] ;  /* 0x0001a800014f7983 */ /* 0x000f280000300800 */
[----:B------:R-:W2:Y:S01]  /*60260*/  LDL.LU R80, [R1+0x1a4] ;  /* 0x0001a40001507983 */ /* 0x000ea20000300800 */
[----:B------:R-:W-:Y:S02]  /*60270*/  LOP3.LUT R7, R71, 0xffff, RZ, 0xc0, !PT ;  /* 0x0000ffff47077812 */ /* 0x000fe400078ec0ff */
[----:B------:R-:W-:-:S02]  /*60280*/  LOP3.LUT R24, R67, 0xffff, RZ, 0xc0, !PT ;  /* 0x0000ffff43187812 */ /* 0x000fc400078ec0ff */
[----:B------:R-:W-:Y:S02]  /*60290*/  LOP3.LUT R71, R32, 0xffff, RZ, 0xc0, !PT ;  /* 0x0000ffff20477812 */ /* 0x000fe400078ec0ff */
[----:B------:R-:W-:Y:S02]  /*602a0*/  PRMT R16, R24, 0x3340, R1 ;  /* 0x0000334018107816 */ /* 0x000fe40000000001 */
[----:B------:R-:W-:Y:S02]  /*602b0*/  PRMT R19, R7, 0x3340, R15 ;  /* 0x0000334007137816 */ /* 0x000fe4000000000f */
[----:B------:R-:W-:Y:S02]  /*602c0*/  PRMT R68, R12, 0x3340, R1 ;  /* 0x000033400c447816 */ /* 0x000fe40000000001 */
[----:B------:R-:W-:Y:S02]  /*602d0*/  PRMT R32, R73, 0x3340, R76 ;  /* 0x0000334049207816 */ /* 0x000fe4000000004c */
[----:B------:R-:W-:-:S02]  /*602e0*/  LOP3.LUT R67, R91, 0xffff, RZ, 0xc0, !PT ;  /* 0x0000ffff5b437812 */ /* 0x000fc400078ec0ff */
[----:B------:R-:W-:Y:S02]  /*602f0*/  PRMT R16, R19, 0x5410, R16 ;  /* 0x0000541013107816 */ /* 0x000fe40000000010 */
[----:B------:R-:W-:Y:S01]  /*60300*/  PRMT R68, R32, 0x5410, R68 ;  /* 0x0000541020447816 */ /* 0x000fe20000000044 */
[----:B------:R-:W-:Y:S01]  /*60310*/  FMUL R32, R89, R3 ;  /* 0x0000000359207220 */ /* 0x000fe20000400000 */
[----:B------:R-:W-:Y:S02]  /*60320*/  LOP3.LUT R91, R5, 0xffff, RZ, 0xc0, !PT ;  /* 0x0000ffff055b7812 */ /* 0x000fe400078ec0ff */
[----:B------:R-:W-:Y:S02]  /*60330*/  PRMT R19, R71, 0x3340, R1 ;  /* 0x0000334047137816 */ /* 0x000fe40000000001 */
[----:B------:R-:W-:Y:S01]  /*60340*/  PRMT R36, R67, 0x3340, R69 ;  /* 0x0000334043247816 */ /* 0x000fe20000000045 */
[----:B------:R-:W-:Y:S01]  /*60350*/  FMUL R32, R89, R32 ;  /* 0x0000002059207220 */ /* 0x000fe20000400000 */
[----:B------:R-:W-:-:S02]  /*60360*/  PRMT R34, R14, 0x3340, R91 ;  /* 0x000033400e227816 */ /* 0x000fc4000000005b */
[----:B------:R-:W-:Y:S02]  /*60370*/  PRMT R19, R36, 0x5410, R19 ;  /* 0x0000541024137816 */ /* 0x000fe40000000013 */
[----:B------:R-:W-:Y:S02]  /*60380*/  SHF.R.U32.HI R14, RZ, 0x8, R14 ;  /* 0x00000008ff0e7819 */ /* 0x000fe4000001160e */
[----:B------:R-:W-:Y:S02]  /*60390*/  PRMT R5, R57, 0x3340, R1 ;  /* 0x0000334039057816 */ /* 0x000fe40000000001 */
[----:B------:R-:W-:Y:S02]  /*603a0*/  PRMT R36, R13, 0x3340, R55 ;  /* 0x000033400d247816 */ /* 0x000fe40000000037 */
[----:B------:R-:W-:Y:S02]  /*603b0*/  SHF.R.U32.HI R25, RZ, 0x8, R25 ;  /* 0x00000008ff197819 */ /* 0x000fe40000011619 */
[----:B------:R-:W-:-:S02]  /*603c0*/  SHF.R.U32.HI R44, RZ, 0x8, R44 ;  /* 0x00000008ff2c7819 */ /* 0x000fc4000001162c */
[----:B------:R-:W-:Y:S01]  /*603d0*/  SHF.R.U32.HI R26, RZ, 0x8, R26 ;  /* 0x00000008ff1a7819 */ /* 0x000fe2000001161a */
[----:B------:R-:W-:Y:S01]  /*603e0*/  FFMA.FTZ R89, R89, 1.4426950216293334961, R32 ;  /* 0x3fb8aa3b59597823 */ /* 0x000fe20000010020 */
[----:B------:R-:W-:Y:S02]  /*603f0*/  SHF.R.U32.HI R13, RZ, 0x8, R13 ;  /* 0x00000008ff0d7819 */ /* 0x000fe4000001160d */
[----:B------:R-:W-:Y:S02]  /*60400*/  SHF.R.U32.HI R55, RZ, 0x8, R55 ;  /* 0x00000008ff377819 */ /* 0x000fe40000011637 */
[----:B------:R-:W-:Y:S02]  /*60410*/  SHF.R.U32.HI R57, RZ, 0x8, R57 ;  /* 0x00000008ff397819 */ /* 0x000fe40000011639 */
[----:B0-----:R-:W-:Y:S01]  /*60420*/  LOP3.LUT R9, R14, 0xffff, RZ, 0xc0, !PT ;  /* 0x0000ffff0e097812 */ /* 0x001fe200078ec0ff */
[----:B------:R-:W-:Y:S01]  /*60430*/  @P1 IMAD.MOV.U32 R14, RZ, RZ, 0x7f800000 ;  /* 0x7f800000ff0e1424 */ /* 0x000fe200078e00ff */
[----:B------:R-:W-:-:S02]  /*60440*/  PRMT R5, R36, 0x5410, R5 ;  /* 0x0000541024057816 */ /* 0x000fc40000000005 */
[----:B------:R-:W-:Y:S02]  /*60450*/  LOP3.LUT R25, R25, 0xffff, RZ, 0xc0, !PT ;  /* 0x0000ffff19197812 */ /* 0x000fe400078ec0ff */
[----:B------:R-:W-:Y:S02]  /*60460*/  LOP3.LUT R44, R44, 0xffff, RZ, 0xc0, !PT ;  /* 0x0000ffff2c2c7812 */ /* 0x000fe400078ec0ff */
[----:B------:R-:W-:Y:S02]  /*60470*/  LOP3.LUT R26, R26, 0xffff, RZ, 0xc0, !PT ;  /* 0x0000ffff1a1a7812 */ /* 0x000fe400078ec0ff */
[----:B------:R-:W-:Y:S01]  /*60480*/  PRMT R36, R81, 0x5410, R83 ;  /* 0x0000541051247816 */ /* 0x000fe20000000053 */
[----:B------:R-:W-:Y:S01]  /*60490*/  FADD R4, R4, R89 ;  /* 0x0000005904047221 */ /* 0x000fe20000000000 */
[----:B------:R-:W3:Y:S01]  /*604a0*/  LDL.LU R81, [R1+0x18] ;  /* 0x0000180001517983 */ /* 0x000ee20000300800 */
[----:B------:R-:W-:Y:S02]  /*604b0*/  LOP3.LUT R11, R13, 0xffff, RZ, 0xc0, !PT ;  /* 0x0000ffff0d0b7812 */ /* 0x000fe400078ec0ff */
[----:B------:R-:W-:-:S02]  /*604c0*/  LOP3.LUT R55, R55, 0xffff, RZ, 0xc0, !PT ;  /* 0x0000ffff37377812 */ /* 0x000fc400078ec0ff */
[----:B------:R-:W-:Y:S01]  /*604d0*/  LOP3.LUT R10, R57, 0xffff, RZ, 0xc0, !PT ;  /* 0x0000ffff390a7812 */ /* 0x000fe200078ec0ff */
[----:B------:R-:W-:Y:S01]  /*604e0*/  @P1 FFMA.FTZ R4, R2, R14, +INF ;  /* 0x7f80000002041423 */ /* 0x000fe2000001000e */
[----:B------:R-:W-:Y:S02]  /*604f0*/  PRMT R25, R25, 0x3340, R44 ;  /* 0x0000334019197816 */ /* 0x000fe4000000002c */
[----:B------:R-:W-:Y:S02]  /*60500*/  PRMT R8, R26, 0x3340, R1 ;  /* 0x000033401a087816 */ /* 0x000fe40000000001 */
[----:B------:R-:W-:Y:S02]  /*60510*/  FSETP.NEU.AND P2, PT, R2, RZ, PT ;  /* 0x000000ff0200720b */ /* 0x000fe40003f4d000 */
[----:B------:R-:W-:Y:S02]  /*60520*/  PRMT R11, R11, 0x3340, R55 ;  /* 0x000033400b0b7816 */ /* 0x000fe40000000037 */
[----:B------:R-:W-:-:S02]  /*60530*/  PRMT R10, R10, 0x3340, R1 ;  /* 0x000033400a0a7816 */ /* 0x000fc40000000001 */
[----:B------:R-:W-:Y:S02]  /*60540*/  PRMT R25, R25, 0x5410, R8 ;  /* 0x0000541019197816 */ /* 0x000fe40000000008 */
[----:B------:R-:W-:Y:S02]  /*60550*/  FSEL R8, R4, -INF , P2 ;  /* 0xff80000004087808 */ /* 0x000fe40001000000 */
[----:B------:R-:W-:Y:S02]  /*60560*/  PRMT R4, R11, 0x5410, R10 ;  /* 0x000054100b047816 */ /* 0x000fe4000000000a */
[----:B------:R-:W-:Y:S02]  /*60570*/  LOP3.LUT R10, R87, 0xffff, RZ, 0xc0, !PT ;  /* 0x0000ffff570a7812 */ /* 0x000fe400078ec0ff */
[----:B------:R-:W3:Y:S01]  /*60580*/  LDL.LU R87, [R1+0x198] ;  /* 0x0001980001577983 */ /* 0x000ee20000300800 */
[----:B------:R-:W-:Y:S02]  /*60590*/  LOP3.LUT R64, R64, 0xffff, RZ, 0xc0, !PT ;  /* 0x0000ffff40407812 */ /* 0x000fe400078ec0ff */
[----:B------:R-:W-:Y:S01]  /*605a0*/  SHF.R.U32.HI R91, RZ, 0x8, R91 ;  /* 0x00000008ff5b7819 */ /* 0x000fe2000001165b */
[----:B------:R-:W3:Y:S01]  /*605b0*/  LDL.LU R83, [R1+0x194] ;  /* 0x0001940001537983 */ /* 0x000ee20000300800 */
[----:B------:R-:W-:-:S02]  /*605c0*/  PRMT R3, R64, 0x3340, R1 ;  /* 0x0000334040037816 */ /* 0x000fc40000000001 */
[----:B------:R-:W-:Y:S02]  /*605d0*/  SHF.R.U32.HI R64, RZ, 0x8, R64 ;  /* 0x00000008ff407819 */ /* 0x000fe40000011640 */
[----:B------:R-:W-:Y:S02]  /*605e0*/  LOP3.LUT R91, R91, 0xffff, RZ, 0xc0, !PT ;  /* 0x0000ffff5b5b7812 */ /* 0x000fe400078ec0ff */
[----:B------:R-:W-:Y:S02]  /*605f0*/  LOP3.LUT R13, R64, 0xffff, RZ, 0xc0, !PT ;  /* 0x0000ffff400d7812 */ /* 0x000fe400078ec0ff */
[----:B------:R-:W-:Y:S02]  /*60600*/  PRMT R9, R9, 0x3340, R91 ;  /* 0x0000334009097816 */ /* 0x000fe4000000005b */
[----:B------:R-:W-:-:S04]  /*60610*/  PRMT R13, R13, 0x3340, R1 ;  /* 0x000033400d0d7816 */ /* 0x000fc80000000001 */
[----:B------:R-:W-:Y:S01]  /*60620*/  PRMT R2, R9, 0x5410, R13 ;  /* 0x0000541009027816 */ /* 0x000fe2000000000d */
[----:B------:R-:W-:-:S05]  /*60630*/  FFMA R9, R8, 0.69314718246459960938, R82 ;  /* 0x3f31721808097823 */ /* 0x000fca0000000052 */
[----:B------:R2:W-:Y:S01]  /*60640*/  STL [R1+0x258], R9 ;  /* 0x0002580901007387 */ /* 0x0005e20000100800 */
[----:B------:R-:W-:Y:S02]  /*60650*/  SHF.R.U32.HI R7, RZ, 0x8, R7 ;  /* 0x00000008ff077819 */ /* 0x000fe40000011607 */
[----:B------:R-:W-:Y:S02]  /*60660*/  SHF.R.U32.HI R15, RZ, 0x8, R15 ;  /* 0x00000008ff0f7819 */ /* 0x000fe4000001160f */
[----:B------:R-:W-:Y:S02]  /*60670*/  SHF.R.U32.HI R24, RZ, 0x8, R24 ;  /* 0x00000008ff187819 */ /* 0x000fe40000011618 */
[----:B------:R-:W-:Y:S02]  /*60680*/  SHF.R.U32.HI R45, RZ, 0x8, R45 ;  /* 0x00000008ff2d7819 */ /* 0x000fe4000001162d */
[----:B------:R-:W-:Y:S02]  /*60690*/  SHF.R.U32.HI R47, RZ, 0x8, R47 ;  /* 0x00000008ff2f7819 */ /* 0x000fe4000001162f */
[----:B------:R-:W-:-:S02]  /*606a0*/  SHF.R.U32.HI R65, RZ, 0x8, R65 ;  /* 0x00000008ff417819 */ /* 0x000fc40000011641 */
[----:B------:R-:W-:Y:S02]  /*606b0*/  SHF.R.U32.HI R90, RZ, 0x8, R90 ;  /* 0x00000008ff5a7819 */ /* 0x000fe4000001165a */
[----:B------:R-:W-:Y:S02]  /*606c0*/  SHF.R.U32.HI R86, RZ, 0x8, R86 ;  /* 0x00000008ff567819 */ /* 0x000fe40000011656 */
[----:B------:R-:W-:Y:S02]  /*606d0*/  SHF.R.U32.HI R46, RZ, 0x8, R46 ;  /* 0x00000008ff2e7819 */ /* 0x000fe4000001162e */
        /* <DEDUP_REMOVED lines=12> */
[--C-:B------:R-:W-:Y:S02]  /*607a0*/  PRMT R65, R65, 0x3340, R1.reuse ;  /* 0x0000334041417816 */ /* 0x100fe40000000001 */
[----:B------:R-:W-:Y:S02]  /*607b0*/  PRMT R90, R90, 0x3340, R1 ;  /* 0x000033405a5a7816 */ /* 0x000fe40000000001 */
[----:B------:R-:W-:-:S02]  /*607c0*/  PRMT R86, R86, 0x3340, R46 ;  /* 0x0000334056567816 */ /* 0x000fc4000000002e */
[----:B------:R-:W-:Y:S02]  /*607d0*/  PRMT R26, R7, 0x5410, R24 ;  /* 0x00005410071a7816 */ /* 0x000fe40000000018 */
[----:B------:R-:W-:Y:S02]  /*607e0*/  PRMT R24, R45, 0x5410, R65 ;  /* 0x000054102d187816 */ /* 0x000fe40000000041 */
[----:B------:R-:W-:Y:S02]  /*607f0*/  PRMT R65, R86, 0x5410, R90 ;  /* 0x0000541056417816 */ /* 0x000fe4000000005a */
[----:B------:R-:W0:Y:S01]  /*60800*/  S2R R90, SR_TID.X ;  /* 0x00000000005a7919 */ /* 0x000e220000002100 */
[----:B------:R-:W-:Y:S01]  /*60810*/  SHF.R.U32.HI R73, RZ, 0x8, R73 ;  /* 0x00000008ff497819 */ /* 0x000fe20000011649 */
[----:B------:R-:W1:Y:S01]  /*60820*/  LDC R86, c[0x0][0x3e8] ;  /* 0x0000fa00ff567b82 */ /* 0x000e620000000800 */
[----:B------:R-:W-:Y:S02]  /*60830*/  SHF.R.U32.HI R76, RZ, 0x8, R76 ;  /* 0x00000008ff4c7819 */ /* 0x000fe4000001164c */
[----:B------:R-:W-:-:S02]  /*60840*/  SHF.R.U32.HI R12, RZ, 0x8, R12 ;  /* 0x00000008ff0c7819 */ /* 0x000fc4000001160c */
[----:B------:R-:W-:Y:S02]  /*60850*/  LOP3.LUT R73, R73, 0xffff, RZ, 0xc0, !PT ;  /* 0x0000ffff49497812 */ /* 0x000fe400078ec0ff */
[----:B------:R-:W-:Y:S02]  /*60860*/  LOP3.LUT R76, R76, 0xffff, RZ, 0xc0, !PT ;  /* 0x0000ffff4c4c7812 */ /* 0x000fe400078ec0ff */
[----:B------:R-:W-:Y:S02]  /*60870*/  LOP3.LUT R12, R12, 0xffff, RZ, 0xc0, !PT ;  /* 0x0000ffff0c0c7812 */ /* 0x000fe400078ec0ff */
[----:B------:R-:W-:Y:S02]  /*60880*/  PRMT R73, R73, 0x3340, R76 ;  /* 0x0000334049497816 */ /* 0x000fe4000000004c */
[----:B------:R-:W-:Y:S02]  /*60890*/  PRMT R12, R12, 0x3340, R1 ;  /* 0x000033400c0c7816 */ /* 0x000fe40000000001 */
[----:B------:R-:W-:-:S02]  /*608a0*/  PRMT R20, R20, 0x5210, R10 ;  /* 0x0000521014147816 */ /* 0x000fc4000000000a */
[----:B------:R-:W-:Y:S02]  /*608b0*/  PRMT R64, R73, 0x5410, R12 ;  /* 0x0000541049407816 */ /* 0x000fe4000000000c */
[----:B------:R-:W-:Y:S02]  /*608c0*/  PRMT R30, R30, 0x5410, R72 ;  /* 0x000054101e1e7816 */ /* 0x000fe40000000048 */
[----:B------:R-:W-:Y:S02]  /*608d0*/  LOP3.LUT R55, R88, 0xffff, RZ, 0xc0, !PT ;  /* 0x0000ffff58377812 */ /* 0x000fe400078ec0ff */
[----:B----4-:R-:W-:Y:S02]  /*608e0*/  LOP3.LUT R8, R79, 0xffff, RZ, 0xc0, !PT ;  /* 0x0000ffff4f087812 */ /* 0x010fe400078ec0ff */
[----:B------:R-:W4:Y:S01]  /*608f0*/  LDL.LU R79, [R1+0x190] ;  /* 0x00019000014f7983 */ /* 0x000f220000300800 */
[----:B--2---:R-:W-:-:S03]  /*60900*/  LOP3.LUT R9, R80, 0xffff, RZ, 0xc0, !PT ;  /* 0x0000ffff50097812 */ /* 0x004fc600078ec0ff */
[----:B------:R-:W2:Y:S01]  /*60910*/  LDL.LU R80, [R1+0x18c] ;  /* 0x00018c0001507983 */ /* 0x000ea20000300800 */
[--C-:B------:R-:W-:Y:S02]  /*60920*/  PRMT R13, R85, 0x4210, R8.reuse ;  /* 0x00004210550d7816 */ /* 0x100fe40000000008 */
[----:B------:R-:W-:Y:S01]  /*60930*/  PRMT R21, R21, 0x5210, R8 ;  /* 0x0000521015157816 */ /* 0x000fe20000000008 */
[----:B------:R-:W2:Y:S01]  /*60940*/  LDL.LU R85, [R1+0x188] ;  /* 0x0001880001557983 */ /* 0x000ea20000300800 */
[----:B---3--:R-:W-:-:S03]  /*60950*/  LOP3.LUT R8, R84, 0xffff, RZ, 0xc0, !PT ;  /* 0x0000ffff54087812 */ /* 0x008fc600078ec0ff */
[----:B------:R-:W3:Y:S04]  /*60960*/  LDL.LU R84, [R1+0x184] ;  /* 0x0001840001547983 */ /* 0x000ee80000300800 */
[----:B------:R-:W3:Y:S01]  /*60970*/  LDL.LU R88, [R1+0x180] ;  /* 0x0001800001587983 */ /* 0x000ee20000300800 */
[----:B------:R-:W-:Y:S02]  /*60980*/  PRMT R12, R81, 0x4210, R10 ;  /* 0x00004210510c7816 */ /* 0x000fe4000000000a */
[----:B0-----:R-:W-:-:S04]  /*60990*/  LOP3.LUT R10, R90, 0x7f, RZ, 0xc0, !PT ;  /* 0x0000007f5a0a7812 */ /* 0x001fc800078ec0ff */
[----:B------:R-:W-:Y:S01]  /*609a0*/  LEA R72, R10, UR4, 0x4 ;  /* 0x000000040a487c11 */ /* 0x000fe2000f8e20ff */
[----:B------:R-:W-:Y:S06]  /*609b0*/  BAR.SYNC.DEFER_BLOCKING 0x0 ;  /* 0x0000000000007b1d */ /* 0x000fec0000010000 */
[----:B------:R-:W-:Y:S01]  /*609c0*/  STL [R1+0x260], R72 ;  /* 0x0002604801007387 */ /* 0x000fe20000100800 */
[----:B------:R-:W-:-:S03]  /*609d0*/  LOP3.LUT R57, R87, 0xffff, RZ, 0xc0, !PT ;  /* 0x0000ffff57397812 */ /* 0x000fc600078ec0ff */
[----:B------:R-:W3:Y:S01]  /*609e0*/  LDL.LU R87, [R1+0x17c] ;  /* 0x00017c0001577983 */ /* 0x000ee20000300800 */
[--C-:B------:R-:W-:Y:S02]  /*609f0*/  PRMT R14, R92, 0x4210, R9.reuse ;  /* 0x000042105c0e7816 */ /* 0x100fe40000000009 */
[----:B------:R-:W-:Y:S01]  /*60a00*/  PRMT R22, R22, 0x5210, R9 ;  /* 0x0000521016167816 */ /* 0x000fe20000000009 */
[----:B------:R-:W0:Y:S01]  /*60a10*/  LDS.128 R44, [R72+0x800] ;  /* 0x00080000482c7984 */ /* 0x000e220000000c00 */
[--C-:B------:R-:W-:Y:S02]  /*60a20*/  PRMT R15, R93, 0x4210, R8.reuse ;  /* 0x000042105d0f7816 */ /* 0x100fe40000000008 */
[----:B------:R-:W-:Y:S01]  /*60a30*/  PRMT R23, R23, 0x5210, R8 ;  /* 0x0000521017177816 */ /* 0x000fe20000000008 */
[----:B------:R-:W0:Y:S01]  /*60a40*/  LDC.64 R92, c[0x0][0x398] ;  /* 0x0000e600ff5c7b82 */ /* 0x000e220000000a00 */
[----:B------:R-:W-:Y:S07]  /*60a50*/  LDS.128 R8, [R72] ;  /* 0x0000000048087984 */ /* 0x000fee0000000c00 */
[----:B------:R-:W-:Y:S06]  /*60a60*/  BAR.SYNC.DEFER_BLOCKING 0x0 ;  /* 0x0000000000007b1d */ /* 0x000fec0000010000 */
[----:B------:R1:W-:Y:S04]  /*60a70*/  STS.128 [R0], R12 ;  /* 0x0000000c00007388 */ /* 0x0003e80000000c00 */
[----:B------:R1:W-:Y:S02]  /*60a80*/  STS.128 [R0+0x400], R20 ;  /* 0x0004001400007388 */ /* 0x0003e40000000c00 */
[----:B-1----:R-:W-:-:S02]  /*60a90*/  PRMT R12, R56, 0x4210, R55 ;  /* 0x00004210380c7816 */ /* 0x002fc40000000037 */
[----:B------:R-:W-:Y:S02]  /*60aa0*/  LOP3.LUT R56, R83, 0xffff, RZ, 0xc0, !PT ;  /* 0x0000ffff53387812 */ /* 0x000fe400078ec0ff */
[----:B------:R-:W-:Y:S01]  /*60ab0*/  PRMT R20, R66, 0x5210, R55 ;  /* 0x0000521042147816 */ /* 0x000fe20000000037 */
[----:B------:R-:W3:Y:S01]  /*60ac0*/  LDL.LU R83, [R1+0x178] ;  /* 0x0001780001537983 */ /* 0x000ee20000300800 */
[--C-:B------:R-:W-:Y:S02]  /*60ad0*/  PRMT R21, R63, 0x5210, R57.reuse ;  /* 0x000052103f157816 */ /* 0x100fe40000000039 */
[----:B------:R-:W-:Y:S02]  /*60ae0*/  PRMT R13, R54, 0x4210, R57 ;  /* 0x00004210360d7816 */ /* 0x000fe40000000039 */
[--C-:B------:R-:W-:Y:S02]  /*60af0*/  PRMT R14, R53, 0x4210, R56.reuse ;  /* 0x00004210350e7816 */ /* 0x100fe40000000038 */
[----:B------:R-:W-:-:S02]  /*60b00*/  PRMT R22, R59, 0x5210, R56 ;  /* 0x000052103b167816 */ /* 0x000fc40000000038 */
[----:B----4-:R-:W-:Y:S02]  /*60b10*/  LOP3.LUT R55, R79, 0xffff, RZ, 0xc0, !PT ;  /* 0x0000ffff4f377812 */ /* 0x010fe400078ec0ff */
[----:B------:R-:W4:Y:S01]  /*60b20*/  LDL.LU R79, [R1+0x174] ;  /* 0x00017400014f7983 */ /* 0x000f220000300800 */
[----:B--2---:R-:W-:-:S03]  /*60b30*/  LOP3.LUT R63, R80, 0xffff, RZ, 0xc0, !PT ;  /* 0x0000ffff503f7812 */ /* 0x004fc600078ec0ff */
[----:B------:R-:W2:Y:S01]  /*60b40*/  LDL.LU R80, [R1+0x170] ;  /* 0x0001700001507983 */ /* 0x000ea20000300800 */
[--C-:B------:R-:W-:Y:S01]  /*60b50*/  PRMT R15, R52, 0x4210, R55.reuse ;  /* 0x00004210340f7816 */ /* 0x100fe20000000037 */
[----:B------:R-:W-:Y:S01]  /*60b60*/  BAR.SYNC.DEFER_BLOCKING 0x0 ;  /* 0x0000000000007b1d */ /* 0x000fe20000010000 */
[----:B------:R-:W-:-:S05]  /*60b70*/  PRMT R23, R58, 0x5210, R55 ;  /* 0x000052103a177816 */ /* 0x000fca0000000037 */
[----:B------:R-:W-:Y:S04]  /*60b80*/  LDS.128 R52, [R72] ;  /* 0x0000000048347984 */ /* 0x000fe80000000c00 */
[----:B------:R-:W1:Y:S01]  /*60b90*/  LDS.128 R56, [R72+0x800] ;  /* 0x0008000048387984 */ /* 0x000e620000000c00 */
[----:B------:R-:W-:Y:S01]  /*60ba0*/  BAR.SYNC.DEFER_BLOCKING 0x0 ;  /* 0x0000000000007b1d */ /* 0x000fe20000010000 */
[----:B------:R-:W-:-:S05]  /*60bb0*/  LOP3.LUT R66, R85, 0xffff, RZ, 0xc0, !PT ;  /* 0x0000ffff55427812 */ /* 0x000fca00078ec0ff */
[----:B------:R-:W2:Y:S04]  /*60bc0*/  LDL.LU R85, [R1+0x16c] ;  /* 0x00016c0001557983 */ /* 0x000ea80000300800 */
[----:B------:R0:W-:Y:S04]  /*60bd0*/  STS.128 [R0], R12 ;  /* 0x0000000c00007388 */ /* 0x0001e80000000c00 */
[----:B------:R3:W-:Y:S01]  /*60be0*/  STS.128 [R0+0x400], R20 ;  /* 0x0004001400007388 */ /* 0x0007e20000000c00 */
[----:B0-----:R-:W-:Y:S02]  /*60bf0*/  PRMT R12, R51, 0x4210, R63 ;  /* 0x00004210330c7816 */ /* 0x001fe4000000003f */
[----:B---3--:R-:W-:-:S02]  /*60c00*/  LOP3.LUT R51, R84, 0xffff, RZ, 0xc0, !PT ;  /* 0x0000ffff54337812 */ /* 0x008fc400078ec0ff */
[----:B------:R-:W-:Y:S01]  /*60c10*/  PRMT R20, R62, 0x5210, R63 ;  /* 0x000052103e147816 */ /* 0x000fe2000000003f */
[----:B------:R-:W3:Y:S01]  /*60c20*/  LDL.LU R84, [R1+0x168] ;  /* 0x0001680001547983 */ /* 0x000ee20000300800 */
[----:B------:R-:W-:Y:S02]  /*60c30*/  LOP3.LUT R63, R88, 0xffff, RZ, 0xc0, !PT ;  /* 0x0000ffff583f7812 */ /* 0x000fe400078ec0ff */
[--C-:B------:R-:W-:Y:S01]  /*60c40*/  PRMT R14, R60, 0x4210, R51.reuse ;  /* 0x000042103c0e7816 */ /* 0x100fe20000000033 */
[----:B------:R-:W3:Y:S01]  /*60c50*/  LDL.LU R88, [R1+0x164] ;  /* 0x0001640001587983 */ /* 0x000ee20000300800 */
[----:B------:R-:W-:Y:S02]  /*60c60*/  PRMT R22, R43, 0x5210, R51 ;  /* 0x000052102b167816 */ /* 0x000fe40000000033 */
[----:B------:R-:W-:Y:S02]  /*60c70*/  LOP3.LUT R51, R87, 0xffff, RZ, 0xc0, !PT ;  /* 0x0000ffff57337812 */ /* 0x000fe400078ec0ff */
[----:B------:R-:W3:Y:S01]  /*60c80*/  LDL.LU R87, [R1+0x160] ;  /* 0x0001600001577983 */ /* 0x000ee20000300800 */
[----:B------:R-:W-:-:S02]  /*60c90*/  PRMT R13, R41, 0x4210, R66 ;  /* 0x00004210290d7816 */ /* 0x000fc40000000042 */
[----:B------:R-:W-:Y:S01]  /*60ca0*/  PRMT R21, R61, 0x5210, R66 ;  /* 0x000052103d157816 */ /* 0x000fe20000000042 */
[----:B------:R-:W3:Y:S01]  /*60cb0*/  LDL.LU R81, [R1+0xcc] ;  /* 0x0000cc0001517983 */ /* 0x000ee20000300800 */
[--C-:B------:R-:W-:Y:S01]  /*60cc0*/  PRMT R15, R42, 0x4210, R63.reuse ;  /* 0x000042102a0f7816 */ /* 0x100fe2000000003f */
[----:B------:R-:W-:Y:S01]  /*60cd0*/  BAR.SYNC.DEFER_BLOCKING 0x0 ;  /* 0x0000000000007b1d */ /* 0x000fe20000010000 */
[----:B------:R-:W-:-:S05]  /*60ce0*/  PRMT R23, R40, 0x5210, R63 ;  /* 0x0000521028177816 */ /* 0x000fca000000003f */
[----:B------:R-:W0:Y:S04]  /*60cf0*/  LDS.128 R60, [R72] ;  /* 0x00000000483c7984 */ /* 0x000e280000000c00 */
[----:B------:R-:W0:Y:S01]  /*60d00*/  LDS.128 R40, [R72+0x800] ;  /* 0x0008000048287984 */ /* 0x000e220000000c00 */
[----:B------:R-:W-:Y:S01]  /*60d10*/  BAR.SYNC.DEFER_BLOCKING 0x0 ;  /* 0x0000000000007b1d */ /* 0x000fe20000010000 */
[----:B------:R-:W-:-:S05]  /*60d20*/  LOP3.LUT R66, R83, 0xffff, RZ, 0xc0, !PT ;  /* 0x0000ffff53427812 */ /* 0x000fca00078ec0ff */
[----:B------:R-:W3:Y:S04]  /*60d30*/  LDL.LU R83, [R1+0xc8] ;  /* 0x0000c80001537983 */ /* 0x000ee80000300800 */
[----:B------:R0:W-:Y:S04]  /*60d40*/  STS.128 [R0], R12 ;  /* 0x0000000c00007388 */ /* 0x0001e80000000c00 */
[----:B------:R1:W-:Y:S01]  /*60d50*/  STS.128 [R0+0x400], R20 ;  /* 0x0004001400007388 */ /* 0x0003e20000000c00 */
[--C-:B0-----:R-:W-:Y:S02]  /*60d60*/  PRMT R12, R49, 0x4210, R51.reuse ;  /* 0x00004210310c7816 */ /* 0x101fe40000000033 */
[----:B-1----:R-:W-:-:S02]  /*60d70*/  PRMT R20, R50, 0x5210, R51 ;  /* 0x0000521032147816 */ /* 0x002fc40000000033 */
[--C-:B------:R-:W-:Y:S02]  /*60d80*/  PRMT R13, R39, 0x4210, R66.reuse ;  /* 0x00004210270d7816 */ /* 0x100fe40000000042 */
[----:B------:R-:W-:Y:S02]  /*60d90*/  PRMT R21, R48, 0x5210, R66 ;  /* 0x0000521030157816 */ /* 0x000fe40000000042 */
[----:B------:R-:W-:Y:S02]  /*60da0*/  PRMT R3, R34, 0x5410, R3 ;  /* 0x0000541022037816 */ /* 0x000fe40000000003 */
[----:B------:R-:W-:Y:S02]  /*60db0*/  PRMT R34, R77, 0x5410, R78 ;  /* 0x000054104d227816 */ /* 0x000fe4000000004e */
[----:B----4-:R-:W-:Y:S02]  /*60dc0*/  LOP3.LUT R49, R79, 0xffff, RZ, 0xc0, !PT ;  /* 0x0000ffff4f317812 */ /* 0x010fe400078ec0ff */
[----:B------:R-:W4:Y:S01]  /*60dd0*/  LDL.LU R79, [R1+0xc4] ;  /* 0x0000c400014f7983 */ /* 0x000f220000300800 */
[----:B--2---:R-:W-:-:S03]  /*60de0*/  LOP3.LUT R50, R80, 0xffff, RZ, 0xc0, !PT ;  /* 0x0000ffff50327812 */ /* 0x004fc600078ec0ff */
[----:B------:R-:W2:Y:S01]  /*60df0*/  LDL.LU R80, [R1+0xc0] ;  /* 0x0000c00001507983 */ /* 0x000ea20000300800 */
[--C-:B------:R-:W-:Y:S02]  /*60e00*/  PRMT R14, R37, 0x4210, R49.reuse ;  /* 0x00004210250e7816 */ /* 0x100fe40000000031 */
[----:B------:R-:W-:Y:S02]  /*60e10*/  PRMT R22, R38, 0x5210, R49 ;  /* 0x0000521026167816 */ /* 0x000fe40000000031 */
[--C-:B------:R-:W-:Y:S01]  /*60e20*/  PRMT R15, R35, 0x4210, R50.reuse ;  /* 0x00004210230f7816 */ /* 0x100fe20000000032 */
[----:B------:R-:W-:Y:S01]  /*60e30*/  BAR.SYNC.DEFER_BLOCKING 0x0 ;  /* 0x0000000000007b1d */ /* 0x000fe20000010000 */
[----:B------:R-:W-:-:S05]  /*60e40*/  PRMT R23, R36, 0x5210, R50 ;  /* 0x0000521024177816 */ /* 0x000fca0000000032 */
[----:B------:R-:W0:Y:S04]  /*60e50*/  LDS.128 R48, [R72] ;  /* 0x0000000048307984 */ /* 0x000e280000000c00 */
[----:B------:R-:W1:Y:S01]  /*60e60*/  LDS.128 R36, [R72+0x800] ;  /* 0x0008000048247984 */ /* 0x000e620000000c00 */
[----:B------:R-:W-:Y:S01]  /*60e70*/  BAR.SYNC.DEFER_BLOCKING 0x0 ;  /* 0x0000000000007b1d */ /* 0x000fe20000010000 */
[----:B------:R-:W-:-:S05]  /*60e80*/  LOP3.LUT R35, R85, 0xffff, RZ, 0xc0, !PT ;  /* 0x0000ffff55237812 */ /* 0x000fca00078ec0ff */
[----:B------:R-:W2:Y:S04]  /*60e90*/  LDL.LU R85, [R1+0xbc] ;  /* 0x0000bc0001557983 */ /* 0x000ea80000300800 */
[----:B------:R3:W-:Y:S04]  /*60ea0*/  STS.128 [R0], R12 ;  /* 0x0000000c00007388 */ /* 0x0007e80000000c00 */
[----:B------:R3:W-:Y:S02]  /*60eb0*/  STS.128 [R0+0x400], R20 ;  /* 0x0004001400007388 */ /* 0x0007e40000000c00 */
[----:B---3--:R-:W-:-:S02]  /*60ec0*/  PRMT R12, R33, 0x4210, R35 ;  /* 0x00004210210c7816 */ /* 0x008fc40000000023 */
[----:B------:R-:W-:Y:S02]  /*60ed0*/  LOP3.LUT R66, R84, 0xffff, RZ, 0xc0, !PT ;  /* 0x0000ffff54427812 */ /* 0x000fe400078ec0ff */
[----:B------:R-:W-:Y:S01]  /*60ee0*/  PRMT R20, R34, 0x5210, R35 ;  /* 0x0000521022147816 */ /* 0x000fe20000000023 */
[----:B------:R-:W3:Y:S01]  /*60ef0*/  LDL.LU R84, [R1+0xb8] ;  /* 0x0000b80001547983 */ /* 0x000ee20000300800 */
[----:B------:R-:W-:-:S03]  /*60f00*/  LOP3.LUT R33, R88, 0xffff, RZ, 0xc0, !PT ;  /* 0x0000ffff58217812 */ /* 0x000fc600078ec0ff */
[----:B------:R-:W3:Y:S01]  /*60f10*/  LDL.LU R88, [R1+0xb4] ;  /* 0x0000b40001587983 */ /* 0x000ee20000300800 */
[----:B------:R-:W-:-:S03]  /*60f20*/  LOP3.LUT R34, R87, 0xffff, RZ, 0xc0, !PT ;  /* 0x0000ffff57227812 */ /* 0x000fc600078ec0ff */
[----:B------:R-:W3:Y:S01]  /*60f30*/  LDL.LU R87, [R1+0xb0] ;  /* 0x0000b00001577983 */ /* 0x000ee20000300800 */
[----:B------:R-:W-:Y:S02]  /*60f40*/  PRMT R70, R70, 0x3340, R1 ;  /* 0x0000334046467816 */ /* 0x000fe40000000001 */
[----:B------:R-:W-:Y:S02]  /*60f50*/  PRMT R32, R74, 0x5410, R75 ;  /* 0x000054104a207816 */ /* 0x000fe4000000004b */
[----:B------:R-:W-:Y:S02]  /*60f60*/  PRMT R28, R28, 0x5410, R70 ;  /* 0x000054101c1c7816 */ /* 0x000fe40000000046 */
[--C-:B------:R-:W-:Y:S02]  /*60f70*/  PRMT R13, R31, 0x4210, R66.reuse ;  /* 0x000042101f0d7816 */ /* 0x100fe40000000042 */
[----:B------:R-:W-:Y:S02]  /*60f80*/  PRMT R21, R32, 0x5210, R66 ;  /* 0x0000521020157816 */ /* 0x000fe40000000042 */
[----:B------:R-:W-:-:S02]  /*60f90*/  PRMT R14, R29, 0x4210, R33 ;  /* 0x000042101d0e7816 */ /* 0x000fc40000000021 */
[----:B------:R-:W-:Y:S02]  /*60fa0*/  PRMT R22, R30, 0x5210, R33 ;  /* 0x000052101e167816 */ /* 0x000fe40000000021 */
[--C-:B------:R-:W-:Y:S01]  /*60fb0*/  PRMT R15, R27, 0x4210, R34.reuse ;  /* 0x000042101b0f7816 */ /* 0x100fe20000000022 */
[----:B------:R-:W-:Y:S01]  /*60fc0*/  BAR.SYNC.DEFER_BLOCKING 0x0 ;  /* 0x0000000000007b1d */ /* 0x000fe20000010000 */
[----:B------:R-:W-:-:S05]  /*60fd0*/  PRMT R23, R28, 0x5210, R34 ;  /* 0x000052101c177816 */ /* 0x000fca0000000022 */
[----:B------:R-:W0:Y:S04]  /*60fe0*/  LDS.128 R28, [R72] ;  /* 0x00000000481c7984 */ /* 0x000e280000000c00 */
[----:B------:R-:W0:Y:S01]  /*60ff0*/  LDS.128 R32, [R72+0x800] ;  /* 0x0008000048207984 */ /* 0x000e220000000c00 */
[----:B------:R-:W-:Y:S01]  /*61000*/  BAR.SYNC.DEFER_BLOCKING 0x0 ;  /* 0x0000000000007b1d */ /* 0x000fe20000010000 */
[----:B------:R-:W-:Y:S02]  /*61010*/  SHF.R.U32.HI R67, RZ, 0x8, R67 ;  /* 0x00000008ff437819 */ /* 0x000fe40000011643 */
[----:B------:R-:W-:Y:S02]  /*61020*/  SHF.R.U32.HI R69, RZ, 0x8, R69 ;  /* 0x00000008ff457819 */ /* 0x000fe40000011645 */
[----:B------:R-:W-:-:S02]  /*61030*/  SHF.R.U32.HI R71, RZ, 0x8, R71 ;  /* 0x00000008ff477819 */ /* 0x000fc40000011647 */
[----:B------:R-:W-:Y:S02]  /*61040*/  LOP3.LUT R67, R67, 0xffff, RZ, 0xc0, !PT ;  /* 0x0000ffff43437812 */ /* 0x000fe400078ec0ff */
[----:B------:R-:W-:Y:S02]  /*61050*/  LOP3.LUT R69, R69, 0xffff, RZ, 0xc0, !PT ;  /* 0x0000ffff45457812 */ /* 0x000fe400078ec0ff */
[----:B------:R-:W-:Y:S01]  /*61060*/  LOP3.LUT R71, R71, 0xffff, RZ, 0xc0, !PT ;  /* 0x0000ffff47477812 */ /* 0x000fe200078ec0ff */
[----:B------:R-:W-:Y:S04]  /*61070*/  STS.128 [R0], R12 ;  /* 0x0000000c00007388 */ /* 0x000fe80000000c00 */
[----:B------:R1:W-:Y:S01]  /*61080*/  STS.128 [R0+0x400], R20 ;  /* 0x0004001400007388 */ /* 0x0003e20000000c00 */
[----:B------:R-:W-:Y:S01]  /*61090*/  BAR.SYNC.DEFER_BLOCKING 0x0 ;  /* 0x0000000000007b1d */ /* 0x000fe20000010000 */
[----:B------:R-:W-:-:S02]  /*610a0*/  LOP3.LUT R27, R81, 0xffff, RZ, 0xc0, !PT ;  /* 0x0000ffff511b7812 */ /* 0x000fc400078ec0ff */
[----:B------:R-:W-:Y:S02]  /*610b0*/  PRMT R67, R67, 0x3340, R69 ;  /* 0x0000334043437816 */ /* 0x000fe40000000045 */
[----:B------:R-:W-:Y:S02]  /*610c0*/  PRMT R71, R71, 0x3340, R1 ;  /* 0x0000334047477816 */ /* 0x000fe40000000001 */
[----:B------:R-:W-:Y:S02]  /*610d0*/  PRMT R16, R16, 0x4210, R27 ;  /* 0x0000421010107816 */ /* 0x000fe4000000001b */
[----:B------:R-:W-:Y:S02]  /*610e0*/  PRMT R7, R67, 0x5410, R71 ;  /* 0x0000541043077816 */ /* 0x000fe40000000047 */
[----:B-1----:R-:W-:Y:S02]  /*610f0*/  PRMT R20, R26, 0x5210, R27 ;  /* 0x000052101a147816 */ /* 0x002fe4000000001b */
[----:B------:R-:W-:-:S04]  /*61100*/  LOP3.LUT R66, R83, 0xffff, RZ, 0xc0, !PT ;  /* 0x0000ffff53427812 */ /* 0x000fc800078ec0ff */
[--C-:B------:R-:W-:Y:S01]  /*61110*/  PRMT R21, R25, 0x5210, R66.reuse ;  /* 0x0000521019157816 */ /* 0x100fe20000000042 */
[----:B------:R-:W1:Y:S01]  /*61120*/  LDS.128 R12, [R72+0x800] ;  /* 0x00080000480c7984 */ /* 0x000e620000000c00 */
[----:B------:R-:W-:Y:S02]  /*61130*/  PRMT R17, R17, 0x4210, R66 ;  /* 0x0000421011117816 */ /* 0x000fe40000000042 */
[----:B----4-:R-:W-:Y:S02]  /*61140*/  LOP3.LUT R27, R79, 0xffff, RZ, 0xc0, !PT ;  /* 0x0000ffff4f1b7812 */ /* 0x010fe400078ec0ff */
[----:B--2---:R-:W-:Y:S02]  /*61150*/  LOP3.LUT R26, R80, 0xffff, RZ, 0xc0, !PT ;  /* 0x0000ffff501a7812 */ /* 0x004fe400078ec0ff */
[--C-:B------:R-:W-:Y:S02]  /*61160*/  PRMT R18, R18, 0x4210, R27.reuse ;  /* 0x0000421012127816 */ /* 0x100fe4000000001b */
[----:B------:R-:W-:-:S02]  /*61170*/  PRMT R22, R24, 0x5210, R27 ;  /* 0x0000521018167816 */ /* 0x000fc4000000001b */
[--C-:B------:R-:W-:Y:S02]  /*61180*/  PRMT R19, R19, 0x4210, R26.reuse ;  /* 0x0000421013137816 */ /* 0x100fe4000000001a */
[----:B------:R-:W-:Y:S02]  /*61190*/  PRMT R23, R7, 0x5210, R26 ;  /* 0x0000521007177816 */ /* 0x000fe4000000001a */
[----:B------:R-:W-:Y:S01]  /*611a0*/  LDS.128 R24, [R72] ;  /* 0x0000000048187984 */ /* 0x000fe20000000c00 */
[----:B------:R-:W-:Y:S06]  /*611b0*/  BAR.SYNC.DEFER_BLOCKING 0x0 ;  /* 0x0000000000007b1d */ /* 0x000fec0000010000 */
[----:B------:R-:W-:Y:S04]  /*611c0*/  STS.128 [R0], R16 ;  /* 0x0000001000007388 */ /* 0x000fe80000000c00 */
[----:B------:R-:W-:Y:S01]  /*611d0*/  STS.128 [R0+0x400], R20 ;  /* 0x0004001400007388 */ /* 0x000fe20000000c00 */
[----:B------:R-:W-:Y:S01]  /*611e0*/  BAR.SYNC.DEFER_BLOCKING 0x0 ;  /* 0x0000000000007b1d */ /* 0x000fe20000010000 */
[----:B------:R-:W-:-:S04]  /*611f0*/  LOP3.LUT R7, R85, 0xffff, RZ, 0xc0, !PT ;  /* 0x0000ffff55077812 */ /* 0x000fc800078ec0ff */
[--C-:B------:R-:W-:Y:S02]  /*61200*/  PRMT R68, R68, 0x4210, R7.reuse ;  /* 0x0000421044447816 */ /* 0x100fe40000000007 */
[----:B------:R-:W-:Y:S01]  /*61210*/  PRMT R64, R64, 0x5210, R7 ;  /* 0x0000521040407816 */ /* 0x000fe20000000007 */
[----:B------:R-:W2:Y:S04]  /*61220*/  LDS.128 R16, [R72] ;  /* 0x0000000048107984 */ /* 0x000ea80000000c00 */
[----:B------:R-:W4:Y:S01]  /*61230*/  LDS.128 R20, [R72+0x800] ;  /* 0x0008000048147984 */ /* 0x000f220000000c00 */
[----:B---3--:R-:W-:Y:S02]  /*61240*/  LOP3.LUT R66, R84, 0xffff, RZ, 0xc0, !PT ;  /* 0x0000ffff54427812 */ /* 0x008fe400078ec0ff */
[----:B------:R-:W-:-:S02]  /*61250*/  LOP3.LUT R7, R88, 0xffff, RZ, 0xc0, !PT ;  /* 0x0000ffff58077812 */ /* 0x000fc400078ec0ff */
[----:B------:R-:W-:Y:S02]  /*61260*/  LOP3.LUT R67, R87, 0xffff, RZ, 0xc0, !PT ;  /* 0x0000ffff57437812 */ /* 0x000fe400078ec0ff */
[--C-:B------:R-:W-:Y:S02]  /*61270*/  PRMT R69, R6, 0x4210, R66.reuse ;  /* 0x0000421006457816 */ /* 0x100fe40000000042 */
[----:B------:R-:W-:Y:S02]  /*61280*/  PRMT R65, R65, 0x5210, R66 ;  /* 0x0000521041417816 */ /* 0x000fe40000000042 */
[----:B------:R-:W-:Y:S02]  /*61290*/  PRMT R71, R3, 0x4210, R67 ;  /* 0x0000421003477816 */ /* 0x000fe40000000043 */
[--C-:B------:R-:W-:Y:S01]  /*612a0*/  PRMT R70, R5, 0x4210, R7.reuse ;  /* 0x0000421005467816 */ /* 0x100fe20000000007 */
[----:B------:R-:W-:Y:S01]  /*612b0*/  BAR.SYNC.DEFER_BLOCKING 0x0 ;  /* 0x0000000000007b1d */ /* 0x000fe20000010000 */
[----:B------:R-:W-:-:S02]  /*612c0*/  PRMT R66, R4, 0x5210, R7 ;  /* 0x0000521004427816 */ /* 0x000fc40000000007 */
[----:B------:R-:W-:-:S03]  /*612d0*/  PRMT R67, R2, 0x5210, R67 ;  /* 0x0000521002437816 */ /* 0x000fc60000000043 */
[----:B------:R-:W-:Y:S04]  /*612e0*/  STS.128 [R0], R68 ;  /* 0x0000004400007388 */ /* 0x000fe80000000c00 */
[----:B------:R3:W-:Y:S02]  /*612f0*/  STS.128 [R0+0x400], R64 ;  /* 0x0004004000007388 */ /* 0x0007e40000000c00 */
[C---:B---3--:R-:W-:Y:S02]  /*61300*/  PRMT R0, R44.reuse, 0x7773, RZ ;  /* 0x000077732c007816 */ /* 0x048fe400000000ff */
[C---:B------:R-:W-:Y:S02]  /*61310*/  PRMT R67, R44.reuse, 0x7772, RZ ;  /* 0x000077722c437816 */ /* 0x040fe400000000ff */
[C---:B------:R-:W-:Y:S01]  /*61320*/  PRMT R69, R44.reuse, 0x7771, RZ ;  /* 0x000077712c457816 */ /* 0x040fe200000000ff */
[----:B------:R3:W-:Y:S04]  /*61330*/  STL [R1+0x144], R0 ;  /* 0x0001440001007387 */ /* 0x0007e80000100800 */
[----:B------:R0:W-:Y:S01]  /*61340*/  STL [R1+0x140], R67 ;  /* 0x0001404301007387 */ /* 0x0001e20000100800 */
[----:B---3--:R-:W-:-:S03]  /*61350*/  PRMT R0, R44, 0x7770, RZ ;  /* 0x000077702c007816 */ /* 0x008fc600000000ff */
[----:B------:R-:W-:Y:S01]  /*61360*/  STL [R1+0x13c], R69 ;  /* 0x00013c4501007387 */ /* 0x000fe20000100800 */
[C---:B------:R-:W-:Y:S02]  /*61370*/  PRMT R44, R45.reuse, 0x7772, RZ ;  /* 0x000077722d2c7816 */ /* 0x040fe400000000ff */
[C---:B0-----:R-:W-:Y:S01]  /*61380*/  PRMT R67, R45.reuse, 0x7773, RZ ;  /* 0x000077732d437816 */ /* 0x041fe200000000ff */
[----:B------:R0:W-:Y:S04]  /*61390*/  STL [R1+0x134], R0 ;  /* 0x0001340001007387 */ /* 0x0001e80000100800 */
[----:B------:R-:W-:Y:S01]  /*613a0*/  STL [R1+0x150], R67 ;  /* 0x0001504301007387 */ /* 0x000fe20000100800 */
[----:B0-----:R-:W-:-:S03]  /*613b0*/  PRMT R0, R45, 0x7771, RZ ;  /* 0x000077712d007816 */ /* 0x001fc600000000ff */
[----:B------:R0:W-:Y:S01]  /*613c0*/  STL [R1+0x14c], R44 ;  /* 0x00014c2c01007387 */ /* 0x0001e20000100800 */
[----:B------:R-:W-:-:S03]  /*613d0*/  PRMT R45, R45, 0x7770, RZ ;  /* 0x000077702d2d7816 */ /* 0x000fc600000000ff */
[----:B------:R3:W-:Y:S01]  /*613e0*/  STL [R1+0x148], R0 ;  /* 0x0001480001007387 */ /* 0x0007e20000100800 */
[----:B0-----:R-:W-:-:S03]  /*613f0*/  PRMT R44, R46, 0x7773, RZ ;  /* 0x000077732e2c7816 */ /* 0x001fc600000000ff */
[----:B------:R0:W-:Y:S01]  /*61400*/  STL [R1+0x12c], R45 ;  /* 0x00012c2d01007387 */ /* 0x0001e20000100800 */
[----:B---3--:R-:W-:-:S03]  /*61410*/  PRMT R0, R46, 0x7772, RZ ;  /* 0x000077722e007816 */ /* 0x008fc600000000ff */
[----:B------:R3:W-:Y:S04]  /*61420*/  STL [R1+0x154], R44 ;  /* 0x0001542c01007387 */ /* 0x0007e80000100800 */
[----:B------:R1:W-:Y:S01]  /*61430*/  STL [R1+0x138], R0 ;  /* 0x0001380001007387 */ /* 0x0003e20000100800 */
[C---:B0-----:R-:W-:Y:S02]  /*61440*/  PRMT R45, R46.reuse, 0x7771, RZ ;  /* 0x000077712e2d7816 */ /* 0x041fe400000000ff */
[----:B---3--:R-:W-:-:S03]  /*61450*/  PRMT R44, R46, 0x7770, RZ ;  /* 0x000077702e2c7816 */ /* 0x008fc600000000ff */
[----:B------:R0:W-:Y:S01]  /*61460*/  STL [R1+0x130], R45 ;  /* 0x0001302d01007387 */ /* 0x0001e20000100800 */
[----:B-1----:R-:W-:-:S03]  /*61470*/  PRMT R0, R47, 0x7773, RZ ;  /* 0x000077732f007816 */ /* 0x002fc600000000ff */
[----:B------:R1:W-:Y:S04]  /*61480*/  STL [R1+0x11c], R44 ;  /* 0x00011c2c01007387 */ /* 0x0003e80000100800 */
[----:B------:R3:W-:Y:S01]  /*61490*/  STL [R1+0x128], R0 ;  /* 0x0001280001007387 */ /* 0x0007e20000100800 */
[C---:B0-----:R-:W-:Y:S02]  /*614a0*/  PRMT R45, R47.reuse, 0x7772, RZ ;  /* 0x000077722f2d7816 */ /* 0x041fe400000000ff */
[----:B-1----:R-:W-:-:S03]  /*614b0*/  PRMT R44, R47, 0x7771, RZ ;  /* 0x000077712f2c7816 */ /* 0x002fc600000000ff */
[----:B------:R-:W-:Y:S01]  /*614c0*/  STL [R1+0x124], R45 ;  /* 0x0001242d01007387 */ /* 0x000fe20000100800 */
[----:B---3--:R-:W-:-:S03]  /*614d0*/  PRMT R0, R47, 0x7770, RZ ;  /* 0x000077702f007816 */ /* 0x008fc600000000ff */
[----:B------:R0:W-:Y:S04]  /*614e0*/  STL [R1+0x120], R44 ;  /* 0x0001202c01007387 */ /* 0x0001e80000100800 */
[----:B------:R1:W-:Y:S01]  /*614f0*/  STL [R1+0x118], R0 ;  /* 0x0001180001007387 */ /* 0x0003e20000100800 */
[----:B0-----:R-:W-:Y:S02]  /*61500*/  PRMT R44, R56, 0x7773, RZ ;  /* 0x00007773382c7816 */ /* 0x001fe400000000ff */
[----:B-1----:R-:W-:-:S05]  /*61510*/  PRMT R0, R55, 0x7773, RZ ;  /* 0x0000777337007816 */ /* 0x002fca00000000ff */
[----:B------:R0:W-:Y:S01]  /*61520*/  STL [R1], R0 ;  /* 0x0000000001007387 */ /* 0x0001e20000100800 */
[----:B------:R-:W-:-:S03]  /*61530*/  PRMT R45, R56, 0x7771, RZ ;  /* 0x00007771382d7816 */ /* 0x000fc600000000ff */
[----:B------:R1:W-:Y:S01]  /*61540*/  STL [R1+0x114], R44 ;  /* 0x0001142c01007387 */ /* 0x0003e20000100800 */
[C---:B0-----:R-:W-:Y:S02]  /*61550*/  PRMT R0, R56.reuse, 0x7772, RZ ;  /* 0x0000777238007816 */ /* 0x041fe400000000ff */
[----:B-1----:R-:W-:-:S03]  /*61560*/  PRMT R44, R56, 0x7770, RZ ;  /* 0x00007770382c7816 */ /* 0x002fc600000000ff */
[----:B------:R0:W-:Y:S04]  /*61570*/  STL [R1+0x10c], R0 ;  /* 0x00010c0001007387 */ /* 0x0001e80000100800 */
[----:B------:R1:W-:Y:S01]  /*61580*/  STL [R1+0x108], R45 ;  /* 0x0001082d01007387 */ /* 0x0003e20000100800 */
[----:B0-----:R-:W-:-:S03]  /*61590*/  PRMT R0, R57, 0x7773, RZ ;  /* 0x0000777339007816 */ /* 0x001fc600000000ff */
[----:B------:R0:W-:Y:S01]  /*615a0*/  STL [R1+0xf8], R44 ;  /* 0x0000f82c01007387 */ /* 0x0001e20000100800 */
[----:B-1----:R-:W-:-:S03]  /*615b0*/  PRMT R45, R57, 0x7772, RZ ;  /* 0x00007772392d7816 */ /* 0x002fc600000000ff */
[----:B------:R1:W-:Y:S01]  /*615c0*/  STL [R1+0x104], R0 ;  /* 0x0001040001007387 */ /* 0x0003e20000100800 */
[----:B0-----:R-:W-:-:S03]  /*615d0*/  PRMT R44, R57, 0x7771, RZ ;  /* 0x00007771392c7816 */ /* 0x001fc600000000ff */
[----:B------:R0:W-:Y:S01]  /*615e0*/  STL [R1+0x100], R45 ;  /* 0x0001002d01007387 */ /* 0x0001e20000100800 */
[----:B-1----:R-:W-:-:S03]  /*615f0*/  PRMT R0, R57, 0x7770, RZ ;  /* 0x0000777039007816 */ /* 0x002fc600000000ff */
[----:B------:R1:W-:Y:S04]  /*61600*/  STL [R1+0xfc], R44 ;  /* 0x0000fc2c01007387 */ /* 0x0003e80000100800 */
[----:B------:R3:W-:Y:S01]  /*61610*/  STL [R1+0xe8], R0 ;  /* 0x0000e80001007387 */ /* 0x0007e20000100800 */
[C---:B0-----:R-:W-:Y:S02]  /*61620*/  PRMT R45, R58.reuse, 0x7773, RZ ;  /* 0x000077733a2d7816 */ /* 0x041fe400000000ff */
[----:B-1----:R-:W-:-:S03]  /*61630*/  PRMT R44, R58, 0x7772, RZ ;  /* 0x000077723a2c7816 */ /* 0x002fc600000000ff */
[----:B------:R0:W-:Y:S01]  /*61640*/  STL [R1+0xf4], R45 ;  /* 0x0000f42d01007387 */ /* 0x0001e20000100800 */
[----:B---3--:R-:W-:-:S03]  /*61650*/  PRMT R0, R58, 0x7771, RZ ;  /* 0x000077713a007816 */ /* 0x008fc600000000ff */
[----:B------:R1:W-:Y:S04]  /*61660*/  STL [R1+0xf0], R44 ;  /* 0x0000f02c01007387 */ /* 0x0003e80000100800 */
[----:B------:R3:W-:Y:S01]  /*61670*/  STL [R1+0xec], R0 ;  /* 0x0000ec0001007387 */ /* 0x0007e20000100800 */
[----:B0-----:R-:W-:Y:S02]  /*61680*/  PRMT R45, R58, 0x7770, RZ ;  /* 0x000077703a2d7816 */ /* 0x001fe400000000ff */
[----:B-1----:R-:W-:-:S03]  /*61690*/  PRMT R44, R59, 0x7773, RZ ;  /* 0x000077733b2c7816 */ /* 0x002fc600000000ff */
[----:B------:R0:W-:Y:S01]  /*616a0*/  STL [R1+0xd8], R45 ;  /* 0x0000d82d01007387 */ /* 0x0001e20000100800 */
[----:B---3--:R-:W-:-:S03]  /*616b0*/  PRMT R0, R59, 0x7772, RZ ;  /* 0x000077723b007816 */ /* 0x008fc600000000ff */
        /* <DEDUP_REMOVED lines=15> */
[C---:B-1----:R-:W-:Y:S02]  /*617b0*/  PRMT R44, R62.reuse, 0x7773, RZ ;  /* 0x000077733e2c7816 */ /* 0x042fe400000000ff */
[----:B---3--:R-:W-:-:S03]  /*617c0*/  PRMT R0, R62, 0x7771, RZ ;  /* 0x000077713e007816 */ /* 0x008fc600000000ff */
[----:B------:R0:W-:Y:S04]  /*617d0*/  STL [R1+0x24], R44 ;  /* 0x0000242c01007387 */ /* 0x0001e80000100800 */
        /* <DEDUP_REMOVED lines=18> */
[----:B------:R-:W-:Y:S01]  /*61900*/  STL [R1+0xc8], R45 ;  /* 0x0000c82d01007387 */ /* 0x000fe20000100800 */
[----:B------:R-:W-:-:S03]  /*61910*/  PRMT R40, R41, 0x7772, RZ ;  /* 0x0000777229287816 */ /* 0x000fc600000000ff */
[----:B------:R1:W-:Y:S01]  /*61920*/  STL [R1+0xb8], R0 ;  /* 0x0000b80001007387 */ /* 0x0003e20000100800 */
[----:B0-----:R-:W-:-:S05]  /*61930*/  PRMT R44, R41, 0x7773, RZ ;  /* 0x00007773292c7816 */ /* 0x001fca00000000ff */
[----:B------:R-:W-:Y:S01]  /*61940*/  STL [R1+0xc4], R44 ;  /* 0x0000c42c01007387 */ /* 0x000fe20000100800 */
[----:B-1----:R-:W-:-:S03]  /*61950*/  PRMT R0, R41, 0x7771, RZ ;  /* 0x0000777129007816 */ /* 0x002fc600000000ff */
[----:B------:R0:W-:Y:S01]  /*61960*/  STL [R1+0xc0], R40 ;  /* 0x0000c02801007387 */ /* 0x0001e20000100800 */
[----:B------:R-:W-:-:S03]  /*61970*/  PRMT R41, R41, 0x7770, RZ ;  /* 0x0000777029297816 */ /* 0x000fc600000000ff */
        /* <DEDUP_REMOVED lines=44> */
[----:B------:R-:W-:Y:S01]  /*61c40*/  STL [R1+0x80], R41 ;  /* 0x0000802901007387 */ /* 0x000fe20000100800 */
[----:B---3--:R-:W-:-:S03]  /*61c50*/  PRMT R0, R51, 0x7771, RZ ;  /* 0x0000777133007816 */ /* 0x008fc600000000ff */
[----:B------:R0:W-:Y:S01]  /*61c60*/  STL [R1+0x74], R40 ;  /* 0x0000742801007387 */ /* 0x0001e20000100800 */
[----:B------:R-:W-:-:S03]  /*61c70*/  PRMT R42, R51, 0x7770, RZ ;  /* 0x00007770332a7816 */ /* 0x000fc600000000ff */
[----:B------:R1:W-:Y:S01]  /*61c80*/  STL [R1+0x6c], R0 ;  /* 0x00006c0001007387 */ /* 0x0003e20000100800 */
[----:B------:R-:W-:-:S03]  /*61c90*/  PRMT R43, R36, 0x7771, RZ ;  /* 0x00007771242b7816 */ /* 0x000fc600000000ff */
[----:B------:R3:W-:Y:S01]  /*61ca0*/  STL [R1+0x58], R42 ;  /* 0x0000582a01007387 */ /* 0x0007e20000100800 */
[----:B0-----:R-:W0:Y:S01]  /*61cb0*/  LDC.64 R40, c[0x0][0x3e0] ;  /* 0x0000f800ff287b82 */ /* 0x001e220000000a00 */
[C---:B-1----:R-:W-:Y:S02]  /*61cc0*/  PRMT R0, R36.reuse, 0x7773, RZ ;  /* 0x0000777324007816 */ /* 0x042fe400000000ff */
[----:B---3--:R-:W-:-:S03]  /*61cd0*/  PRMT R42, R36, 0x7772, RZ ;  /* 0x00007772242a7816 */ /* 0x008fc600000000ff */
[----:B------:R1:W-:Y:S04]  /*61ce0*/  STL [R1+0x254], R0 ;  /* 0x0002540001007387 */ /* 0x0003e80000100800 */
[----:B------:R3:W-:Y:S01]  /*61cf0*/  STL [R1+0x250], R42 ;  /* 0x0002502a01007387 */ /* 0x0007e20000100800 */
[----:B-1----:R-:W-:-:S03]  /*61d00*/  PRMT R0, R36, 0x7770, RZ ;  /* 0x0000777024007816 */ /* 0x002fc600000000ff */
[----:B------:R-:W-:Y:S01]  /*61d10*/  STL [R1+0x24c], R43 ;  /* 0x00024c2b01007387 */ /* 0x000fe20000100800 */
[C---:B------:R-:W-:Y:S02]  /*61d20*/  PRMT R36, R37.reuse, 0x7772, RZ ;  /* 0x0000777225247816 */ /* 0x040fe400000000ff */
[C---:B---3--:R-:W-:Y:S01]  /*61d30*/  PRMT R42, R37.reuse, 0x7773, RZ ;  /* 0x00007773252a7816 */ /* 0x048fe200000000ff */
[----:B------:R1:W-:Y:S04]  /*61d40*/  STL [R1+0x23c], R0 ;  /* 0x00023c0001007387 */ /* 0x0003e80000100800 */
[----:B------:R-:W-:Y:S01]  /*61d50*/  STL [R1+0x248], R42 ;  /* 0x0002482a01007387 */ /* 0x000fe20000100800 */
[----:B-1----:R-:W-:-:S03]  /*61d60*/  PRMT R0, R37, 0x7771, RZ ;  /* 0x0000777125007816 */ /* 0x002fc600000000ff */
[----:B------:R1:W-:Y:S01]  /*61d70*/  STL [R1+0x244], R36 ;  /* 0x0002442401007387 */ /* 0x0003e20000100800 */
[----:B------:R-:W-:-:S03]  /*61d80*/  PRMT R37, R37, 0x7770, RZ ;  /* 0x0000777025257816 */ /* 0x000fc600000000ff */
[----:B------:R3:W-:Y:S01]  /*61d90*/  STL [R1+0x240], R0 ;  /* 0x0002400001007387 */ /* 0x0007e20000100800 */
[----:B------:R-:W0:Y:S01]  /*61da0*/  S2R R88, SR_CTAID.X ;  /* 0x0000000000587919 */ /* 0x000e220000002500 */
[C---:B-1----:R-:W-:Y:S02]  /*61db0*/  PRMT R36, R38.reuse, 0x7773, RZ ;  /* 0x0000777326247816 */ /* 0x042fe400000000ff */
[C---:B---3--:R-:W-:Y:S01]  /*61dc0*/  PRMT R0, R38.reuse, 0x7772, RZ ;  /* 0x0000777226007816 */ /* 0x048fe200000000ff */
[----:B------:R1:W-:Y:S04]  /*61dd0*/  STL [R1+0x22c], R37 ;  /* 0x00022c2501007387 */ /* 0x0003e80000100800 */
[----:B------:R3:W-:Y:S04]  /*61de0*/  STL [R1+0x238], R36 ;  /* 0x0002382401007387 */ /* 0x0007e80000100800 */
[----:B------:R2:W-:Y:S01]  /*61df0*/  STL [R1+0x234], R0 ;  /* 0x0002340001007387 */ /* 0x0005e20000100800 */
[----:B-1----:R-:W-:-:S02]  /*61e00*/  PRMT R37, R38, 0x7771, RZ ;  /* 0x0000777126257816 */ /* 0x002fc400000000ff */
[----:B---3--:R-:W-:Y:S01]  /*61e10*/  PRMT R36, R38, 0x7770, RZ ;  /* 0x0000777026247816 */ /* 0x008fe200000000ff */
[----:B------:R-:W1:Y:S01]  /*61e20*/  S2R R42, SR_CTAID.Y ;  /* 0x00000000002a7919 */ /* 0x000e620000002600 */
[C---:B--2---:R-:W-:Y:S01]  /*61e30*/  PRMT R0, R39.reuse, 0x7773, RZ ;  /* 0x0000777327007816 */ /* 0x044fe200000000ff */
[----:B------:R2:W-:Y:S04]  /*61e40*/  STL [R1+0x230], R37 ;  /* 0x0002302501007387 */ /* 0x0005e80000100800 */
[----:B------:R3:W-:Y:S04]  /*61e50*/  STL [R1+0x21c], R36 ;  /* 0x00021c2401007387 */ /* 0x0007e80000100800 */
[----:B------:R0:W-:Y:S01]  /*61e60*/  STL [R1+0x228], R0 ;  /* 0x0002280001007387 */ /* 0x0001e20000100800 */
[----:B--2---:R-:W-:-:S02]  /*61e70*/  PRMT R37, R39, 0x7772, RZ ;  /* 0x0000777227257816 */ /* 0x004fc400000000ff */
[----:B---3--:R-:W-:-:S03]  /*61e80*/  PRMT R36, R39, 0x7771, RZ ;  /* 0x0000777127247816 */ /* 0x008fc600000000ff */
[----:B------:R2:W-:Y:S01]  /*61e90*/  STL [R1+0x224], R37 ;  /* 0x0002242501007387 */ /* 0x0005e20000100800 */
[----:B0-----:R-:W-:-:S03]  /*61ea0*/  PRMT R0, R39, 0x7770, RZ ;  /* 0x0000777027007816 */ /* 0x001fc600000000ff */
[----:B------:R0:W-:Y:S04]  /*61eb0*/  STL [R1+0x220], R36 ;  /* 0x0002202401007387 */ /* 0x0001e80000100800 */
[----:B------:R3:W-:Y:S01]  /*61ec0*/  STL [R1+0x218], R0 ;  /* 0x0002180001007387 */ /* 0x0007e20000100800 */
[C---:B--2---:R-:W-:Y:S02]  /*61ed0*/  PRMT R37, R28.reuse, 0x7773, RZ ;  /* 0x000077731c257816 */ /* 0x044fe400000000ff */
[----:B0-----:R-:W-:-:S03]  /*61ee0*/  PRMT R36, R28, 0x7772, RZ ;  /* 0x000077721c247816 */ /* 0x001fc600000000ff */
[----:B------:R-:W-:Y:S01]  /*61ef0*/  STL [R1+0x84], R37 ;  /* 0x0000842501007387 */ /* 0x000fe20000100800 */
[----:B---3--:R-:W-:-:S03]  /*61f00*/  PRMT R0, R28, 0x7771, RZ ;  /* 0x000077711c007816 */ /* 0x008fc600000000ff */
[----:B------:R0:W-:Y:S01]  /*61f10*/  STL [R1+0x7c], R36 ;  /* 0x00007c2401007387 */ /* 0x0001e20000100800 */
[----:B------:R-:W-:-:S03]  /*61f20*/  PRMT R28, R28, 0x7770, RZ ;  /* 0x000077701c1c7816 */ /* 0x000fc600000000ff */
[----:B------:R2:W-:Y:S01]  /*61f30*/  STL [R1+0x78], R0 ;  /* 0x0000780001007387 */ /* 0x0005e20000100800 */
[----:B0-----:R-:W-:-:S03]  /*61f40*/  PRMT R36, R29, 0x7773, RZ ;  /* 0x000077731d247816 */ /* 0x001fc600000000ff */
[----:B------:R0:W-:Y:S01]  /*61f50*/  STL [R1+0x68], R28 ;  /* 0x0000681c01007387 */ /* 0x0001e20000100800 */
[----:B--2---:R-:W-:-:S03]  /*61f60*/  PRMT R0, R29, 0x7772, RZ ;  /* 0x000077721d007816 */ /* 0x004fc600000000ff */
[----:B------:R-:W-:Y:S01]  /*61f70*/  STL [R1+0x90], R36 ;  /* 0x0000902401007387 */ /* 0x000fe20000100800 */
[----:B------:R-:W-:-:S03]  /*61f80*/  IMAD.SHL.U32 R88, R88, 0x40, RZ ;  /* 0x0000004058587824 */ /* 0x000fc600078e00ff */
[----:B------:R2:W-:Y:S01]  /*61f90*/  STL [R1+0x8c], R0 ;  /* 0x00008c0001007387 */ /* 0x0005e20000100800 */
[----:B0-----:R-:W-:Y:S02]  /*61fa0*/  PRMT R28, R29, 0x7771, RZ ;  /* 0x000077711d1c7816 */ /* 0x001fe400000000ff */
[----:B--2---:R-:W-:-:S03]  /*61fb0*/  PRMT R0, R30, 0x7773, RZ ;  /* 0x000077731e007816 */ /* 0x004fc600000000ff */
[----:B------:R-:W-:Y:S04]  /*61fc0*/  STL [R1+0x88], R28 ;  /* 0x0000881c01007387 */ /* 0x000fe80000100800 */
[----:B------:R0:W-:Y:S01]  /*61fd0*/  STL [R1+0x70], R0 ;  /* 0x0000700001007387 */ /* 0x0001e20000100800 */
[----:B-1----:R-:W-:Y:S01]  /*61fe0*/  IMAD R40, R42, R40, RZ ;  /* 0x000000282a287224 */ /* 0x002fe200078e02ff */
[C---:B------:R-:W-:Y:S02]  /*61ff0*/  PRMT R43, R32.reuse, 0x7773, RZ ;  /* 0x00007773202b7816 */ /* 0x040fe400000000ff */
[----:B------:R-:W-:Y:S02]  /*62000*/  PRMT R42, R32, 0x7772, RZ ;  /* 0x00007772202a7816 */ /* 0x000fe400000000ff */
[----:B0-----:R-:W-:Y:S01]  /*62010*/  LOP3.LUT R0, R88, 0x3f, R90, 0xf8, !PT ;  /* 0x0000003f58007812 */ /* 0x001fe200078ef85a */
[----:B------:R-:W-:Y:S04]  /*62020*/  STL [R1+0x214], R43 ;  /* 0x0002142b01007387 */ /* 0x000fe80000100800 */
[----:B------:R-:W-:Y:S01]  /*62030*/  IMAD R41, R0, R41, RZ ;  /* 0x0000002900297224 */ /* 0x000fe200078e02ff */
[----:B------:R-:W-:-:S02]  /*62040*/  PRMT R0, R32, 0x7771, RZ ;  /* 0x0000777120007816 */ /* 0x000fc400000000ff */
[----:B------:R-:W-:Y:S01]  /*62050*/  PRMT R32, R32, 0x7770, RZ ;  /* 0x0000777020207816 */ /* 0x000fe200000000ff */
[----:B------:R0:W-:Y:S04]  /*62060*/  STL [R1+0x210], R42 ;  /* 0x0002102a01007387 */ /* 0x0001e80000100800 */
[----:B------:R1:W-:Y:S04]  /*62070*/  STL [R1+0x20c], R0 ;  /* 0x00020c0001007387 */ /* 0x0003e80000100800 */
[----:B------:R2:W-:Y:S01]  /*62080*/  STL [R1+0x1fc], R32 ;  /* 0x0001fc2001007387 */ /* 0x0005e20000100800 */
[----:B0-----:R-:W-:-:S02]  /*62090*/  PRMT R42, R33, 0x7773, RZ ;  /* 0x00007773212a7816 */ /* 0x001fc400000000ff */
[----:B-1----:R-:W-:-:S03]  /*620a0*/  PRMT R0, R33, 0x7772, RZ ;  /* 0x0000777221007816 */ /* 0x002fc600000000ff */
[----:B------:R-:W-:Y:S01]  /*620b0*/  STL [R1+0x208], R42 ;  /* 0x0002082a01007387 */ /* 0x000fe20000100800 */
[----:B--2---:R-:W-:-:S03]  /*620c0*/  PRMT R32, R33, 0x7771, RZ ;  /* 0x0000777121207816 */ /* 0x004fc600000000ff */
        /* <DEDUP_REMOVED lines=11> */
[----:B--2---:R-:W-:-:S03]  /*62180*/  PRMT R32, R35, 0x7773, RZ ;  /* 0x0000777323207816 */ /* 0x004fc600000000ff */
[----:B------:R1:W-:Y:S01]  /*62190*/  STL [R1+0x1dc], R0 ;  /* 0x0001dc0001007387 */ /* 0x0003e20000100800 */
[C---:B------:R-:W-:Y:S02]  /*621a0*/  PRMT R74, R52.reuse, 0x7773, RZ ;  /* 0x00007773344a7816 */ /* 0x040fe400000000ff */
[C---:B------:R-:W-:Y:S01]  /*621b0*/  PRMT R72, R52.reuse, 0x7772, RZ ;  /* 0x0000777234487816 */ /* 0x040fe200000000ff */
[----:B------:R2:W-:Y:S01]  /*621c0*/  STL [R1+0x1e8], R32 ;  /* 0x0001e82001007387 */ /* 0x0005e20000100800 */
[C---:B0-----:R-:W-:Y:S02]  /*621d0*/  PRMT R33, R35.reuse, 0x7772, RZ ;  /* 0x0000777223217816 */ /* 0x041fe400000000ff */
[C---:B------:R-:W-:Y:S02]  /*621e0*/  PRMT R71, R52.reuse, 0x7771, RZ ;  /* 0x0000777134477816 */ /* 0x040fe400000000ff */
[----:B-1----:R-:W-:Y:S02]  /*621f0*/  PRMT R0, R35, 0x7771, RZ ;  /* 0x0000777123007816 */ /* 0x002fe400000000ff */
[----:B------:R-:W-:-:S02]  /*62200*/  PRMT R67, R52, 0x7770, RZ ;  /* 0x0000777034437816 */ /* 0x000fc400000000ff */
[----:B--2---:R-:W-:Y:S02]  /*62210*/  PRMT R32, R35, 0x7770, RZ ;  /* 0x0000777023207816 */ /* 0x004fe400000000ff */
[C---:B------:R-:W-:Y:S01]  /*62220*/  PRMT R52, R12.reuse, 0x7773, RZ ;  /* 0x000077730c347816 */ /* 0x040fe200000000ff */
[----:B------:R-:W-:Y:S01]  /*62230*/  STL [R1+0x1e4], R33 ;  /* 0x0001e42101007387 */ /* 0x000fe20000100800 */
[C---:B------:R-:W-:Y:S02]  /*62240*/  PRMT R50, R12.reuse, 0x7772, RZ ;  /* 0x000077720c327816 */ /* 0x040fe400000000ff */
[C---:B------:R-:W-:Y:S01]  /*62250*/  PRMT R51, R12.reuse, 0x7771, RZ ;  /* 0x000077710c337816 */ /* 0x040fe200000000ff */
[----:B------:R-:W-:Y:S01]  /*62260*/  STL [R1+0x1e0], R0 ;  /* 0x0001e00001007387 */ /* 0x000fe20000100800 */
[----:B------:R-:W-:-:S03]  /*62270*/  PRMT R12, R12, 0x7770, RZ ;  /* 0x000077700c0c7816 */ /* 0x000fc600000000ff */
[----:B------:R-:W-:Y:S04]  /*62280*/  STL [R1+0x1d8], R32 ;  /* 0x0001d82001007387 */ /* 0x000fe80000100800 */
[----:B------:R-:W-:Y:S04]  /*62290*/  STL [R1+0x1c4], R52 ;  /* 0x0001c43401007387 */ /* 0x000fe80000100800 */
[----:B------:R0:W-:Y:S04]  /*622a0*/  STL [R1+0x1c0], R50 ;  /* 0x0001c03201007387 */ /* 0x0001e80000100800 */
[----:B------:R1:W-:Y:S04]  /*622b0*/  STL [R1+0x1bc], R51 ;  /* 0x0001bc3301007387 */ /* 0x0003e80000100800 */
[----:B------:R2:W-:Y:S01]  /*622c0*/  STL [R1+0x1ac], R12 ;  /* 0x0001ac0c01007387 */ /* 0x0005e20000100800 */
[----:B0-----:R-:W-:-:S02]  /*622d0*/  PRMT R50, R13, 0x7773, RZ ;  /* 0x000077730d327816 */ /* 0x001fc400000000ff */
[----:B-1----:R-:W-:-:S03]  /*622e0*/  PRMT R51, R13, 0x7772, RZ ;  /* 0x000077720d337816 */ /* 0x002fc600000000ff */
[----:B------:R0:W-:Y:S01]  /*622f0*/  STL [R1+0x1b8], R50 ;  /* 0x0001b83201007387 */ /* 0x0001e20000100800 */
[----:B--2---:R-:W-:-:S03]  /*62300*/  PRMT R12, R13, 0x7771, RZ ;  /* 0x000077710d0c7816 */ /* 0x004fc600000000ff */
[----:B------:R-:W-:Y:S01]  /*62310*/  STL [R1+0x1b4], R51 ;  /* 0x0001b43301007387 */ /* 0x000fe20000100800 */
[----:B------:R-:W-:Y:S02]  /*62320*/  SHF.R.U32.HI R49, RZ, 0x6, R90 ;  /* 0x00000006ff317819 */ /* 0x000fe4000001165a */
[--C-:B------:R-:W-:Y:S01]  /*62330*/  IADD3 R92, P1, P2, R41, R92, R40.reuse ;  /* 0x0000005c295c7210 */ /* 0x100fe20007a3e028 */
[----:B------:R1:W-:Y:S01]  /*62340*/  STL [R1+0x1b0], R12 ;  /* 0x0001b00c01007387 */ /* 0x0003e20000100800 */
[----:B0-----:R-:W-:Y:S02]  /*62350*/  PRMT R50, R13, 0x7770, RZ ;  /* 0x000077700d327816 */ /* 0x001fe400000000ff */
[----:B------:R-:W-:Y:S02]  /*62360*/  PRMT R13, R14, 0x7773, RZ ;  /* 0x000077730e0d7816 */ /* 0x000fe400000000ff */
[----:B------:R-:W-:Y:S02]  /*62370*/  SHF.R.S32.HI R0, RZ, 0x1f, R40 ;  /* 0x0000001fff007819 */ /* 0x000fe40000011428 */
[----:B------:R-:W-:-:S02]  /*62380*/  SHF.R.S32.HI R48, RZ, 0x1f, R41 ;  /* 0x0000001fff307819 */ /* 0x000fc40000011429 */
[----:B-1----:R-:W-:Y:S01]  /*62390*/  PRMT R12, R14, 0x7772, RZ ;  /* 0x000077720e0c7816 */ /* 0x002fe200000000ff */
[----:B------:R0:W-:Y:S01]  /*623a0*/  STL [R1+0x19c], R50 ;  /* 0x00019c3201007387 */ /* 0x0001e20000100800 */
[----:B------:R-:W-:Y:S02]  /*623b0*/  SGXT.U32 R49, R49, 0x1 ;  /* 0x000000013131781a */ /* 0x000fe40000000000 */
[----:B------:R-:W-:Y:S01]  /*623c0*/  IADD3.X R0, PT, PT, R48, R93, R0, P1, P2 ;  /* 0x0000005d30007210 */ /* 0x000fe20000fe4400 */
[----:B------:R1:W-:Y:S04]  /*623d0*/  STL [R1+0x1a8], R13 ;  /* 0x0001a80d01007387 */ /* 0x0003e80000100800 */
[----:B------:R2:W-:Y:S01]  /*623e0*/  STL [R1+0x1a4], R12 ;  /* 0x0001a40c01007387 */ /* 0x0005e20000100800 */
[C---:B0-----:R-:W-:Y:S01]  /*623f0*/  PRMT R50, R14.reuse, 0x7771, RZ ;  /* 0x000077710e327816 */ /* 0x041fe200000000ff */
[----:B------:R-:W0:Y:S01]  /*62400*/  S2R R93, SR_TID.X ;  /* 0x00000000005d7919 */ /* 0x000e220000002100 */
[----:B-1----:R-:W-:Y:S01]  /*62410*/  PRMT R13, R14, 0x7770, RZ ;  /* 0x000077700e0d7816 */ /* 0x002fe200000000ff */
[----:B------:R-:W-:Y:S01]  /*62420*/  IMAD R49, R49, R86, RZ ;  /* 0x0000005631317224 */ /* 0x000fe200078e02ff */
[C---:B--2---:R-:W-:Y:S01]  /*62430*/  PRMT R12, R15.reuse, 0x7773, RZ ;  /* 0x000077730f0c7816 */ /* 0x044fe200000000ff */
[----:B------:R-:W-:Y:S01]  /*62440*/  STL [R1+0x1a0], R50 ;  /* 0x0001a03201007387 */ /* 0x000fe20000100800 */
[----:B------:R-:W-:-:S03]  /*62450*/  PRMT R14, R15, 0x7772, RZ ;  /* 0x000077720f0e7816 */ /* 0x000fc600000000ff */
[----:B------:R1:W-:Y:S01]  /*62460*/  STL [R1+0x198], R13 ;  /* 0x0001980d01007387 */ /* 0x0003e20000100800 */
[----:B------:R-:W-:Y:S01]  /*62470*/  IMAD R88, R86, 0x2, R49 ;  /* 0x0000000256587824 */ /* 0x000fe200078e0231 */
[----:B------:R-:W-:Y:S02]  /*62480*/  IADD3 R48, P1, PT, R49, R92, RZ ;  /* 0x0000005c31307210 */ /* 0x000fe40007f3e0ff */
[----:B------:R2:W-:Y:S01]  /*62490*/  STL [R1+0x1d4], R12 ;  /* 0x0001d40c01007387 */ /* 0x0005e20000100800 */
[----:B-1----:R-:W-:-:S03]  /*624a0*/  PRMT R13, R15, 0x7771, RZ ;  /* 0x000077710f0d7816 */ /* 0x002fc600000000ff */
[----:B------:R-:W-:Y:S01]  /*624b0*/  STL [R1+0x1d0], R14 ;  /* 0x0001d00e01007387 */ /* 0x000fe20000100800 */
[----:B--2---:R-:W-:-:S03]  /*624c0*/  PRMT R12, R15, 0x7770, RZ ;  /* 0x000077700f0c7816 */ /* 0x004fc600000000ff */
[----:B------:R-:W-:Y:S01]  /*624d0*/  STL [R1+0x1cc], R13 ;  /* 0x0001cc0d01007387 */ /* 0x000fe20000100800 */
[----:B------:R-:W-:Y:S01]  /*624e0*/  LEA.HI.X.SX32 R49, R49, R0, 0x1, P1 ;  /* 0x0000000031317211 */ /* 0x000fe200008f0eff */
[----:B------:R-:W-:Y:S02]  /*624f0*/  IMAD R90, R86, 0x2, R88 ;  /* 0x00000002565a7824 */ /* 0x000fe400078e0258 */
[----:B------:R1:W-:Y:S01]  /*62500*/  STL [R1+0x1c8], R12 ;  /* 0x0001c80c01007387 */ /* 0x0003e20000100800 */
[----:B------:R-:W-:Y:S01]  /*62510*/  PRMT R6, R8, 0x7770, RZ ;  /* 0x0000777008067816 */ /* 0x000fe200000000ff */
[----:B------:R-:W-:Y:S01]  /*62520*/  BAR.SYNC.DEFER_BLOCKING 0x0 ;  /* 0x0000000000007b1d */ /* 0x000fe20000010000 */
[C---:B------:R-:W-:Y:S02]  /*62530*/  PRMT R82, R54.reuse, 0x7773, RZ ;  /* 0x0000777336527816 */ /* 0x040fe400000000ff */
[----:B------:R-:W-:Y:S02]  /*62540*/  PRMT R81, R54, 0x7772, RZ ;  /* 0x0000777236517816 */ /* 0x000fe400000000ff */
[----:B-1----:R-:W-:-:S02]  /*62550*/  IADD3 R12, P1, PT, R88, R92, RZ ;  /* 0x0000005c580c7210 */ /* 0x002fc40007f3e0ff */
[C---:B------:R-:W-:Y:S02]  /*62560*/  PRMT R80, R54.reuse, 0x7771, RZ ;  /* 0x0000777136507816 */ /* 0x040fe400000000ff */
[----:B------:R-:W-:Y:S02]  /*62570*/  PRMT R78, R54, 0x7770, RZ ;  /* 0x00007770364e7816 */ /* 0x000fe400000000ff */
[C---:B------:R-:W-:Y:S02]  /*62580*/  PRMT R91, R60.reuse, 0x7772, RZ ;  /* 0x000077723c5b7816 */ /* 0x040fe400000000ff */
[C---:B------:R-:W-:Y:S02]  /*62590*/  PRMT R89, R60.reuse, 0x7771, RZ ;  /* 0x000077713c597816 */ /* 0x040fe400000000ff */
[----:B------:R-:W-:Y:S02]  /*625a0*/  PRMT R83, R60, 0x7770, RZ ;  /* 0x000077703c537816 */ /* 0x000fe400000000ff */
[----:B------:R-:W-:-:S02]  /*625b0*/  PRMT R85, R61, 0x7770, RZ ;  /* 0x000077703d557816 */ /* 0x000fc400000000ff */
[----:B------:R-:W-:Y:S02]  /*625c0*/  PRMT R3, R8, 0x7771, RZ ;  /* 0x0000777108037816 */ /* 0x000fe400000000ff */
[C---:B------:R-:W-:Y:S02]  /*625d0*/  PRMT R14, R16.reuse, 0x7773, RZ ;  /* 0x00007773100e7816 */ /* 0x040fe400000000ff */
[C---:B------:R-:W-:Y:S02]  /*625e0*/  PRMT R15, R16.reuse, 0x7772, RZ ;  /* 0x00007772100f7816 */ /* 0x040fe400000000ff */
[C---:B------:R-:W-:Y:S02]  /*625f0*/  PRMT R50, R16.reuse, 0x7771, RZ ;  /* 0x0000777110327816 */ /* 0x040fe400000000ff */
[----:B------:R-:W-:Y:S02]  /*62600*/  PRMT R54, R16, 0x7770, RZ ;  /* 0x0000777010367816 */ /* 0x000fe400000000ff */
[----:B------:R-:W-:-:S02]  /*62610*/  PRMT R60, R19, 0x7773, RZ ;  /* 0x00007773133c7816 */ /* 0x000fc400000000ff */
[C---:B------:R-:W-:Y:S02]  /*62620*/  PRMT R61, R19.reuse, 0x7772, RZ ;  /* 0x00007772133d7816 */ /* 0x040fe400000000ff */
[C---:B------:R-:W-:Y:S02]  /*62630*/  PRMT R62, R19.reuse, 0x7771, RZ ;  /* 0x00007771133e7816 */ /* 0x040fe400000000ff */
[----:B------:R-:W-:Y:S01]  /*62640*/  PRMT R63, R19, 0x7770, RZ ;  /* 0x00007770133f7816 */ /* 0x000fe200000000ff */
[----:B------:R-:W-:Y:S01]  /*62650*/  IMAD R19, R86, 0x2, R90 ;  /* 0x0000000256137824 */ /* 0x000fe200078e025a */
[----:B------:R-:W-:Y:S02]  /*62660*/  LEA.HI.X.SX32 R13, R88, R0, 0x1, P1 ;  /* 0x00000000580d7211 */ /* 0x000fe400008f0eff */
[----:B------:R-:W-:Y:S01]  /*62670*/  IADD3 R16, P1, PT, R90, R92, RZ ;  /* 0x0000005c5a107210 */ /* 0x000fe20007f3e0ff */
[----:B------:R-:W-:Y:S01]  /*62680*/  STG.E.U8 desc[UR8][R48.64], R6 ;  /* 0x0000000630007986 */ /* 0x000fe2000c101108 */
[----:B------:R-:W-:-:S02]  /*62690*/  PRMT R77, R53, 0x7773, RZ ;  /* 0x00007773354d7816 */ /* 0x000fc400000000ff */
[C---:B------:R-:W-:Y:S02]  /*626a0*/  PRMT R76, R53.reuse, 0x7772, RZ ;  /* 0x00007772354c7816 */ /* 0x040fe400000000ff */
[C---:B------:R-:W-:Y:S02]  /*626b0*/  PRMT R75, R53.reuse, 0x7771, RZ ;  /* 0x00007771354b7816 */ /* 0x040fe400000000ff */
[----:B------:R-:W-:Y:S01]  /*626c0*/  PRMT R69, R53, 0x7770, RZ ;  /* 0x0000777035457816 */ /* 0x000fe200000000ff */
[----:B------:R1:W-:Y:S01]  /*626d0*/  STG.E.U8 desc[UR8][R12.64], R3 ;  /* 0x000000030c007986 */ /* 0x0003e2000c101108 */
[C---:B------:R-:W-:Y:S02]  /*626e0*/  PRMT R87, R55.reuse, 0x7772, RZ ;  /* 0x0000777237577816 */ /* 0x040fe400000000ff */
[C---:B------:R-:W-:Y:S02]  /*626f0*/  PRMT R84, R55.reuse, 0x7771, RZ ;  /* 0x0000777137547816 */ /* 0x040fe400000000ff */
[----:B------:R-:W-:-:S02]  /*62700*/  PRMT R79, R55, 0x7770, RZ ;  /* 0x00007770374f7816 */ /* 0x000fc400000000ff */
[C---:B------:R-:W-:Y:S02]  /*62710*/  PRMT R52, R17.reuse, 0x7773, RZ ;  /* 0x0000777311347816 */ /* 0x040fe400000000ff */
[C---:B------:R-:W-:Y:S02]  /*62720*/  PRMT R51, R17.reuse, 0x7772, RZ ;  /* 0x0000777211337816 */ /* 0x040fe400000000ff */
[C---:B------:R-:W-:Y:S02]  /*62730*/  PRMT R53, R17.reuse, 0x7771, RZ ;  /* 0x0000777111357816 */ /* 0x040fe400000000ff */
[----:B------:R-:W-:Y:S01]  /*62740*/  PRMT R58, R17, 0x7770, RZ ;  /* 0x00007770113a7816 */ /* 0x000fe200000000ff */
[----:B-1----:R-:W-:Y:S01]  /*62750*/  IMAD R3, R86, 0x2, R19 ;  /* 0x0000000256037824 */ /* 0x002fe200078e0213 */
[----:B------:R-:W-:Y:S02]  /*62760*/  PRMT R4, R8, 0x7772, RZ ;  /* 0x0000777208047816 */ /* 0x000fe400000000ff */
[----:B------:R-:W-:-:S02]  /*62770*/  PRMT R56, R18, 0x7773, RZ ;  /* 0x0000777312387816 */ /* 0x000fc400000000ff */
[C---:B------:R-:W-:Y:S02]  /*62780*/  PRMT R55, R18.reuse, 0x7772, RZ ;  /* 0x0000777212377816 */ /* 0x040fe400000000ff */
[C---:B------:R-:W-:Y:S02]  /*62790*/  PRMT R57, R18.reuse, 0x7771, RZ ;  /* 0x0000777112397816 */ /* 0x040fe400000000ff */
[----:B------:R-:W-:Y:S02]  /*627a0*/  PRMT R59, R18, 0x7770, RZ ;  /* 0x00007770123b7816 */ /* 0x000fe400000000ff */
[----:B------:R-:W-:Y:S02]  /*627b0*/  LEA.HI.X.SX32 R17, R90, R0, 0x1, P1 ;  /* 0x000000005a117211 */ /* 0x000fe400008f0eff */
[C---:B------:R-:W-:Y:S02]  /*627c0*/  IADD3 R18, P1, PT, R19.reuse, R92, RZ ;  /* 0x0000005c13127210 */ /* 0x040fe40007f3e0ff */
[----:B------:R-:W-:Y:S01]  /*627d0*/  PRMT R2, R8, 0x7773, RZ ;  /* 0x0000777308027816 */ /* 0x000fe200000000ff */
[----:B------:R1:W-:Y:S01]  /*627e0*/  STG.E.U8 desc[UR8][R16.64], R4 ;  /* 0x0000000410007986 */ /* 0x0003e2000c101108 */
[----:B------:R-:W-:-:S02]  /*627f0*/  LEA.HI.X.SX32 R19, R19, R0, 0x1, P1 ;  /* 0x0000000013137211 */ /* 0x000fc400008f0eff */
[----:B------:R-:W-:Y:S02]  /*62800*/  IADD3 R12, P1, PT, R3, R92, RZ ;  /* 0x0000005c030c7210 */ /* 0x000fe40007f3e0ff */
[----:B0-----:R-:W-:Y:S01]  /*62810*/  LEA.HI R6, R93, 0xe, RZ, 0x1a ;  /* 0x0000000e5d067811 */ /* 0x001fe200078fd0ff */
[----:B------:R0:W-:Y:S01]  /*62820*/  STG.E.U8 desc[UR8][R18.64], R2 ;  /* 0x0000000212007986 */ /* 0x0001e2000c101108 */
[----:B------:R-:W-:Y:S01]  /*62830*/  LEA.HI.X.SX32 R13, R3, R0, 0x1, P1 ;  /* 0x00000000030d7211 */ /* 0x000fe200008f0eff */
[----:B-1----:R-:W-:Y:S01]  /*62840*/  IMAD R4, R86, 0x2, R3 ;  /* 0x0000000256047824 */ /* 0x002fe200078e0203 */
[----:B------:R-:W-:-:S03]  /*62850*/  PRMT R66, R9, 0x7770, RZ ;  /* 0x0000777009427816 */ /* 0x000fc600000000ff */
[----:B------:R-:W-:Y:S01]  /*62860*/  IMAD R17, R86, 0x2, R4 ;  /* 0x0000000256117824 */ /* 0x000fe200078e0204 */
[----:B0-----:R-:W-:Y:S01]  /*62870*/  IADD3 R2, P1, PT, R4, R92, RZ ;  /* 0x0000005c04027210 */ /* 0x001fe20007f3e0ff */
[----:B------:R-:W-:Y:S01]  /*62880*/  IMAD R18, R6, R86, RZ ;  /* 0x0000005606127224 */ /* 0x000fe200078e02ff */
[----:B------:R-:W-:Y:S02]  /*62890*/  PRMT R7, R9, 0x7771, RZ ;  /* 0x0000777109077816 */ /* 0x000fe400000000ff */
[----:B------:R-:W-:Y:S01]  /*628a0*/  LEA.HI.X.SX32 R3, R4, R0, 0x1, P1 ;  /* 0x0000000004037211 */ /* 0x000fe200008f0eff */
[----:B------:R-:W-:Y:S01]  /*628b0*/  IMAD R4, R86, 0x4, R17 ;  /* 0x0000000456047824 */ /* 0x000fe200078e0211 */
[CC--:B------:R-:W-:Y:S01]  /*628c0*/  IADD3 R16, P1, PT, R17.reuse, R92.reuse, RZ ;  /* 0x0000005c11107210 */ /* 0x0c0fe20007f3e0ff */
[----:B------:R-:W-:Y:S01]  /*628d0*/  STG.E.U8 desc[UR8][R12.64], R66 ;  /* 0x000000420c007986 */ /* 0x000fe2000c101108 */
[----:B------:R-:W-:Y:S02]  /*628e0*/  IADD3 R6, P2, PT, R18, R92, RZ ;  /* 0x0000005c12067210 */ /* 0x000fe40007f5e0ff */
[----:B------:R-:W-:Y:S01]  /*628f0*/  LEA.HI.X.SX32 R17, R17, R0, 0x1, P1 ;  /* 0x0000000011117211 */ /* 0x000fe200008f0eff */
[----:B------:R0:W-:Y:S01]  /*62900*/  STG.E.U8 desc[UR8][R2.64], R7 ;  /* 0x0000000702007986 */ /* 0x0001e2000c101108 */
[----:B------:R-:W-:-:S02]  /*62910*/  PRMT R8, R9, 0x7773, RZ ;  /* 0x0000777309087816 */ /* 0x000fc400000000ff */
[----:B------:R-:W-:Y:S02]  /*62920*/  PRMT R5, R9, 0x7772, RZ ;  /* 0x0000777209057816 */ /* 0x000fe400000000ff */
[C---:B------:R-:W-:Y:S02]  /*62930*/  PRMT R64, R10.reuse, 0x7773, RZ ;  /* 0x000077730a407816 */ /* 0x040fe400000000ff */
[C---:B------:R-:W-:Y:S02]  /*62940*/  PRMT R65, R10.reuse, 0x7772, RZ ;  /* 0x000077720a417816 */ /* 0x040fe400000000ff */
[----:B------:R-:W-:Y:S02]  /*62950*/  PRMT R9, R10, 0x7771, RZ ;  /* 0x000077710a097816 */ /* 0x000fe400000000ff */
[----:B0-----:R-:W-:Y:S02]  /*62960*/  IADD3 R2, P1, PT, R4, R92, RZ ;  /* 0x0000005c04027210 */ /* 0x001fe40007f3e0ff */
[----:B------:R-:W-:-:S02]  /*62970*/  LEA.HI.X.SX32 R7, R18, R0, 0x1, P2 ;  /* 0x0000000012077211 */ /* 0x000fc400010f0eff */
[----:B------:R-:W-:Y:S02]  /*62980*/  PRMT R10, R10, 0x7770, RZ ;  /* 0x000077700a0a7816 */ /* 0x000fe400000000ff */
[----:B------:R-:W-:Y:S01]  /*62990*/  LEA.HI.X.SX32 R3, R4, R0, 0x1, P1 ;  /* 0x0000000004037211 */ /* 0x000fe200008f0eff */
[----:B------:R-:W-:Y:S04]  /*629a0*/  STG.E.U8 desc[UR8][R16.64], R5 ;  /* 0x0000000510007986 */ /* 0x000fe8000c101108 */
[----:B------:R-:W-:Y:S04]  /*629b0*/  STG.E.U8 desc[UR8][R6.64], R8 ;  /* 0x0000000806007986 */ /* 0x000fe8000c101108 */
[----:B------:R4:W-:Y:S02]  /*629c0*/  STG.E.U8 desc[UR8][R2.64], R10 ;  /* 0x0000000a02007986 */ /* 0x0009e4000c101108 */
[----:B----4-:R-:W-:-:S02]  /*629d0*/  PRMT R3, R20, 0x7773, RZ ;  /* 0x0000777314037816 */ /* 0x010fc400000000ff */
[C---:B------:R-:W-:Y:S02]  /*629e0*/  PRMT R10, R20.reuse, 0x7772, RZ ;  /* 0x00007772140a7816 */ /* 0x040fe400000000ff */
[C---:B------:R-:W-:Y:S01]  /*629f0*/  PRMT R8, R20.reuse, 0x7771, RZ ;  /* 0x0000777114087816 */ /* 0x040fe200000000ff */
[----:B------:R0:W-:Y:S04]  /*62a00*/  STL [R1+0x194], R3 ;  /* 0x0001940301007387 */ /* 0x0001e80000100800 */
        /* <DEDUP_REMOVED lines=18> */
[----:B0-----:R-:W-:Y:S02]  /*62b30*/  PRMT R8, R22, 0x7770, RZ ;  /* 0x0000777016087816 */ /* 0x001fe400000000ff */
[----:B-1----:R-:W-:-:S03]  /*62b40*/  PRMT R3, R23, 0x7773, RZ ;  /* 0x0000777317037816 */ /* 0x002fc600000000ff */
[----:B------:R0:W-:Y:S01]  /*62b50*/  STL [R1+0x15c], R8 ;  /* 0x00015c0801007387 */ /* 0x0001e20000100800 */
[----:B--2---:R-:W-:-:S03]  /*62b60*/  PRMT R10, R23, 0x7772, RZ ;  /* 0x00007772170a7816 */ /* 0x004fc600000000ff */
[----:B------:R1:W-:Y:S04]  /*62b70*/  STL [R1+0x168], R3 ;  /* 0x0001680301007387 */ /* 0x0003e80000100800 */
[----:B------:R-:W-:Y:S04]  /*62b80*/  STL [R1+0x164], R10 ;  /* 0x0001640a01007387 */ /* 0x000fe80000100800 */
[----:B------:R-:W2:Y:S01]  /*62b90*/  LDL.LU R88, [R1] ;  /* 0x0000000001587983 */ /* 0x000ea20000300800 */
[----:B------:R-:W-:Y:S01]  /*62ba0*/  IMAD R5, R86, 0x2, R4 ;  /* 0x0000000256057824 */ /* 0x000fe200078e0204 */
[----:B0-----:R-:W-:-:S03]  /*62bb0*/  PRMT R8, R23, 0x7771, RZ ;  /* 0x0000777117087816 */ /* 0x001fc600000000ff */
[C---:B------:R-:W-:Y:S01]  /*62bc0*/  IMAD R6, R86.reuse, 0x2, R5 ;  /* 0x0000000256067824 */ /* 0x040fe200078e0205 */
[----:B------:R-:W-:Y:S02]  /*62bd0*/  IADD3 R4, P1, PT, R5, R92, RZ ;  /* 0x0000005c05047210 */ /* 0x000fe40007f3e0ff */
[----:B-1----:R-:W-:Y:S01]  /*62be0*/  PRMT R3, R23, 0x7770, RZ ;  /* 0x0000777017037816 */ /* 0x002fe200000000ff */
[----:B------:R-:W-:Y:S01]  /*62bf0*/  IMAD R7, R86, 0x2, R6 ;  /* 0x0000000256077824 */ /* 0x000fe200078e0206 */
[----:B------:R-:W-:Y:S01]  /*62c00*/  LEA.HI.X.SX32 R5, R5, R0, 0x1, P1 ;  /* 0x0000000005057211 */ /* 0x000fe200008f0eff */
[----:B------:R0:W-:Y:S01]  /*62c10*/  STL [R1+0x160], R8 ;  /* 0x0001600801007387 */ /* 0x0001e20000100800 */
[----:B------:R-:W-:-:S03]  /*62c20*/  IADD3 R2, P1, PT, R6, R92, RZ ;  /* 0x0000005c06027210 */ /* 0x000fc60007f3e0ff */
[----:B------:R-:W3:Y:S04]  /*62c30*/  LDL.LU R49, [R1+0x4] ;  /* 0x0000040001317983 */ /* 0x000ee80000300800 */
[----:B------:R1:W-:Y:S04]  /*62c40*/  STL [R1+0x158], R3 ;  /* 0x0001580301007387 */ /* 0x0003e80000100800 */
[----:B------:R4:W-:Y:S01]  /*62c50*/  STG.E.U8 desc[UR8][R4.64], R9 ;  /* 0x0000000904007986 */ /* 0x0009e2000c101108 */
[----:B0-----:R-:W-:Y:S02]  /*62c60*/  LEA.HI R8, R93, 0x1e, RZ, 0x1a ;  /* 0x0000001e5d087811 */ /* 0x001fe400078fd0ff */
[----:B------:R-:W-:Y:S01]  /*62c70*/  PRMT R73, R11, 0x7773, RZ ;  /* 0x000077730b497816 */ /* 0x000fe200000000ff */
[----:B------:R-:W3:Y:S01]  /*62c80*/  LDL.LU R13, [R1+0x8] ;  /* 0x00000800010d7983 */ /* 0x000ee20000300800 */
[----:B-1----:R-:W-:-:S02]  /*62c90*/  LEA.HI.X.SX32 R3, R6, R0, 0x1, P1 ;  /* 0x0000000006037211 */ /* 0x002fc400008f0eff */
[----:B------:R-:W-:Y:S01]  /*62ca0*/  IADD3 R6, P1, PT, R7, R92, RZ ;  /* 0x0000005c07067210 */ /* 0x000fe20007f3e0ff */
[----:B----4-:R-:W-:-:S03]  /*62cb0*/  IMAD R4, R86, 0x2, R7 ;  /* 0x0000000256047824 */ /* 0x010fc600078e0207 */
[----:B------:R-:W-:Y:S01]  /*62cc0*/  LEA.HI.X.SX32 R7, R7, R0, 0x1, P1 ;  /* 0x0000000007077211 */ /* 0x000fe200008f0eff */
[----:B------:R0:W-:Y:S01]  /*62cd0*/  STG.E.U8 desc[UR8][R2.64], R65 ;  /* 0x0000004102007986 */ /* 0x0001e2000c101108 */
[----:B------:R-:W-:Y:S01]  /*62ce0*/  IMAD R5, R86, 0x2, R4 ;  /* 0x0000000256057824 */ /* 0x000fe200078e0204 */
[C---:B------:R-:W-:Y:S02]  /*62cf0*/  PRMT R70, R11.reuse, 0x7772, RZ ;  /* 0x000077720b467816 */ /* 0x040fe400000000ff */
[----:B------:R1:W-:Y:S01]  /*62d00*/  STG.E.U8 desc[UR8][R6.64], R64 ;  /* 0x0000004006007986 */ /* 0x0003e2000c101108 */
[C---:B------:R-:W-:Y:S01]  /*62d10*/  PRMT R68, R11.reuse, 0x7771, RZ ;  /* 0x000077710b447816 */ /* 0x040fe200000000ff */
[----:B------:R-:W-:Y:S01]  /*62d20*/  IMAD R8, R8, R86, RZ ;  /* 0x0000005608087224 */ /* 0x000fe200078e02ff */
[----:B------:R-:W-:Y:S01]  /*62d30*/  PRMT R11, R11, 0x7770, RZ ;  /* 0x000077700b0b7816 */ /* 0x000fe200000000ff */
[----:B------:R-:W4:Y:S01]  /*62d40*/  LDL.LU R12, [R1+0xc] ;  /* 0x00000c00010c7983 */ /* 0x000f220000300800 */
[----:B0-----:R-:W-:-:S03]  /*62d50*/  IADD3 R2, P1, PT, R4, R92, RZ ;  /* 0x0000005c04027210 */ /* 0x001fc60007f3e0ff */
[----:B------:R-:W4:Y:S01]  /*62d60*/  LDL.LU R19, [R1+0x10] ;  /* 0x0000100001137983 */ /* 0x000f220000300800 */
[----:B------:R-:W-:Y:S01]  /*62d70*/  LEA.HI.X.SX32 R3, R4, R0, 0x1, P1 ;  /* 0x0000000004037211 */ /* 0x000fe200008f0eff */
[C---:B-1----:R-:W-:Y:S01]  /*62d80*/  IMAD R7, R86.reuse, 0x2, R5 ;  /* 0x0000000256077824 */ /* 0x042fe200078e0205 */
[C---:B------:R-:W-:Y:S01]  /*62d90*/  IADD3 R4, P1, PT, R5.reuse, R92, RZ ;  /* 0x0000005c05047210 */ /* 0x040fe20007f3e0ff */
[----:B------:R-:W4:Y:S02]  /*62da0*/  LDL.LU R90, [R1+0x14] ;  /* 0x00001400015a7983 */ /* 0x000f240000300800 */
[----:B------:R-:W-:Y:S01]  /*62db0*/  IMAD R9, R86, 0x4, R7 ;  /* 0x0000000456097824 */ /* 0x000fe200078e0207 */
[----:B------:R-:W-:Y:S01]  /*62dc0*/  LEA.HI.X.SX32 R5, R5, R0, 0x1, P1 ;  /* 0x0000000005057211 */ /* 0x000fe200008f0eff */
[----:B------:R0:W-:Y:S01]  /*62dd0*/  STG.E.U8 desc[UR8][R2.64], R11 ;  /* 0x0000000b02007986 */ /* 0x0001e2000c101108 */
[----:B------:R-:W-:-:S03]  /*62de0*/  IADD3 R6, P1, PT, R7, R92, RZ ;  /* 0x0000005c07067210 */ /* 0x000fc60007f3e0ff */
[----:B------:R1:W-:Y:S01]  /*62df0*/  STG.E.U8 desc[UR8][R4.64], R68 ;  /* 0x0000004404007986 */ /* 0x0003e2000c101108 */
[----:B------:R-:W-:Y:S02]  /*62e00*/  LEA.HI.X.SX32 R7, R7, R0, 0x1, P1 ;  /* 0x0000000007077211 */ /* 0x000fe400008f0eff */
[----:B0-----:R-:W-:-:S04]  /*62e10*/  IADD3 R2, P2, PT, R8, R92, RZ ;  /* 0x0000005c08027210 */ /* 0x001fc80007f5e0ff */
[----:B------:R-:W-:Y:S01]  /*62e20*/  LEA.HI.X.SX32 R3, R8, R0, 0x1, P2 ;  /* 0x0000000008037211 */ /* 0x000fe200010f0eff */
[C---:B------:R-:W-:Y:S01]  /*62e30*/  IMAD R8, R86.reuse, 0x2, R9 ;  /* 0x0000000256087824 */ /* 0x040fe200078e0209 */
[C---:B-1----:R-:W-:Y:S01]  /*62e40*/  IADD3 R4, P1, PT, R9.reuse, R92, RZ ;  /* 0x0000005c09047210 */ /* 0x042fe20007f3e0ff */
[----:B------:R0:W-:Y:S03]  /*62e50*/  STG.E.U8 desc[UR8][R6.64], R70 ;  /* 0x0000004606007986 */ /* 0x0001e6000c101108 */
[----:B------:R-:W-:Y:S01]  /*62e60*/  LEA.HI.X.SX32 R5, R9, R0, 0x1, P1 ;  /* 0x0000000009057211 */ /* 0x000fe200008f0eff */
[----:B------:R-:W-:Y:S01]  /*62e70*/  IMAD R9, R86, 0x2, R8 ;  /* 0x0000000256097824 */ /* 0x000fe200078e0208 */
[----:B------:R1:W-:Y:S01]  /*62e80*/  STG.E.U8 desc[UR8][R2.64], R73 ;  /* 0x0000004902007986 */ /* 0x0003e2000c101108 */
[----:B0-----:R-:W-:-:S04]  /*62e90*/  IADD3 R6, P1, PT, R8, R92, RZ ;  /* 0x0000005c08067210 */ /* 0x001fc80007f3e0ff */
[----:B------:R-:W-:Y:S01]  /*62ea0*/  LEA.HI.X.SX32 R7, R8, R0, 0x1, P1 ;  /* 0x0000000008077211 */ /* 0x000fe200008f0eff */
[----:B------:R-:W-:Y:S01]  /*62eb0*/  IMAD R8, R86, 0x2, R9 ;  /* 0x0000000256087824 */ /* 0x000fe200078e0209 */
[C---:B-1----:R-:W-:Y:S01]  /*62ec0*/  IADD3 R2, P1, PT, R9.reuse, R92, RZ ;  /* 0x0000005c09027210 */ /* 0x042fe20007f3e0ff */
[----:B------:R0:W-:Y:S03]  /*62ed0*/  STG.E.U8 desc[UR8][R4.64], R67 ;  /* 0x0000004304007986 */ /* 0x0001e6000c101108 */
[----:B------:R-:W-:Y:S01]  /*62ee0*/  LEA.HI.X.SX32 R3, R9, R0, 0x1, P1 ;  /* 0x0000000009037211 */ /* 0x000fe200008f0eff */
[----:B------:R1:W-:Y:S04]  /*62ef0*/  STG.E.U8 desc[UR8][R6.64], R71 ;  /* 0x0000004706007986 */ /* 0x0003e8000c101108 */
[----:B------:R1:W-:Y:S01]  /*62f00*/  STG.E.U8 desc[UR8][R2.64], R72 ;  /* 0x0000004802007986 */ /* 0x0003e2000c101108 */
[----:B0-----:R-:W-:Y:S01]  /*62f10*/  IADD3 R4, P1, PT, R8, R92, RZ ;  /* 0x0000005c08047210 */ /* 0x001fe20007f3e0ff */
[----:B-1----:R-:W-:-:S03]  /*62f20*/  IMAD R6, R86, 0x2, R8 ;  /* 0x0000000256067824 */ /* 0x002fc600078e0208 */
[----:B------:R-:W-:Y:S02]  /*62f30*/  LEA.HI.X.SX32 R5, R8, R0, 0x1, P1 ;  /* 0x0000000008057211 */ /* 0x000fe400008f0eff */
[----:B------:R-:W-:Y:S01]  /*62f40*/  LEA.HI R8, R93, 0x2e, RZ, 0x1a ;  /* 0x0000002e5d087811 */ /* 0x000fe200078fd0ff */
[----:B------:R-:W-:Y:S01]  /*62f50*/  IMAD R7, R86, 0x2, R6 ;  /* 0x0000000256077824 */ /* 0x000fe200078e0206 */
[----:B------:R-:W-:Y:S01]  /*62f60*/  IADD3 R2, P1, PT, R6, R92, RZ ;  /* 0x0000005c06027210 */ /* 0x000fe20007f3e0ff */
[----:B------:R0:W-:Y:S02]  /*62f70*/  STG.E.U8 desc[UR8][R4.64], R74 ;  /* 0x0000004a04007986 */ /* 0x0001e4000c101108 */
[----:B------:R-:W-:Y:S01]  /*62f80*/  IMAD R8, R8, R86, RZ ;  /* 0x0000005608087224 */ /* 0x000fe200078e02ff */
[----:B------:R-:W-:Y:S01]  /*62f90*/  LEA.HI.X.SX32 R3, R6, R0, 0x1, P1 ;  /* 0x0000000006037211 */ /* 0x000fe200008f0eff */
[----:B------:R-:W-:-:S03]  /*62fa0*/  IMAD R9, R86, 0x2, R7 ;  /* 0x0000000256097824 */ /* 0x000fc600078e0207 */
[-C--:B------:R-:W-:Y:S01]  /*62fb0*/  IADD3 R6, P2, PT, R8, R92.reuse, RZ ;  /* 0x0000005c08067210 */ /* 0x080fe20007f5e0ff */
[----:B------:R1:W-:Y:S01]  /*62fc0*/  STG.E.U8 desc[UR8][R2.64], R69 ;  /* 0x0000004502007986 */ /* 0x0003e2000c101108 */
[----:B0-----:R-:W-:Y:S01]  /*62fd0*/  IADD3 R4, P1, PT, R7, R92, RZ ;  /* 0x0000005c07047210 */ /* 0x001fe20007f3e0ff */
[----:B------:R-:W-:-:S03]  /*62fe0*/  IMAD R10, R86, 0x4, R9 ;  /* 0x00000004560a7824 */ /* 0x000fc600078e0209 */
[----:B------:R-:W-:Y:S02]  /*62ff0*/  LEA.HI.X.SX32 R5, R7, R0, 0x1, P1 ;  /* 0x0000000007057211 */ /* 0x000fe400008f0eff */
[----:B-1----:R-:W-:-:S03]  /*63000*/  IADD3 R2, P1, PT, R9, R92, RZ ;  /* 0x0000005c09027210 */ /* 0x002fc60007f3e0ff */
[----:B------:R0:W-:Y:S01]  /*63010*/  STG.E.U8 desc[UR8][R4.64], R75 ;  /* 0x0000004b04007986 */ /* 0x0001e2000c101108 */
[-C--:B------:R-:W-:Y:S01]  /*63020*/  LEA.HI.X.SX32 R7, R8, R0.reuse, 0x1, P2 ;  /* 0x0000000008077211 */ /* 0x080fe200010f0eff */
[----:B------:R-:W-:Y:S01]  /*63030*/  IMAD R8, R86, 0x2, R10 ;  /* 0x0000000256087824 */ /* 0x000fe200078e020a */
[----:B------:R-:W-:-:S03]  /*63040*/  LEA.HI.X.SX32 R3, R9, R0, 0x1, P1 ;  /* 0x0000000009037211 */ /* 0x000fc600008f0eff */
[----:B------:R-:W-:Y:S02]  /*63050*/  IMAD R9, R86, 0x2, R8 ;  /* 0x0000000256097824 */ /* 0x000fe400078e0208 */
[----:B------:R1:W-:Y:S01]  /*63060*/  STG.E.U8 desc[UR8][R2.64], R76 ;  /* 0x0000004c02007986 */ /* 0x0003e2000c101108 */
[----:B0-----:R-:W-:-:S04]  /*63070*/  IADD3 R4, P1, PT, R10, R92, RZ ;  /* 0x0000005c0a047210 */ /* 0x001fc80007f3e0ff */
[----:B------:R-:W-:Y:S02]  /*63080*/  LEA.HI.X.SX32 R5, R10, R0, 0x1, P1 ;  /* 0x000000000a057211 */ /* 0x000fe400008f0eff */
[C---:B-1----:R-:W-:Y:S01]  /*63090*/  IADD3 R2, P1, PT, R8.reuse, R92, RZ ;  /* 0x0000005c08027210 */ /* 0x042fe20007f3e0ff */
[----:B------:R0:W-:Y:S03]  /*630a0*/  STG.E.U8 desc[UR8][R6.64], R77 ;  /* 0x0000004d06007986 */ /* 0x0001e6000c101108 */
[----:B------:R-:W-:Y:S01]  /*630b0*/  LEA.HI.X.SX32 R3, R8, R0, 0x1, P1 ;  /* 0x0000000008037211 */ /* 0x000fe200008f0eff */
[----:B------:R-:W-:Y:S01]  /*630c0*/  IMAD R8, R86, 0x2, R9 ;  /* 0x0000000256087824 */ /* 0x000fe200078e0209 */
[----:B------:R1:W-:Y:S01]  /*630d0*/  STG.E.U8 desc[UR8][R4.64], R78 ;  /* 0x0000004e04007986 */ /* 0x0003e2000c101108 */
[----:B0-----:R-:W-:-:S03]  /*630e0*/  IADD3 R6, P1, PT, R9, R92, RZ ;  /* 0x0000005c09067210 */ /* 0x001fc60007f3e0ff */
[----:B------:R0:W-:Y:S01]  /*630f0*/  STG.E.U8 desc[UR8][R2.64], R80 ;  /* 0x0000005002007986 */ /* 0x0001e2000c101108 */
[----:B------:R-:W-:Y:S02]  /*63100*/  LEA.HI.X.SX32 R7, R9, R0, 0x1, P1 ;  /* 0x0000000009077211 */ /* 0x000fe400008f0eff */
[----:B-1----:R-:W-:-:S03]  /*63110*/  IADD3 R4, P1, PT, R8, R92, RZ ;  /* 0x0000005c08047210 */ /* 0x002fc60007f3e0ff */
[----:B------:R1:W-:Y:S01]  /*63120*/  STG.E.U8 desc[UR8][R6.64], R81 ;  /* 0x0000005106007986 */ /* 0x0003e2000c101108 */
[----:B0-----:R-:W-:Y:S01]  /*63130*/  IMAD R3, R86, 0x2, R8 ;  /* 0x0000000256037824 */ /* 0x001fe200078e0208 */
[----:B------:R-:W-:Y:S02]  /*63140*/  LEA.HI.X.SX32 R5, R8, R0, 0x1, P1 ;  /* 0x0000000008057211 */ /* 0x000fe400008f0eff */
[----:B------:R-:W-:Y:S02]  /*63150*/  LEA.HI R8, R93, 0x3e, RZ, 0x1a ;  /* 0x0000003e5d087811 */ /* 0x000fe400078fd0ff */
[----:B------:R-:W-:Y:S01]  /*63160*/  IADD3 R2, P1, PT, R3, R92, RZ ;  /* 0x0000005c03027210 */ /* 0x000fe20007f3e0ff */
[----:B-1----:R-:W-:-:S03]  /*63170*/  IMAD R6, R86, 0x2, R3 ;  /* 0x0000000256067824 */ /* 0x002fc600078e0203 */
[----:B------:R-:W-:Y:S01]  /*63180*/  LEA.HI.X.SX32 R3, R3, R0, 0x1, P1 ;  /* 0x0000000003037211 */ /* 0x000fe200008f0eff */
[----:B------:R0:W-:Y:S01]  /*63190*/  STG.E.U8 desc[UR8][R4.64], R82 ;  /* 0x0000005204007986 */ /* 0x0001e2000c101108 */
[----:B------:R-:W-:Y:S02]  /*631a0*/  IMAD R8, R8, R86, RZ ;  /* 0x0000005608087224 */ /* 0x000fe400078e02ff */
[----:B------:R-:W-:Y:S01]  /*631b0*/  IMAD R7, R86, 0x2, R6 ;  /* 0x0000000256077824 */ /* 0x000fe200078e0206 */
[----:B------:R1:W-:Y:S01]  /*631c0*/  STG.E.U8 desc[UR8][R2.64], R79 ;  /* 0x0000004f02007986 */ /* 0x0003e2000c101108 */
[----:B0-----:R-:W-:-:S04]  /*631d0*/  IADD3 R4, P1, PT, R6, R92, RZ ;  /* 0x0000005c06047210 */ /* 0x001fc80007f3e0ff */
[----:B------:R-:W-:Y:S02]  /*631e0*/  LEA.HI.X.SX32 R5, R6, R0, 0x1, P1 ;  /* 0x0000000006057211 */ /* 0x000fe400008f0eff */
[CC--:B------:R-:W-:Y:S02]  /*631f0*/  IADD3 R6, P1, PT, R7.reuse, R92.reuse, RZ ;  /* 0x0000005c07067210 */ /* 0x0c0fe40007f3e0ff */
[----:B-1----:R-:W-:Y:S01]  /*63200*/  IADD3 R2, P2, PT, R8, R92, RZ ;  /* 0x0000005c08027210 */ /* 0x002fe20007f5e0ff */
[----:B------:R-:W-:Y:S01]  /*63210*/  IMAD R9, R86, 0x4, R7 ;  /* 0x0000000456097824 */ /* 0x000fe200078e0207 */
[-C--:B------:R-:W-:Y:S02]  /*63220*/  LEA.HI.X.SX32 R7, R7, R0.reuse, 0x1, P1 ;  /* 0x0000000007077211 */ /* 0x080fe400008f0eff */
[----:B------:R-:W-:Y:S01]  /*63230*/  LEA.HI.X.SX32 R3, R8, R0, 0x1, P2 ;  /* 0x0000000008037211 */ /* 0x000fe200010f0eff */
[----:B------:R-:W-:Y:S04]  /*63240*/  STG.E.U8 desc[UR8][R4.64], R84 ;  /* 0x0000005404007986 */ /* 0x000fe8000c101108 */
[----:B------:R-:W-:Y:S04]  /*63250*/  STG.E.U8 desc[UR8][R6.64], R87 ;  /* 0x0000005706007986 */ /* 0x000fe8000c101108 */
[----:B--2---:R0:W-:Y:S04]  /*63260*/  STG.E.U8 desc[UR8][R2.64], R88 ;  /* 0x0000005802007986 */ /* 0x0041e8000c101108 */
[----:B0-----:R-:W2:Y:S01]  /*63270*/  LDL.LU R88, [R1+0x1c] ;  /* 0x00001c0001587983 */ /* 0x001ea20000300800 */
[----:B------:R-:W-:Y:S01]  /*63280*/  IADD3 R4, P1, PT, R9, R92, RZ ;  /* 0x0000005c09047210 */ /* 0x000fe20007f3e0ff */
[----:B------:R-:W-:-:S02]  /*63290*/  IMAD R8, R86, 0x2, R9 ;  /* 0x0000000256087824 */ /* 0x000fc400078e0209 */
[----:B------:R-:W2:Y:S01]  /*632a0*/  LDL.LU R48, [R1+0x20] ;  /* 0x0000200001307983 */ /* 0x000ea20000300800 */
[----:B------:R-:W-:Y:S01]  /*632b0*/  LEA.HI.X.SX32 R5, R9, R0, 0x1, P1 ;  /* 0x0000000009057211 */ /* 0x000fe200008f0eff */
[----:B------:R-:W-:Y:S01]  /*632c0*/  IMAD R9, R86, 0x2, R8 ;  /* 0x0000000256097824 */ /* 0x000fe200078e0208 */
[----:B------:R-:W-:-:S04]  /*632d0*/  IADD3 R6, P1, PT, R8, R92, RZ ;  /* 0x0000005c08067210 */ /* 0x000fc80007f3e0ff */
[----:B------:R-:W-:Y:S01]  /*632e0*/  LEA.HI.X.SX32 R7, R8, R0, 0x1, P1 ;  /* 0x0000000008077211 */ /* 0x000fe200008f0eff */
[----:B------:R-:W-:Y:S01]  /*632f0*/  IMAD R8, R86, 0x2, R9 ;  /* 0x0000000256087824 */ /* 0x000fe200078e0209 */
[C---:B------:R-:W-:Y:S01]  /*63300*/  IADD3 R2, P1, PT, R9.reuse, R92, RZ ;  /* 0x0000005c09027210 */ /* 0x040fe20007f3e0ff */
        /* <DEDUP_REMOVED lines=9> */
[----:B---3--:R-:W-:Y:S01]  /*633a0*/  IADD3 R2, P1, PT, R6, R92, RZ ;  /* 0x0000005c06027210 */ /* 0x008fe20007f3e0ff */
[----:B------:R0:W-:Y:S02]  /*633b0*/  STG.E.U8 desc[UR8][R4.64], R49 ;  /* 0x0000003104007986 */ /* 0x0001e4000c101108 */
[----:B------:R-:W-:Y:S01]  /*633c0*/  IMAD R8, R8, R86, RZ ;  /* 0x0000005608087224 */ /* 0x000fe200078e02ff */
[----:B------:R-:W-:Y:S01]  /*633d0*/  LEA.HI.X.SX32 R3, R6, R0, 0x1, P1 ;  /* 0x0000000006037211 */ /* 0x000fe200008f0eff */
[----:B------:R-:W-:-:S03]  /*633e0*/  IMAD R9, R86, 0x2, R7 ;  /* 0x0000000256097824 */ /* 0x000fc600078e0207 */
[-C--:B------:R-:W-:Y:S01]  /*633f0*/  IADD3 R6, P2, PT, R8, R92.reuse, RZ ;  /* 0x0000005c08067210 */ /* 0x080fe20007f5e0ff */
[----:B------:R1:W-:Y:S01]  /*63400*/  STG.E.U8 desc[UR8][R2.64], R85 ;  /* 0x0000005502007986 */ /* 0x0003e2000c101108 */
[C---:B0-----:R-:W-:Y:S01]  /*63410*/  IADD3 R4, P1, PT, R7.reuse, R92, RZ ;  /* 0x0000005c07047210 */ /* 0x041fe20007f3e0ff */
[----:B------:R-:W-:Y:S02]  /*63420*/  IMAD R10, R86, 0x4, R9 ;  /* 0x00000004560a7824 */ /* 0x000fe400078e0209 */
[----:B------:R-:W3:Y:S01]  /*63430*/  LDL.LU R49, [R1+0x24] ;  /* 0x0000240001317983 */ /* 0x000ee20000300800 */
[----:B------:R-:W-:Y:S02]  /*63440*/  LEA.HI.X.SX32 R5, R7, R0, 0x1, P1 ;  /* 0x0000000007057211 */ /* 0x000fe400008f0eff */
[----:B-1----:R-:W-:-:S03]  /*63450*/  IADD3 R2, P1, PT, R9, R92, RZ ;  /* 0x0000005c09027210 */ /* 0x002fc60007f3e0ff */
[----:B------:R0:W-:Y:S01]  /*63460*/  STG.E.U8 desc[UR8][R4.64], R13 ;  /* 0x0000000d04007986 */ /* 0x0001e2000c101108 */
[-C--:B------:R-:W-:Y:S01]  /*63470*/  LEA.HI.X.SX32 R7, R8, R0.reuse, 0x1, P2 ;  /* 0x0000000008077211 */ /* 0x080fe200010f0eff */
[----:B------:R-:W-:Y:S01]  /*63480*/  IMAD R8, R86, 0x2, R10 ;  /* 0x0000000256087824 */ /* 0x000fe200078e020a */
[----:B------:R-:W-:-:S05]  /*63490*/  LEA.HI.X.SX32 R3, R9, R0, 0x1, P1 ;  /* 0x0000000009037211 */ /* 0x000fca00008f0eff */
[----:B----4-:R1:W-:Y:S01]  /*634a0*/  STG.E.U8 desc[UR8][R2.64], R12 ;  /* 0x0000000c02007986 */ /* 0x0103e2000c101108 */
[----:B0-----:R-:W-:-:S03]  /*634b0*/  IADD3 R4, P1, PT, R10, R92, RZ ;  /* 0x0000005c0a047210 */ /* 0x001fc60007f3e0ff */
[----:B------:R-:W4:Y:S01]  /*634c0*/  LDL.LU R13, [R1+0x18] ;  /* 0x00001800010d7983 */ /* 0x000f220000300800 */
[----:B------:R-:W-:Y:S02]  /*634d0*/  LEA.HI.X.SX32 R5, R10, R0, 0x1, P1 ;  /* 0x000000000a057211 */ /* 0x000fe400008f0eff */
[C---:B-1----:R-:W-:Y:S01]  /*634e0*/  IADD3 R2, P1, PT, R8.reuse, R92, RZ ;  /* 0x0000005c08027210 */ /* 0x042fe20007f3e0ff */
[----:B------:R0:W-:Y:S03]  /*634f0*/  STG.E.U8 desc[UR8][R6.64], R19 ;  /* 0x0000001306007986 */ /* 0x0001e6000c101108 */
[----:B------:R-:W-:Y:S01]  /*63500*/  LEA.HI.X.SX32 R3, R8, R0, 0x1, P1 ;  /* 0x0000000008037211 */ /* 0x000fe200008f0eff */
[----:B------:R-:W-:Y:S04]  /*63510*/  STG.E.U8 desc[UR8][R4.64], R90 ;  /* 0x0000005a04007986 */ /* 0x000fe8000c101108 */
[----:B0-----:R-:W4:Y:S04]  /*63520*/  LDL.LU R19, [R1+0x2c] ;  /* 0x00002c0001137983 */ /* 0x001f280000300800 */
[----:B------:R-:W4:Y:S04]  /*63530*/  LDL.LU R12, [R1+0x34] ;  /* 0x00003400010c7983 */ /* 0x000f280000300800 */
[----:B--2---:R0:W-:Y:S04]  /*63540*/  STG.E.U8 desc[UR8][R2.64], R88 ;  /* 0x0000005802007986 */ /* 0x0041e8000c101108 */
[----:B0-----:R-:W2:Y:S01]  /*63550*/  LDL.LU R88, [R1+0x40] ;  /* 0x0000400001587983 */ /* 0x001ea20000300800 */
[----:B------:R-:W-:-:S03]  /*63560*/  IMAD R9, R86, 0x2, R8 ;  /* 0x0000000256097824 */ /* 0x000fc600078e0208 */
[----:B------:R-:W2:Y:S01]  /*63570*/  LDL.LU R90, [R1+0x28] ;  /* 0x00002800015a7983 */ /* 0x000ea20000300800 */
[----:B------:R-:W-:Y:S01]  /*63580*/  IMAD R8, R86, 0x2, R9 ;  /* 0x0000000256087824 */ /* 0x000fe200078e0209 */
[----:B------:R-:W-:-:S03]  /*63590*/  IADD3 R6, P1, PT, R9, R92, RZ ;  /* 0x0000005c09067210 */ /* 0x000fc60007f3e0ff */
[----:B------:R-:W-:Y:S01]  /*635a0*/  IMAD R3, R86, 0x2, R8 ;  /* 0x0000000256037824 */ /* 0x000fe200078e0208 */
[----:B------:R-:W-:Y:S02]  /*635b0*/  LEA.HI.X.SX32 R7, R9, R0, 0x1, P1 ;  /* 0x0000000009077211 */ /* 0x000fe400008f0eff */
[----:B------:R-:W-:-:S03]  /*635c0*/  IADD3 R4, P1, PT, R8, R92, RZ ;  /* 0x0000005c08047210 */ /* 0x000fc60007f3e0ff */
[----:B------:R0:W-:Y:S01]  /*635d0*/  STG.E.U8 desc[UR8][R6.64], R48 ;  /* 0x0000003006007986 */ /* 0x0001e2000c101108 */
[----:B------:R-:W-:Y:S02]  /*635e0*/  LEA.HI.X.SX32 R5, R8, R0, 0x1, P1 ;  /* 0x0000000008057211 */ /* 0x000fe400008f0eff */
[----:B------:R-:W-:Y:S02]  /*635f0*/  IADD3 R2, P1, PT, R3, R92, RZ ;  /* 0x0000005c03027210 */ /* 0x000fe40007f3e0ff */
[----:B------:R-:W-:Y:S01]  /*63600*/  LEA.HI R8, R93, 0x5e, RZ, 0x1a ;  /* 0x0000005e5d087811 */ /* 0x000fe200078fd0ff */
[----:B0-----:R-:W-:Y:S01]  /*63610*/  IMAD R6, R86, 0x2, R3 ;  /* 0x0000000256067824 */ /* 0x001fe200078e0203 */
[----:B------:R-:W2:Y:S01]  /*63620*/  LDL.LU R48, [R1+0x38] ;  /* 0x0000380001307983 */ /* 0x000ea20000300800 */
[----:B------:R-:W-:Y:S02]  /*63630*/  LEA.HI.X.SX32 R3, R3, R0, 0x1, P1 ;  /* 0x0000000003037211 */ /* 0x000fe400008f0eff */
[----:B------:R-:W-:-:S02]  /*63640*/  IMAD R8, R8, R86, RZ ;  /* 0x0000005608087224 */ /* 0x000fc400078e02ff */
[C---:B------:R-:W-:Y:S01]  /*63650*/  IMAD R7, R86.reuse, 0x2, R6 ;  /* 0x0000000256077824 */ /* 0x040fe200078e0206 */
[----:B---3--:R0:W-:Y:S03]  /*63660*/  STG.E.U8 desc[UR8][R4.64], R49 ;  /* 0x0000003104007986 */ /* 0x0081e6000c101108 */
[----:B------:R-:W-:Y:S01]  /*63670*/  IMAD R9, R86, 0x4, R7 ;  /* 0x0000000456097824 */ /* 0x000fe200078e0207 */
[C---:B0-----:R-:W-:Y:S01]  /*63680*/  IADD3 R4, P1, PT, R6.reuse, R92, RZ ;  /* 0x0000005c06047210 */ /* 0x041fe20007f3e0ff */
[----:B------:R-:W3:Y:S03]  /*63690*/  LDL.LU R49, [R1+0x3c] ;  /* 0x00003c0001317983 */ /* 0x000ee60000300800 */
[----:B------:R-:W-:Y:S02]  /*636a0*/  LEA.HI.X.SX32 R5, R6, R0, 0x1, P1 ;  /* 0x0000000006057211 */ /* 0x000fe400008f0eff */
[C---:B------:R-:W-:Y:S01]  /*636b0*/  IADD3 R6, P1, PT, R7.reuse, R92, RZ ;  /* 0x0000005c07067210 */ /* 0x040fe20007f3e0ff */
[----:B----4-:R0:W-:Y:S03]  /*636c0*/  STG.E.U8 desc[UR8][R2.64], R13 ;  /* 0x0000000d02007986 */ /* 0x0101e6000c101108 */
[----:B------:R-:W-:Y:S01]  /*636d0*/  LEA.HI.X.SX32 R7, R7, R0, 0x1, P1 ;  /* 0x0000000007077211 */ /* 0x000fe200008f0eff */
[----:B0-----:R-:W4:Y:S01]  /*636e0*/  LDL.LU R13, [R1+0x44] ;  /* 0x00004400010d7983 */ /* 0x001f220000300800 */
[----:B------:R-:W-:-:S04]  /*636f0*/  IADD3 R2, P2, PT, R8, R92, RZ ;  /* 0x0000005c08027210 */ /* 0x000fc80007f5e0ff */
[----:B------:R-:W-:Y:S01]  /*63700*/  LEA.HI.X.SX32 R3, R8, R0, 0x1, P2 ;  /* 0x0000000008037211 */ /* 0x000fe200010f0eff */
[----:B------:R0:W-:Y:S04]  /*63710*/  STG.E.U8 desc[UR8][R4.64], R19 ;  /* 0x0000001304007986 */ /* 0x0001e8000c101108 */
[----:B------:R-:W-:Y:S04]  /*63720*/  STG.E.U8 desc[UR8][R6.64], R12 ;  /* 0x0000000c06007986 */ /* 0x000fe8000c101108 */
[----:B0-----:R-:W4:Y:S04]  /*63730*/  LDL.LU R19, [R1+0x30] ;  /* 0x0000300001137983 */ /* 0x001f280000300800 */
[----:B--2---:R0:W-:Y:S04]  /*63740*/  STG.E.U8 desc[UR8][R2.64], R88 ;  /* 0x0000005802007986 */ /* 0x0041e8000c101108 */
[----:B0-----:R-:W2:Y:S01]  /*63750*/  LDL.LU R88, [R1+0x48] ;  /* 0x0000480001587983 */ /* 0x001ea20000300800 */
[----:B------:R-:W-:Y:S01]  /*63760*/  IADD3 R4, P1, PT, R9, R92, RZ ;  /* 0x0000005c09047210 */ /* 0x000fe20007f3e0ff */
[----:B------:R-:W-:-:S03]  /*63770*/  IMAD R8, R86, 0x2, R9 ;  /* 0x0000000256087824 */ /* 0x000fc600078e0209 */
[----:B------:R-:W-:Y:S01]  /*63780*/  LEA.HI.X.SX32 R5, R9, R0, 0x1, P1 ;  /* 0x0000000009057211 */ /* 0x000fe200008f0eff */
[----:B------:R-:W-:Y:S01]  /*63790*/  IMAD R9, R86, 0x2, R8 ;  /* 0x0000000256097824 */ /* 0x000fe200078e0208 */
[----:B------:R-:W-:-:S03]  /*637a0*/  IADD3 R6, P1, PT, R8, R92, RZ ;  /* 0x0000005c08067210 */ /* 0x000fc60007f3e0ff */
[----:B------:R0:W-:Y:S01]  /*637b0*/  STG.E.U8 desc[UR8][R4.64], R90 ;  /* 0x0000005a04007986 */ /* 0x0001e2000c101108 */
[----:B------:R-:W-:Y:S01]  /*637c0*/  LEA.HI.X.SX32 R7, R8, R0, 0x1, P1 ;  /* 0x0000000008077211 */ /* 0x000fe200008f0eff */
[----:B------:R-:W-:Y:S01]  /*637d0*/  IMAD R8, R86, 0x2, R9 ;  /* 0x0000000256087824 */ /* 0x000fe200078e0209 */
[----:B------:R-:W-:-:S03]  /*637e0*/  IADD3 R2, P1, PT, R9, R92, RZ ;  /* 0x0000005c09027210 */ /* 0x000fc60007f3e0ff */
[----:B------:R1:W-:Y:S01]  /*637f0*/  STG.E.U8 desc[UR8][R6.64], R48 ;  /* 0x0000003006007986 */ /* 0x0003e2000c101108 */
[----:B------:R-:W-:-:S03]  /*63800*/  LEA.HI.X.SX32 R3, R9, R0, 0x1, P1 ;  /* 0x0000000009037211 */ /* 0x000fc600008f0eff */
[----:B0-----:R-:W2:Y:S01]  /*63810*/  LDL.LU R90, [R1+0x4c] ;  /* 0x00004c00015a7983 */ /* 0x001ea20000300800 */
[----:B------:R-:W-:-:S03]  /*63820*/  IADD3 R4, P1, PT, R8, R92, RZ ;  /* 0x0000005c08047210 */ /* 0x000fc60007f3e0ff */
[----:B-1----:R-:W2:Y:S01]  /*63830*/  LDL.LU R48, [R1+0x50] ;  /* 0x0000500001307983 */ /* 0x002ea20000300800 */
[----:B------:R-:W-:Y:S01]  /*63840*/  IMAD R6, R86, 0x2, R8 ;  /* 0x0000000256067824 */ /* 0x000fe200078e0208 */
[----:B------:R-:W-:Y:S02]  /*63850*/  LEA.HI.X.SX32 R5, R8, R0, 0x1, P1 ;  /* 0x0000000008057211 */ /* 0x000fe400008f0eff */
[----:B------:R-:W2:Y:S01]  /*63860*/  LDL.LU R12, [R1+0x54] ;  /* 0x00005400010c7983 */ /* 0x000ea20000300800 */
[----:B------:R-:W-:-:S03]  /*63870*/  IMAD R7, R86, 0x2, R6 ;  /* 0x0000000256077824 */ /* 0x000fc600078e0206 */
[----:B---3--:R0:W-:Y:S04]  /*63880*/  STG.E.U8 desc[UR8][R2.64], R49 ;  /* 0x0000003102007986 */ /* 0x0081e8000c101108 */
[----:B0-----:R-:W3:Y:S01]  /*63890*/  LDL.LU R49, [R1+0x5c] ;  /* 0x00005c0001317983 */ /* 0x001ee20000300800 */
[----:B------:R-:W-:-:S04]  /*638a0*/  IADD3 R2, P1, PT, R6, R92, RZ ;  /* 0x0000005c06027210 */ /* 0x000fc80007f3e0ff */
[----:B------:R-:W-:Y:S01]  /*638b0*/  LEA.HI.X.SX32 R3, R6, R0, 0x1, P1 ;  /* 0x0000000006037211 */ /* 0x000fe200008f0eff */
[----:B----4-:R0:W-:Y:S02]  /*638c0*/  STG.E.U8 desc[UR8][R4.64], R13 ;  /* 0x0000000d04007986 */ /* 0x0101e4000c101108 */
[C---:B0-----:R-:W-:Y:S02]  /*638d0*/  IADD3 R4, P1, PT, R7.reuse, R92, RZ ;  /* 0x0000005c07047210 */ /* 0x041fe40007f3e0ff */
[----:B------:R-:W4:Y:S02]  /*638e0*/  LDL.LU R13, [R1+0x60] ;  /* 0x00006000010d7983 */ /* 0x000f240000300800 */
[----:B------:R-:W-:Y:S02]  /*638f0*/  LEA.HI.X.SX32 R5, R7, R0, 0x1, P1 ;  /* 0x0000000007057211 */ /* 0x000fe400008f0eff */
[----:B------:R0:W-:Y:S04]  /*63900*/  STG.E.U8 desc[UR8][R2.64], R19 ;  /* 0x0000001302007986 */ /* 0x0001e8000c101108 */
[----:B0-----:R-:W4:Y:S04]  /*63910*/  LDL.LU R19, [R1+0x64] ;  /* 0x0000640001137983 */ /* 0x001f280000300800 */
[----:B--2---:R0:W-:Y:S04]  /*63920*/  STG.E.U8 desc[UR8][R4.64], R88 ;  /* 0x0000005804007986 */ /* 0x0041e8000c101108 */
[----:B0-----:R-:W2:Y:S01]  /*63930*/  LDL.LU R88, [R1+0x58] ;  /* 0x0000580001587983 */ /* 0x001ea20000300800 */
[----:B------:R-:W-:Y:S01]  /*63940*/  LEA.HI R8, R93, 0x6e, RZ, 0x1a ;  /* 0x0000006e5d087811 */ /* 0x000fe200078fd0ff */
[----:B------:R-:W-:-:S04]  /*63950*/  IMAD R9, R86, 0x2, R7 ;  /* 0x0000000256097824 */ /* 0x000fc800078e0207 */
[----:B------:R-:W-:Y:S01]  /*63960*/  IMAD R8, R8, R86, RZ ;  /* 0x0000005608087224 */ /* 0x000fe200078e02ff */
[----:B------:R-:W-:Y:S01]  /*63970*/  IADD3 R2, P1, PT, R9, R92, RZ ;  /* 0x0000005c09027210 */ /* 0x000fe20007f3e0ff */
[----:B------:R-:W-:-:S03]  /*63980*/  IMAD R10, R86, 0x4, R9 ;  /* 0x00000004560a7824 */ /* 0x000fc600078e0209 */
[C---:B------:R-:W-:Y:S02]  /*63990*/  IADD3 R6, P2, PT, R8.reuse, R92, RZ ;  /* 0x0000005c08067210 */ /* 0x040fe40007f5e0ff */
[-C--:B------:R-:W-:Y:S02]  /*639a0*/  LEA.HI.X.SX32 R3, R9, R0.reuse, 0x1, P1 ;  /* 0x0000000009037211 */ /* 0x080fe400008f0eff */
[----:B------:R-:W-:Y:S01]  /*639b0*/  LEA.HI.X.SX32 R7, R8, R0, 0x1, P2 ;  /* 0x0000000008077211 */ /* 0x000fe200010f0eff */
[----:B------:R-:W-:Y:S01]  /*639c0*/  IMAD R8, R86, 0x2, R10 ;  /* 0x0000000256087824 */ /* 0x000fe200078e020a */
[----:B------:R-:W-:Y:S01]  /*639d0*/  IADD3 R4, P1, PT, R10, R92, RZ ;  /* 0x0000005c0a047210 */ /* 0x000fe20007f3e0ff */
[----:B------:R0:W-:Y:S02]  /*639e0*/  STG.E.U8 desc[UR8][R2.64], R90 ;  /* 0x0000005a02007986 */ /* 0x0001e4000c101108 */
[----:B------:R-:W-:Y:S01]  /*639f0*/  IMAD R9, R86, 0x2, R8 ;  /* 0x0000000256097824 */ /* 0x000fe200078e0208 */
[----:B------:R-:W-:Y:S01]  /*63a00*/  LEA.HI.X.SX32 R5, R10, R0, 0x1, P1 ;  /* 0x000000000a057211 */ /* 0x000fe200008f0eff */
[----:B------:R1:W-:Y:S01]  /*63a10*/  STG.E.U8 desc[UR8][R6.64], R48 ;  /* 0x0000003006007986 */ /* 0x0003e2000c101108 */
[----:B0-----:R-:W-:-:S03]  /*63a20*/  IADD3 R2, P1, PT, R8, R92, RZ ;  /* 0x0000005c08027210 */ /* 0x001fc60007f3e0ff */
[----:B------:R-:W2:Y:S01]  /*63a30*/  LDL.LU R90, [R1+0x6c] ;  /* 0x00006c00015a7983 */ /* 0x000ea20000300800 */
[----:B------:R-:W-:-:S03]  /*63a40*/  LEA.HI.X.SX32 R3, R8, R0, 0x1, P1 ;  /* 0x0000000008037211 */ /* 0x000fc600008f0eff */
[----:B-1----:R-:W2:Y:S01]  /*63a50*/  LDL.LU R48, [R1+0x74] ;  /* 0x0000740001307983 */ /* 0x002ea20000300800 */
[C---:B------:R-:W-:Y:S01]  /*63a60*/  IADD3 R6, P1, PT, R9.reuse, R92, RZ ;  /* 0x0000005c09067210 */ /* 0x040fe20007f3e0ff */
[----:B------:R-:W-:Y:S02]  /*63a70*/  IMAD R8, R86, 0x2, R9 ;  /* 0x0000000256087824 */ /* 0x000fe400078e0209 */
[----:B------:R0:W-:Y:S01]  /*63a80*/  STG.E.U8 desc[UR8][R4.64], R12 ;  /* 0x0000000c04007986 */ /* 0x0001e2000c101108 */
[----:B------:R-:W-:-:S03]  /*63a90*/  LEA.HI.X.SX32 R7, R9, R0, 0x1, P1 ;  /* 0x0000000009077211 */ /* 0x000fc600008f0eff */
[----:B---3--:R1:W-:Y:S01]  /*63aa0*/  STG.E.U8 desc[UR8][R2.64], R49 ;  /* 0x0000003102007986 */ /* 0x0083e2000c101108 */
[----:B0-----:R-:W-:-:S03]  /*63ab0*/  IADD3 R4, P1, PT, R8, R92, RZ ;  /* 0x0000005c08047210 */ /* 0x001fc60007f3e0ff */
[----:B-1----:R-:W3:Y:S01]  /*63ac0*/  LDL.LU R49, [R1+0x80] ;  /* 0x0000800001317983 */ /* 0x002ee20000300800 */
[----:B------:R-:W-:Y:S01]  /*63ad0*/  IMAD R3, R86, 0x2, R8 ;  /* 0x0000000256037824 */ /* 0x000fe200078e0208 */
[----:B------:R-:W-:Y:S02]  /*63ae0*/  LEA.HI.X.SX32 R5, R8, R0, 0x1, P1 ;  /* 0x0000000008057211 */ /* 0x000fe400008f0eff */
[----:B------:R-:W3:Y:S02]  /*63af0*/  LDL.LU R12, [R1+0x68] ;  /* 0x00006800010c7983 */ /* 0x000ee40000300800 */
[C---:B------:R-:W-:Y:S02]  /*63b00*/  IADD3 R2, P1, PT, R3.reuse, R92, RZ ;  /* 0x0000005c03027210 */ /* 0x040fe40007f3e0ff */
[----:B----4-:R0:W-:Y:S02]  /*63b10*/  STG.E.U8 desc[UR8][R6.64], R13 ;  /* 0x0000000d06007986 */ /* 0x0101e4000c101108 */
[C---:B0-----:R-:W-:Y:S01]  /*63b20*/  IMAD R6, R86.reuse, 0x2, R3 ;  /* 0x0000000256067824 */ /* 0x041fe200078e0203 */
[----:B------:R-:W-:Y:S01]  /*63b30*/  LEA.HI.X.SX32 R3, R3, R0, 0x1, P1 ;  /* 0x0000000003037211 */ /* 0x000fe200008f0eff */
[----:B------:R-:W4:Y:S04]  /*63b40*/  LDL.LU R13, [R1+0x78] ;  /* 0x00007800010d7983 */ /* 0x000f280000300800 */
[----:B------:R0:W-:Y:S04]  /*63b50*/  STG.E.U8 desc[UR8][R4.64], R19 ;  /* 0x0000001304007986 */ /* 0x0001e8000c101108 */
[----:B0-----:R-:W4:Y:S04]  /*63b60*/  LDL.LU R19, [R1+0x7c] ;  /* 0x00007c0001137983 */ /* 0x001f280000300800 */
[----:B--2---:R0:W-:Y:S04]  /*63b70*/  STG.E.U8 desc[UR8][R2.64], R88 ;  /* 0x0000005802007986 */ /* 0x0041e8000c101108 */
[----:B0-----:R-:W2:Y:S01]  /*63b80*/  LDL.LU R88, [R1+0x84] ;  /* 0x0000840001587983 */ /* 0x001ea20000300800 */
[----:B------:R-:W-:Y:S01]  /*63b90*/  LEA.HI R8, R93, 0x7e, RZ, 0x1a ;  /* 0x0000007e5d087811 */ /* 0x000fe200078fd0ff */
[----:B------:R-:W-:Y:S01]  /*63ba0*/  IMAD R7, R86, 0x2, R6 ;  /* 0x0000000256077824 */ /* 0x000fe200078e0206 */
[----:B------:R-:W-:-:S03]  /*63bb0*/  IADD3 R4, P1, PT, R6, R92, RZ ;  /* 0x0000005c06047210 */ /* 0x000fc60007f3e0ff */
[----:B------:R-:W-:Y:S01]  /*63bc0*/  IMAD R8, R8, R86, RZ ;  /* 0x0000005608087224 */ /* 0x000fe200078e02ff */
[----:B------:R-:W-:Y:S01]  /*63bd0*/  LEA.HI.X.SX32 R5, R6, R0, 0x1, P1 ;  /* 0x0000000006057211 */ /* 0x000fe200008f0eff */
[----:B------:R-:W-:Y:S01]  /*63be0*/  IMAD R9, R86, 0x4, R7 ;  /* 0x0000000456097824 */ /* 0x000fe200078e0207 */
[CC--:B------:R-:W-:Y:S02]  /*63bf0*/  IADD3 R6, P1, PT, R7.reuse, R92.reuse, RZ ;  /* 0x0000005c07067210 */ /* 0x0c0fe40007f3e0ff */
[C---:B------:R-:W-:Y:S02]  /*63c00*/  IADD3 R2, P2, PT, R8.reuse, R92, RZ ;  /* 0x0000005c08027210 */ /* 0x040fe40007f5e0ff */
[-C--:B------:R-:W-:Y:S02]  /*63c10*/  LEA.HI.X.SX32 R7, R7, R0.reuse, 0x1, P1 ;  /* 0x0000000007077211 */ /* 0x080fe400008f0eff */
[----:B------:R-:W-:Y:S01]  /*63c20*/  LEA.HI.X.SX32 R3, R8, R0, 0x1, P2 ;  /* 0x0000000008037211 */ /* 0x000fe200010f0eff */
[----:B------:R-:W-:Y:S01]  /*63c30*/  IMAD R8, R86, 0x2, R9 ;  /* 0x0000000256087824 */ /* 0x000fe200078e0209 */
[----:B------:R0:W-:Y:S04]  /*63c40*/  STG.E.U8 desc[UR8][R4.64], R90 ;  /* 0x0000005a04007986 */ /* 0x0001e8000c101108 */
[----:B------:R1:W-:Y:S01]  /*63c50*/  STG.E.U8 desc[UR8][R6.64], R48 ;  /* 0x0000003006007986 */ /* 0x0003e2000c101108 */
[----:B0-----:R-:W-:-:S03]  /*63c60*/  IADD3 R4, P1, PT, R9, R92, RZ ;  /* 0x0000005c09047210 */ /* 0x001fc60007f3e0ff */
[----:B------:R-:W2:Y:S01]  /*63c70*/  LDL.LU R90, [R1+0x88] ;  /* 0x00008800015a7983 */ /* 0x000ea20000300800 */
[----:B------:R-:W-:Y:S01]  /*63c80*/  LEA.HI.X.SX32 R5, R9, R0, 0x1, P1 ;  /* 0x0000000009057211 */ /* 0x000fe200008f0eff */
[----:B------:R-:W-:Y:S01]  /*63c90*/  IMAD R9, R86, 0x2, R8 ;  /* 0x0000000256097824 */ /* 0x000fe200078e0208 */
[C---:B-1----:R-:W-:Y:S01]  /*63ca0*/  IADD3 R6, P1, PT, R8.reuse, R92, RZ ;  /* 0x0000005c08067210 */ /* 0x042fe20007f3e0ff */
[----:B------:R-:W2:Y:S03]  /*63cb0*/  LDL.LU R48, [R1+0x8c] ;  /* 0x00008c0001307983 */ /* 0x000ea60000300800 */
[----:B------:R-:W-:Y:S01]  /*63cc0*/  LEA.HI.X.SX32 R7, R8, R0, 0x1, P1 ;  /* 0x0000000008077211 */ /* 0x000fe200008f0eff */
[----:B------:R-:W-:Y:S01]  /*63cd0*/  IMAD R8, R86, 0x2, R9 ;  /* 0x0000000256087824 */ /* 0x000fe200078e0209 */
[----:B---3--:R0:W-:Y:S04]  /*63ce0*/  STG.E.U8 desc[UR8][R2.64], R49 ;  /* 0x0000003102007986 */ /* 0x0081e8000c101108 */
[----:B------:R1:W-:Y:S04]  /*63cf0*/  STG.E.U8 desc[UR8][R4.64], R12 ;  /* 0x0000000c04007986 */ /* 0x0003e8000c101108 */
[----:B0-----:R-:W3:Y:S01]  /*63d00*/  LDL.LU R49, [R1+0x90] ;  /* 0x0000900001317983 */ /* 0x001ee20000300800 */
[----:B------:R-:W-:-:S04]  /*63d10*/  IADD3 R2, P1, PT, R9, R92, RZ ;  /* 0x0000005c09027210 */ /* 0x000fc80007f3e0ff */
[----:B------:R-:W-:Y:S02]  /*63d20*/  LEA.HI.X.SX32 R3, R9, R0, 0x1, P1 ;  /* 0x0000000009037211 */ /* 0x000fe400008f0eff */
[----:B-1----:R-:W-:-:S04]  /*63d30*/  IADD3 R4, P1, PT, R8, R92, RZ ;  /* 0x0000005c08047210 */ /* 0x002fc80007f3e0ff */
[----:B------:R-:W-:Y:S01]  /*63d40*/  LEA.HI.X.SX32 R5, R8, R0, 0x1, P1 ;  /* 0x0000000008057211 */ /* 0x000fe200008f0eff */
[----:B----4-:R-:W-:Y:S04]  /*63d50*/  STG.E.U8 desc[UR8][R6.64], R13 ;  /* 0x0000000d06007986 */ /* 0x010fe8000c101108 */
[----:B------:R-:W-:Y:S04]  /*63d60*/  STG.E.U8 desc[UR8][R2.64], R19 ;  /* 0x0000001302007986 */ /* 0x000fe8000c101108 */
[----:B--2---:R0:W-:Y:S04]  /*63d70*/  STG.E.U8 desc[UR8][R4.64], R88 ;  /* 0x0000005804007986 */ /* 0x0041e8000c101108 */
[----:B0-----:R-:W2:Y:S01]  /*63d80*/  LDL.LU R88, [R1+0x70] ;  /* 0x0000700001587983 */ /* 0x001ea20000300800 */
[----:B------:R-:W-:Y:S01]  /*63d90*/  IMAD R6, R86, 0x2, R8 ;  /* 0x0000000256067824 */ /* 0x000fe200078e0208 */
[----:B------:R-:W-:-:S03]  /*63da0*/  LEA.HI R8, R93, 0x8e, RZ, 0x1a ;  /* 0x0000008e5d087811 */ /* 0x000fc600078fd0ff */
[----:B------:R-:W-:Y:S01]  /*63db0*/  IMAD R7, R86, 0x2, R6 ;  /* 0x0000000256077824 */ /* 0x000fe200078e0206 */
[----:B------:R-:W-:Y:S01]  /*63dc0*/  IADD3 R2, P1, PT, R6, R92, RZ ;  /* 0x0000005c06027210 */ /* 0x000fe20007f3e0ff */
[----:B------:R-:W-:Y:S01]  /*63dd0*/  IMAD R8, R8, R86, RZ ;  /* 0x0000005608087224 */ /* 0x000fe200078e02ff */
[----:B------:R-:W-:Y:S01]  /*63de0*/  PRMT R36, R29, 0x7770, RZ ;  /* 0x000077701d247816 */ /* 0x000fe200000000ff */
[----:B------:R-:W-:Y:S01]  /*63df0*/  IMAD R9, R86, 0x2, R7 ;  /* 0x0000000256097824 */ /* 0x000fe200078e0207 */
[----:B------:R-:W-:Y:S02]  /*63e00*/  LEA.HI.X.SX32 R3, R6, R0, 0x1, P1 ;  /* 0x0000000006037211 */ /* 0x000fe400008f0eff */
[CC--:B------:R-:W-:Y:S01]  /*63e10*/  IADD3 R4, P1, PT, R7.reuse, R92.reuse, RZ ;  /* 0x0000005c07047210 */ /* 0x0c0fe20007f3e0ff */
[----:B------:R-:W-:Y:S01]  /*63e20*/  IMAD R10, R86, 0x4, R9 ;  /* 0x00000004560a7824 */ /* 0x000fe200078e0209 */
[----:B------:R-:W-:Y:S01]  /*63e30*/  IADD3 R6, P2, PT, R8, R92, RZ ;  /* 0x0000005c08067210 */ /* 0x000fe20007f5e0ff */
[----:B------:R0:W-:Y:S01]  /*63e40*/  STG.E.U8 desc[UR8][R2.64], R36 ;  /* 0x0000002402007986 */ /* 0x0001e2000c101108 */
[----:B------:R-:W-:-:S02]  /*63e50*/  LEA.HI.X.SX32 R5, R7, R0, 0x1, P1 ;  /* 0x0000000007057211 */ /* 0x000fc400008f0eff */
[----:B------:R-:W-:Y:S01]  /*63e60*/  LEA.HI.X.SX32 R7, R8, R0, 0x1, P2 ;  /* 0x0000000008077211 */ /* 0x000fe200010f0eff */
[----:B------:R-:W-:Y:S02]  /*63e70*/  IMAD R8, R86, 0x2, R10 ;  /* 0x0000000256087824 */ /* 0x000fe400078e020a */
[----:B------:R1:W-:Y:S01]  /*63e80*/  STG.E.U8 desc[UR8][R4.64], R90 ;  /* 0x0000005a04007986 */ /* 0x0003e2000c101108 */
[----:B0-----:R-:W-:-:S04]  /*63e90*/  IADD3 R2, P1, PT, R9, R92, RZ ;  /* 0x0000005c09027210 */ /* 0x001fc80007f3e0ff */
[----:B------:R-:W-:Y:S02]  /*63ea0*/  LEA.HI.X.SX32 R3, R9, R0, 0x1, P1 ;  /* 0x0000000009037211 */ /* 0x000fe400008f0eff */
[----:B-1----:R-:W-:Y:S01]  /*63eb0*/  IADD3 R4, P1, PT, R10, R92, RZ ;  /* 0x0000005c0a047210 */ /* 0x002fe20007f3e0ff */
[----:B------:R-:W-:Y:S02]  /*63ec0*/  IMAD R9, R86, 0x2, R8 ;  /* 0x0000000256097824 */ /* 0x000fe400078e0208 */
[----:B------:R0:W-:Y:S01]  /*63ed0*/  STG.E.U8 desc[UR8][R2.64], R48 ;  /* 0x0000003002007986 */ /* 0x0001e2000c101108 */
[----:B------:R-:W-:Y:S02]  /*63ee0*/  LEA.HI.X.SX32 R5, R10, R0, 0x1, P1 ;  /* 0x000000000a057211 */ /* 0x000fe400008f0eff */
[----:B------:R-:W-:Y:S01]  /*63ef0*/  PRMT R39, R30, 0x7770, RZ ;  /* 0x000077701e277816 */ /* 0x000fe200000000ff */
[----:B---3--:R1:W-:Y:S01]  /*63f00*/  STG.E.U8 desc[UR8][R6.64], R49 ;  /* 0x0000003106007986 */ /* 0x0083e2000c101108 */
[----:B0-----:R-:W-:-:S04]  /*63f10*/  IADD3 R2, P1, PT, R8, R92, RZ ;  /* 0x0000005c08027210 */ /* 0x001fc80007f3e0ff */
[----:B------:R-:W-:Y:S01]  /*63f20*/  LEA.HI.X.SX32 R3, R8, R0, 0x1, P1 ;  /* 0x0000000008037211 */ /* 0x000fe200008f0eff */
[----:B------:R-:W-:Y:S01]  /*63f30*/  IMAD R8, R86, 0x2, R9 ;  /* 0x0000000256087824 */ /* 0x000fe200078e0209 */
[C---:B-1----:R-:W-:Y:S01]  /*63f40*/  IADD3 R6, P1, PT, R9.reuse, R92, RZ ;  /* 0x0000005c09067210 */ /* 0x042fe20007f3e0ff */
[----:B------:R0:W-:Y:S03]  /*63f50*/  STG.E.U8 desc[UR8][R4.64], R39 ;  /* 0x0000002704007986 */ /* 0x0001e6000c101108 */
[----:B------:R-:W-:Y:S02]  /*63f60*/  LEA.HI.X.SX32 R7, R9, R0, 0x1, P1 ;  /* 0x0000000009077211 */ /* 0x000fe400008f0eff */
[C---:B------:R-:W-:Y:S02]  /*63f70*/  PRMT R29, R30.reuse, 0x7771, RZ ;  /* 0x000077711e1d7816 */ /* 0x040fe400000000ff */
[----:B------:R-:W-:-:S02]  /*63f80*/  PRMT R28, R30, 0x7772, RZ ;  /* 0x000077721e1c7816 */ /* 0x000fc400000000ff */
[C---:B0-----:R-:W-:Y:S01]  /*63f90*/  IADD3 R4, P1, PT, R8.reuse, R92, RZ ;  /* 0x0000005c08047210 */ /* 0x041fe20007f3e0ff */
[----:B------:R0:W-:Y:S03]  /*63fa0*/  STG.E.U8 desc[UR8][R2.64], R29 ;  /* 0x0000001d02007986 */ /* 0x0001e6000c101108 */
[----:B------:R-:W-:Y:S01]  /*63fb0*/  LEA.HI.X.SX32 R5, R8, R0, 0x1, P1 ;  /* 0x0000000008057211 */ /* 0x000fe200008f0eff */
[----:B------:R1:W-:Y:S01]  /*63fc0*/  STG.E.U8 desc[UR8][R6.64], R28 ;  /* 0x0000001c06007986 */ /* 0x0003e2000c101108 */
[----:B0-----:R-:W-:Y:S01]  /*63fd0*/  IMAD R3, R86, 0x2, R8 ;  /* 0x0000000256037824 */ /* 0x001fe200078e0208 */
[----:B------:R-:W-:-:S03]  /*63fe0*/  PRMT R30, R31, 0x7773, RZ ;  /* 0x000077731f1e7816 */ /* 0x000fc600000000ff */
[C---:B-1----:R-:W-:Y:S01]  /*63ff0*/  IMAD R6, R86.reuse, 0x2, R3 ;  /* 0x0000000256067824 */ /* 0x042fe200078e0203 */
[----:B------:R-:W-:Y:S02]  /*64000*/  IADD3 R2, P1, PT, R3, R92, RZ ;  /* 0x0000005c03027210 */ /* 0x000fe40007f3e0ff */
[C---:B------:R-:W-:Y:S02]  /*64010*/  PRMT R37, R31.reuse, 0x7772, RZ ;  /* 0x000077721f257816 */ /* 0x040fe400000000ff */
[C---:B------:R-:W-:Y:S01]  /*64020*/  PRMT R38, R31.reuse, 0x7771, RZ ;  /* 0x000077711f267816 */ /* 0x040fe200000000ff */
[C---:B------:R-:W-:Y:S01]  /*64030*/  IMAD R8, R86.reuse, 0x2, R6 ;  /* 0x0000000256087824 */ /* 0x040fe200078e0206 */
[----:B------:R-:W-:Y:S02]  /*64040*/  PRMT R31, R31, 0x7770, RZ ;  /* 0x000077701f1f7816 */ /* 0x000fe400000000ff */
[----:B------:R-:W-:Y:S02]  /*64050*/  LEA.HI.X.SX32 R3, R3, R0, 0x1, P1 ;  /* 0x0000000003037211 */ /* 0x000fe400008f0eff */
[----:B------:R-:W-:Y:S01]  /*64060*/  LEA.HI R7, R93, 0x9e, RZ, 0x1a ;  /* 0x0000009e5d077811 */ /* 0x000fe200078fd0ff */
[----:B------:R-:W-:-:S04]  /*64070*/  IMAD R9, R86, 0x4, R8 ;  /* 0x0000000456097824 */ /* 0x000fc800078e0208 */
[----:B------:R-:W-:Y:S01]  /*64080*/  IMAD R7, R7, R86, RZ ;  /* 0x0000005607077224 */ /* 0x000fe200078e02ff */
[----:B--2---:R0:W-:Y:S04]  /*64090*/  STG.E.U8 desc[UR8][R4.64], R88 ;  /* 0x0000005804007986 */ /* 0x0041e8000c101108 */
[----:B0-----:R-:W2:Y:S01]  /*640a0*/  LDL R88, [R1+0x260] ;  /* 0x0002600001587983 */ /* 0x001ea20000100800 */
[----:B------:R-:W-:-:S03]  /*640b0*/  IADD3 R4, P1, PT, R6, R92, RZ ;  /* 0x0000005c06047210 */ /* 0x000fc60007f3e0ff */
[----:B------:R0:W-:Y:S01]  /*640c0*/  STG.E.U8 desc[UR8][R2.64], R31 ;  /* 0x0000001f02007986 */ /* 0x0001e2000c101108 */
[----:B------:R-:W-:Y:S02]  /*640d0*/  LEA.HI.X.SX32 R5, R6, R0, 0x1, P1 ;  /* 0x0000000006057211 */ /* 0x000fe400008f0eff */
[-C--:B------:R-:W-:Y:S01]  /*640e0*/  IADD3 R6, P2, PT, R7, R92.reuse, RZ ;  /* 0x0000005c07067210 */ /* 0x080fe20007f5e0ff */
[----:B------:R-:W3:Y:S04]  /*640f0*/  LDL.LU R65, [R1+0x134] ;  /* 0x0001340001417983 */ /* 0x000ee80000300800 */
[----:B------:R1:W-:Y:S01]  /*64100*/  STG.E.U8 desc[UR8][R4.64], R38 ;  /* 0x0000002604007986 */ /* 0x0003e2000c101108 */
[----:B0-----:R-:W-:-:S04]  /*64110*/  IADD3 R2, P1, PT, R8, R92, RZ ;  /* 0x0000005c08027210 */ /* 0x001fc80007f3e0ff */
[----:B------:R-:W-:Y:S01]  /*64120*/  LEA.HI.X.SX32 R3, R8, R0, 0x1, P1 ;  /* 0x0000000008037211 */ /* 0x000fe200008f0eff */
[----:B------:R-:W-:Y:S01]  /*64130*/  IMAD R8, R86, 0x2, R9 ;  /* 0x0000000256087824 */ /* 0x000fe200078e0209 */
[----:B-1----:R-:W-:-:S03]  /*64140*/  IADD3 R4, P1, PT, R9, R92, RZ ;  /* 0x0000005c09047210 */ /* 0x002fc60007f3e0ff */
[----:B------:R0:W-:Y:S01]  /*64150*/  STG.E.U8 desc[UR8][R2.64], R37 ;  /* 0x0000002502007986 */ /* 0x0001e2000c101108 */
[-C--:B------:R-:W-:Y:S02]  /*64160*/  LEA.HI.X.SX32 R7, R7, R0.reuse, 0x1, P2 ;  /* 0x0000000007077211 */ /* 0x080fe400010f0eff */
[----:B------:R-:W-:Y:S01]  /*64170*/  LEA.HI.X.SX32 R5, R9, R0, 0x1, P1 ;  /* 0x0000000009057211 */ /* 0x000fe200008f0eff */
[----:B------:R-:W-:Y:S01]  /*64180*/  IMAD R9, R86, 0x2, R8 ;  /* 0x0000000256097824 */ /* 0x000fe200078e0208 */
[C---:B------:R-:W-:Y:S01]  /*64190*/  PRMT R41, R24.reuse, 0x7770, RZ ;  /* 0x0000777018297816 */ /* 0x040fe200000000ff */
[----:B------:R1:W-:Y:S01]  /*641a0*/  STG.E.U8 desc[UR8][R6.64], R30 ;  /* 0x0000001e06007986 */ /* 0x0003e2000c101108 */
[----:B------:R-:W-:Y:S02]  /*641b0*/  PRMT R34, R24, 0x7771, RZ ;  /* 0x0000777118227816 */ /* 0x000fe400000000ff */
[----:B0-----:R-:W-:-:S04]  /*641c0*/  IADD3 R2, P1, PT, R8, R92, RZ ;  /* 0x0000005c08027210 */ /* 0x001fc80007f3e0ff */
[----:B------:R-:W-:Y:S01]  /*641d0*/  LEA.HI.X.SX32 R3, R8, R0, 0x1, P1 ;  /* 0x0000000008037211 */ /* 0x000fe200008f0eff */
[----:B------:R-:W-:Y:S01]  /*641e0*/  IMAD R8, R86, 0x2, R9 ;  /* 0x0000000256087824 */ /* 0x000fe200078e0209 */
[C---:B-1----:R-:W-:Y:S01]  /*641f0*/  IADD3 R6, P1, PT, R9.reuse, R92, RZ ;  /* 0x0000005c09067210 */ /* 0x042fe20007f3e0ff */
[----:B------:R0:W-:Y:S01]  /*64200*/  STG.E.U8 desc[UR8][R4.64], R41 ;  /* 0x0000002904007986 */ /* 0x0001e2000c101108 */
[C---:B------:R-:W-:Y:S02]  /*64210*/  PRMT R33, R24.reuse, 0x7772, RZ ;  /* 0x0000777218217816 */ /* 0x040fe400000000ff */
[----:B------:R-:W-:Y:S01]  /*64220*/  LEA.HI.X.SX32 R7, R9, R0, 0x1, P1 ;  /* 0x0000000009077211 */ /* 0x000fe200008f0eff */
[----:B------:R1:W-:Y:S01]  /*64230*/  STG.E.U8 desc[UR8][R2.64], R34 ;  /* 0x0000002202007986 */ /* 0x0003e2000c101108 */
[----:B------:R-:W-:-:S03]  /*64240*/  PRMT R32, R24, 0x7773, RZ ;  /* 0x0000777318207816 */ /* 0x000fc600000000ff */
[----:B------:R4:W-:Y:S01]  /*64250*/  STG.E.U8 desc[UR8][R6.64], R33 ;  /* 0x0000002106007986 */ /* 0x0009e2000c101108 */
[----:B0-----:R-:W-:Y:S01]  /*64260*/  IADD3 R4, P1, PT, R8, R92, RZ ;  /* 0x0000005c08047210 */ /* 0x001fe20007f3e0ff */
[----:B-1----:R-:W-:-:S03]  /*64270*/  IMAD R3, R86, 0x2, R8 ;  /* 0x0000000256037824 */ /* 0x002fc600078e0208 */
[----:B------:R-:W-:Y:S01]  /*64280*/  LEA.HI.X.SX32 R5, R8, R0, 0x1, P1 ;  /* 0x0000000008057211 */ /* 0x000fe200008f0eff */
[----:B----4-:R-:W-:Y:S01]  /*64290*/  IMAD R6, R86, 0x2, R3 ;  /* 0x0000000256067824 */ /* 0x010fe200078e0203 */
[----:B------:R-:W-:-:S03]  /*642a0*/  IADD3 R2, P1, PT, R3, R92, RZ ;  /* 0x0000005c03027210 */ /* 0x000fc60007f3e0ff */
[----:B------:R0:W-:Y:S01]  /*642b0*/  STG.E.U8 desc[UR8][R4.64], R32 ;  /* 0x0000002004007986 */ /* 0x0001e2000c101108 */
[----:B------:R-:W-:Y:S01]  /*642c0*/  PRMT R44, R25, 0x7770, RZ ;  /* 0x00007770192c7816 */ /* 0x000fe200000000ff */
[C---:B------:R-:W-:Y:S01]  /*642d0*/  IMAD R8, R86.reuse, 0x2, R6 ;  /* 0x0000000256087824 */ /* 0x040fe200078e0206 */
[----:B------:R-:W-:Y:S02]  /*642e0*/  LEA.HI.X.SX32 R3, R3, R0, 0x1, P1 ;  /* 0x0000000003037211 */ /* 0x000fe400008f0eff */
[----:B------:R-:W-:Y:S01]  /*642f0*/  LEA.HI R7, R93, 0xae, RZ, 0x1a ;  /* 0x000000ae5d077811 */ /* 0x000fe200078fd0ff */
[----:B------:R-:W-:Y:S01]  /*64300*/  IMAD R9, R86, 0x4, R8 ;  /* 0x0000000456097824 */ /* 0x000fe200078e0208 */
[----:B------:R-:W-:Y:S01]  /*64310*/  PRMT R40, R25, 0x7771, RZ ;  /* 0x0000777119287816 */ /* 0x000fe200000000ff */
[----:B------:R1:W-:Y:S01]  /*64320*/  STG.E.U8 desc[UR8][R2.64], R44 ;  /* 0x0000002c02007986 */ /* 0x0003e2000c101108 */
[----:B0-----:R-:W-:Y:S01]  /*64330*/  IADD3 R4, P1, PT, R6, R92, RZ ;  /* 0x0000005c06047210 */ /* 0x001fe20007f3e0ff */
[----:B------:R-:W-:-:S03]  /*64340*/  IMAD R7, R7, R86, RZ ;  /* 0x0000005607077224 */ /* 0x000fc600078e02ff */
[----:B------:R-:W-:Y:S02]  /*64350*/  LEA.HI.X.SX32 R5, R6, R0, 0x1, P1 ;  /* 0x0000000006057211 */ /* 0x000fe400008f0eff */
[----:B-1----:R-:W-:-:S03]  /*64360*/  IADD3 R2, P1, PT, R8, R92, RZ ;  /* 0x0000005c08027210 */ /* 0x002fc60007f3e0ff */
[----:B------:R0:W-:Y:S01]  /*64370*/  STG.E.U8 desc[UR8][R4.64], R40 ;  /* 0x0000002804007986 */ /* 0x0001e2000c101108 */
[----:B------:R-:W-:Y:S02]  /*64380*/  PRMT R35, R25, 0x7772, RZ ;  /* 0x0000777219237816 */ /* 0x000fe400000000ff */
[----:B------:R-:W-:Y:S01]  /*64390*/  LEA.HI.X.SX32 R3, R8, R0, 0x1, P1 ;  /* 0x0000000008037211 */ /* 0x000fe200008f0eff */
[----:B------:R-:W-:Y:S01]  /*643a0*/  IMAD R8, R86, 0x2, R9 ;  /* 0x0000000256087824 */ /* 0x000fe200078e0209 */
[-C--:B------:R-:W-:Y:S02]  /*643b0*/  IADD3 R6, P2, PT, R7, R92.reuse, RZ ;  /* 0x0000005c07067210 */ /* 0x080fe40007f5e0ff */
[----:B------:R-:W-:Y:S01]  /*643c0*/  PRMT R24, R25, 0x7773, RZ ;  /* 0x0000777319187816 */ /* 0x000fe200000000ff */
[----:B------:R1:W-:Y:S01]  /*643d0*/  STG.E.U8 desc[UR8][R2.64], R35 ;  /* 0x0000002302007986 */ /* 0x0003e2000c101108 */
[----:B0-----:R-:W-:Y:S02]  /*643e0*/  IADD3 R4, P1, PT, R9, R92, RZ ;  /* 0x0000005c09047210 */ /* 0x001fe40007f3e0ff */
[----:B------:R-:W-:-:S02]  /*643f0*/  LEA.HI.X.SX32 R7, R7, R0, 0x1, P2 ;  /* 0x0000000007077211 */ /* 0x000fc400010f0eff */
[----:B------:R-:W-:Y:S01]  /*64400*/  LEA.HI.X.SX32 R5, R9, R0, 0x1, P1 ;  /* 0x0000000009057211 */ /* 0x000fe200008f0eff */
[----:B------:R-:W-:Y:S01]  /*64410*/  IMAD R9, R86, 0x2, R8 ;  /* 0x0000000256097824 */ /* 0x000fe200078e0208 */
[----:B-1----:R-:W-:Y:S01]  /*64420*/  IADD3 R2, P1, PT, R8, R92, RZ ;  /* 0x0000005c08027210 */ /* 0x002fe20007f3e0ff */
[----:B------:R0:W-:Y:S01]  /*64430*/  STG.E.U8 desc[UR8][R6.64], R24 ;  /* 0x0000001806007986 */ /* 0x0001e2000c101108 */
[C---:B------:R-:W-:Y:S02]  /*64440*/  PRMT R47, R26.reuse, 0x7770, RZ ;  /* 0x000077701a2f7816 */ /* 0x040fe400000000ff */
[----:B------:R-:W-:Y:S02]  /*64450*/  PRMT R43, R26, 0x7771, RZ ;  /* 0x000077711a2b7816 */ /* 0x000fe400000000ff */
[----:B------:R-:W-:Y:S01]  /*64460*/  LEA.HI.X.SX32 R3, R8, R0, 0x1, P1 ;  /* 0x0000000008037211 */ /* 0x000fe200008f0eff */
[----:B------:R-:W-:Y:S01]  /*64470*/  IMAD R8, R86, 0x2, R9 ;  /* 0x0000000256087824 */ /* 0x000fe200078e0209 */
[----:B------:R1:W-:Y:S01]  /*64480*/  STG.E.U8 desc[UR8][R4.64], R47 ;  /* 0x0000002f04007986 */ /* 0x0003e2000c101108 */
[----:B------:R-:W-:-:S02]  /*64490*/  PRMT R42, R26, 0x7772, RZ ;  /* 0x000077721a2a7816 */ /* 0x000fc400000000ff */
[C---:B0-----:R-:W-:Y:S01]  /*644a0*/  IADD3 R6, P1, PT, R9.reuse, R92, RZ ;  /* 0x0000005c09067210 */ /* 0x041fe20007f3e0ff */
[----:B------:R0:W-:Y:S03]  /*644b0*/  STG.E.U8 desc[UR8][R2.64], R43 ;  /* 0x0000002b02007986 */ /* 0x0001e6000c101108 */
[----:B------:R-:W-:Y:S02]  /*644c0*/  LEA.HI.X.SX32 R7, R9, R0, 0x1, P1 ;  /* 0x0000000009077211 */ /* 0x000fe400008f0eff */
[----:B-1----:R-:W-:Y:S02]  /*644d0*/  IADD3 R4, P1, PT, R8, R92, RZ ;  /* 0x0000005c08047210 */ /* 0x002fe40007f3e0ff */
[----:B------:R-:W-:Y:S01]  /*644e0*/  PRMT R25, R26, 0x7773, RZ ;  /* 0x000077731a197816 */ /* 0x000fe200000000ff */
[----:B0-----:R-:W-:Y:S01]  /*644f0*/  IMAD R3, R86, 0x2, R8 ;  /* 0x0000000256037824 */ /* 0x001fe200078e0208 */
[----:B------:R-:W-:Y:S01]  /*64500*/  LEA.HI.X.SX32 R5, R8, R0, 0x1, P1 ;  /* 0x0000000008057211 */ /* 0x000fe200008f0eff */
[----:B------:R0:W-:Y:S03]  /*64510*/  STG.E.U8 desc[UR8][R6.64], R42 ;  /* 0x0000002a06007986 */ /* 0x0001e6000c101108 */
[----:B------:R-:W-:Y:S01]  /*64520*/  IADD3 R2, P1, PT, R3, R92, RZ ;  /* 0x0000005c03027210 */ /* 0x000fe20007f3e0ff */
[----:B------:R1:W-:Y:S01]  /*64530*/  STG.E.U8 desc[UR8][R4.64], R25 ;  /* 0x0000001904007986 */ /* 0x0003e2000c101108 */
[----:B------:R-:W-:-:S02]  /*64540*/  PRMT R45, R27, 0x7773, RZ ;  /* 0x000077731b2d7816 */ /* 0x000fc400000000ff */
[C---:B------:R-:W-:Y:S02]  /*64550*/  PRMT R26, R27.reuse, 0x7772, RZ ;  /* 0x000077721b1a7816 */ /* 0x040fe400000000ff */
[C---:B------:R-:W-:Y:S01]  /*64560*/  PRMT R46, R27.reuse, 0x7771, RZ ;  /* 0x000077711b2e7816 */ /* 0x040fe200000000ff */
[C---:B0-----:R-:W-:Y:S01]  /*64570*/  IMAD R6, R86.reuse, 0x2, R3 ;  /* 0x0000000256067824 */ /* 0x041fe200078e0203 */
[----:B------:R-:W-:Y:S02]  /*64580*/  PRMT R27, R27, 0x7770, RZ ;  /* 0x000077701b1b7816 */ /* 0x000fe400000000ff */
[----:B------:R-:W-:Y:S01]  /*64590*/  LEA.HI.X.SX32 R3, R3, R0, 0x1, P1 ;  /* 0x0000000003037211 */ /* 0x000fe200008f0eff */
[----:B------:R-:W-:Y:S01]  /*645a0*/  IMAD R8, R86, 0x2, R6 ;  /* 0x0000000256087824 */ /* 0x000fe200078e0206 */
[----:B------:R-:W-:Y:S02]  /*645b0*/  LEA.HI R7, R93, 0xbe, RZ, 0x1a ;  /* 0x000000be5d077811 */ /* 0x000fe400078fd0ff */
[----:B-1----:R-:W-:Y:S01]  /*645c0*/  IADD3 R4, P1, PT, R6, R92, RZ ;  /* 0x0000005c06047210 */ /* 0x002fe20007f3e0ff */
[----:B------:R0:W-:Y:S01]  /*645d0*/  STG.E.U8 desc[UR8][R2.64], R27 ;  /* 0x0000001b02007986 */ /* 0x0001e2000c101108 */
[----:B------:R-:W-:-:S02]  /*645e0*/  IMAD R9, R86, 0x4, R8 ;  /* 0x0000000456097824 */ /* 0x000fc400078e0208 */
[----:B------:R-:W-:Y:S01]  /*645f0*/  LEA.HI.X.SX32 R5, R6, R0, 0x1, P1 ;  /* 0x0000000006057211 */ /* 0x000fe200008f0eff */
[----:B------:R-:W-:-:S04]  /*64600*/  IMAD R7, R7, R86, RZ ;  /* 0x0000005607077224 */ /* 0x000fc800078e02ff */
[----:B------:R1:W-:Y:S01]  /*64610*/  STG.E.U8 desc[UR8][R4.64], R46 ;  /* 0x0000002e04007986 */ /* 0x0003e2000c101108 */
[CC--:B0-----:R-:W-:Y:S02]  /*64620*/  IADD3 R2, P1, PT, R8.reuse, R92.reuse, RZ ;  /* 0x0000005c08027210 */ /* 0x0c1fe40007f3e0ff */
[----:B------:R-:W-:Y:S02]  /*64630*/  IADD3 R6, P2, PT, R7, R92, RZ ;  /* 0x0000005c07067210 */ /* 0x000fe40007f5e0ff */
[----:B------:R-:W-:Y:S01]  /*64640*/  LEA.HI.X.SX32 R3, R8, R0, 0x1, P1 ;  /* 0x0000000008037211 */ /* 0x000fe200008f0eff */
[----:B------:R-:W-:Y:S01]  /*64650*/  IMAD R8, R86, 0x2, R9 ;  /* 0x0000000256087824 */ /* 0x000fe200078e0209 */
[----:B-1----:R-:W-:-:S03]  /*64660*/  IADD3 R4, P1, PT, R9, R92, RZ ;  /* 0x0000005c09047210 */ /* 0x002fc60007f3e0ff */
[----:B------:R0:W-:Y:S01]  /*64670*/  STG.E.U8 desc[UR8][R2.64], R26 ;  /* 0x0000001a02007986 */ /* 0x0001e2000c101108 */
[-C--:B------:R-:W-:Y:S02]  /*64680*/  LEA.HI.X.SX32 R7, R7, R0.reuse, 0x1, P2 ;  /* 0x0000000007077211 */ /* 0x080fe400010f0eff */
[----:B------:R-:W-:Y:S01]  /*64690*/  LEA.HI.X.SX32 R5, R9, R0, 0x1, P1 ;  /* 0x0000000009057211 */ /* 0x000fe200008f0eff */
[----:B------:R-:W-:Y:S02]  /*646a0*/  IMAD R9, R86, 0x2, R8 ;  /* 0x0000000256097824 */ /* 0x000fe400078e0208 */
        /* <DEDUP_REMOVED lines=11> */
[----:B------:R-:W-:Y:S01]  /*64760*/  LEA.HI.X.SX32 R5, R8, R0, 0x1, P1 ;  /* 0x0000000008057211 */ /* 0x000fe200008f0eff */
[----:B----4-:R-:W-:Y:S01]  /*64770*/  IMAD R6, R86, 0x2, R3 ;  /* 0x0000000256067824 */ /* 0x010fe200078e0203 */
[----:B------:R-:W-:-:S03]  /*64780*/  IADD3 R2, P1, PT, R3, R92, RZ ;  /* 0x0000005c03027210 */ /* 0x000fc60007f3e0ff */
[----:B------:R0:W-:Y:S01]  /*64790*/  STG.E.U8 desc[UR8][R4.64], R14 ;  /* 0x0000000e04007986 */ /* 0x0001e2000c101108 */
[----:B------:R-:W-:Y:S01]  /*647a0*/  IMAD R7, R86, 0x2, R6 ;  /* 0x0000000256077824 */ /* 0x000fe200078e0206 */
[----:B------:R-:W-:Y:S02]  /*647b0*/  LEA.HI.X.SX32 R3, R3, R0, 0x1, P1 ;  /* 0x0000000003037211 */ /* 0x000fe400008f0eff */
[----:B0-----:R-:W-:-:S04]  /*647c0*/  IADD3 R4, P1, PT, R6, R92, RZ ;  /* 0x0000005c06047210 */ /* 0x001fc80007f3e0ff */
[----:B------:R-:W-:Y:S02]  /*647d0*/  LEA.HI.X.SX32 R5, R6, R0, 0x1, P1 ;  /* 0x0000000006057211 */ /* 0x000fe400008f0eff */
[----:B------:R-:W-:Y:S01]  /*647e0*/  IADD3 R6, P1, PT, R7, R92, RZ ;  /* 0x0000005c07067210 */ /* 0x000fe20007f3e0ff */
[----:B------:R-:W-:-:S03]  /*647f0*/  IMAD R9, R86, 0x4, R7 ;  /* 0x0000000456097824 */ /* 0x000fc600078e0207 */
[----:B------:R-:W-:Y:S01]  /*64800*/  LEA.HI.X.SX32 R7, R7, R0, 0x1, P1 ;  /* 0x0000000007077211 */ /* 0x000fe200008f0eff */
[----:B------:R-:W-:Y:S04]  /*64810*/  STG.E.U8 desc[UR8][R2.64], R58 ;  /* 0x0000003a02007986 */ /* 0x000fe8000c101108 */
[----:B------:R-:W-:Y:S04]  /*64820*/  STG.E.U8 desc[UR8][R4.64], R53 ;  /* 0x0000003504007986 */ /* 0x000fe8000c101108 */
[----:B------:R-:W-:Y:S04]  /*64830*/  STG.E.U8 desc[UR8][R6.64], R51 ;  /* 0x0000003306007986 */ /* 0x000fe8000c101108 */
[----:B--2---:R0:W1:Y:S04]  /*64840*/  LDS.128 R4, [R88] ;  /* 0x0000000058047984 */ /* 0x0040680000000c00 */
[----:B0-----:R-:W2:Y:S01]  /*64850*/  LDL.LU R88, [R1+0x13c] ;  /* 0x00013c0001587983 */ /* 0x001ea20000300800 */
[C---:B------:R-:W-:Y:S01]  /*64860*/  LEA.HI R8, R93.reuse, 0xce, RZ, 0x1a ;  /* 0x000000ce5d087811 */ /* 0x040fe200078fd0ff */
[----:B------:R-:W-:Y:S01]  /*64870*/  IMAD R11, R86, 0x2, R9 ;  /* 0x00000002560b7824 */ /* 0x000fe200078e0209 */
[----:B------:R-:W-:Y:S01]  /*64880*/  LEA.HI R13, R93, 0xde, RZ, 0x1a ;  /* 0x000000de5d0d7811 */ /* 0x000fe200078fd0ff */
[----:B------:R-:W4:Y:S02]  /*64890*/  LDL.LU R66, [R1+0x140] ;  /* 0x0001400001427983 */ /* 0x000f240000300800 */
[----:B------:R-:W-:-:S02]  /*648a0*/  IMAD R8, R8, R86, RZ ;  /* 0x0000005608087224 */ /* 0x000fc400078e02ff */
[----:B------:R-:W-:Y:S01]  /*648b0*/  IMAD R12, R86, 0x2, R11 ;  /* 0x00000002560c7824 */ /* 0x000fe200078e020b */
[----:B------:R-:W4:Y:S02]  /*648c0*/  LDL.LU R90, [R1+0x144] ;  /* 0x00014400015a7983 */ /* 0x000f240000300800 */
[C---:B------:R-:W-:Y:S01]  /*648d0*/  IADD3 R2, P2, PT, R8.reuse, R92, RZ ;  /* 0x0000005c08027210 */ /* 0x040fe20007f5e0ff */
[----:B------:R-:W-:Y:S01]  /*648e0*/  IMAD R13, R13, R86, RZ ;  /* 0x000000560d0d7224 */ /* 0x000fe200078e02ff */
[----:B------:R-:W4:Y:S02]  /*648f0*/  LDL.LU R48, [R1+0x12c] ;  /* 0x00012c0001307983 */ /* 0x000f240000300800 */
[----:B------:R-:W-:Y:S02]  /*64900*/  LEA.HI.X.SX32 R3, R8, R0, 0x1, P2 ;  /* 0x0000000008037211 */ /* 0x000fe400010f0eff */
[C---:B------:R-:W-:Y:S01]  /*64910*/  IADD3 R8, P1, PT, R9.reuse, R92, RZ ;  /* 0x0000005c09087210 */ /* 0x040fe20007f3e0ff */
[----:B------:R-:W4:Y:S03]  /*64920*/  LDL.LU R49, [R1+0x148] ;  /* 0x0001480001317983 */ /* 0x000f260000300800 */
[----:B------:R-:W-:Y:S01]  /*64930*/  LEA.HI.X.SX32 R9, R9, R0, 0x1, P1 ;  /* 0x0000000009097211 */ /* 0x000fe200008f0eff */
[----:B------:R0:W-:Y:S01]  /*64940*/  STG.E.U8 desc[UR8][R2.64], R52 ;  /* 0x0000003402007986 */ /* 0x0001e2000c101108 */
[----:B------:R-:W-:-:S03]  /*64950*/  IADD3 R10, P1, PT, R11, R92, RZ ;  /* 0x0000005c0b0a7210 */ /* 0x000fc60007f3e0ff */
[----:B------:R1:W-:Y:S01]  /*64960*/  STG.E.U8 desc[UR8][R8.64], R59 ;  /* 0x0000003b08007986 */ /* 0x0003e2000c101108 */
[----:B------:R-:W-:-:S03]  /*64970*/  LEA.HI.X.SX32 R11, R11, R0, 0x1, P1 ;  /* 0x000000000b0b7211 */ /* 0x000fc600008f0eff */
[----:B------:R-:W4:Y:S01]  /*64980*/  LDL.LU R64, [R1+0x14c] ;  /* 0x00014c0001407983 */ /* 0x000f220000300800 */
[----:B0-----:R-:W-:Y:S01]  /*64990*/  IADD3 R2, P1, PT, R12, R92, RZ ;  /* 0x0000005c0c027210 */ /* 0x001fe20007f3e0ff */
[----:B-1----:R-:W-:-:S03]  /*649a0*/  IMAD R9, R86, 0x2, R12 ;  /* 0x0000000256097824 */ /* 0x002fc600078e020c */
[----:B------:R-:W-:Y:S01]  /*649b0*/  LEA.HI.X.SX32 R3, R12, R0, 0x1, P1 ;  /* 0x000000000c037211 */ /* 0x000fe200008f0eff */
[----:B------:R0:W-:Y:S01]  /*649c0*/  STG.E.U8 desc[UR8][R10.64], R57 ;  /* 0x000000390a007986 */ /* 0x0001e2000c101108 */
[----:B------:R-:W-:-:S03]  /*649d0*/  IADD3 R8, P1, PT, R9, R92, RZ ;  /* 0x0000005c09087210 */ /* 0x000fc60007f3e0ff */
[----:B------:R1:W-:Y:S01]  /*649e0*/  STG.E.U8 desc[UR8][R2.64], R55 ;  /* 0x0000003702007986 */ /* 0x0003e2000c101108 */
[----:B0-----:R-:W-:Y:S01]  /*649f0*/  IMAD R11, R86, 0x2, R9 ;  /* 0x00000002560b7824 */ /* 0x001fe200078e0209 */
[----:B------:R-:W-:-:S03]  /*64a00*/  LEA.HI.X.SX32 R9, R9, R0, 0x1, P1 ;  /* 0x0000000009097211 */ /* 0x000fc600008f0eff */
[----:B-1----:R-:W-:Y:S01]  /*64a10*/  IMAD R3, R86, 0x2, R11 ;  /* 0x0000000256037824 */ /* 0x002fe200078e020b */
[----:B------:R-:W-:-:S04]  /*64a20*/  IADD3 R10, P1, PT, R11, R92, RZ ;  /* 0x0000005c0b0a7210 */ /* 0x000fc80007f3e0ff */
[----:B------:R-:W-:Y:S02]  /*64a30*/  LEA.HI.X.SX32 R11, R11, R0, 0x1, P1 ;  /* 0x000000000b0b7211 */ /* 0x000fe400008f0eff */
[----:B------:R-:W-:Y:S01]  /*64a40*/  IADD3 R2, P1, PT, R3, R92, RZ ;  /* 0x0000005c03027210 */ /* 0x000fe20007f3e0ff */
[----:B------:R-:W-:-:S03]  /*64a50*/  IMAD R14, R86, 0x2, R3 ;  /* 0x00000002560e7824 */ /* 0x000fc600078e0203 */
[----:B------:R-:W-:Y:S01]  /*64a60*/  LEA.HI.X.SX32 R3, R3, R0, 0x1, P1 ;  /* 0x0000000003037211 */ /* 0x000fe200008f0eff */
[----:B------:R0:W-:Y:S04]  /*64a70*/  STG.E.U8 desc[UR8][R8.64], R56 ;  /* 0x0000003808007986 */ /* 0x0001e8000c101108 */
[----:B------:R-:W-:Y:S04]  /*64a80*/  STG.E.U8 desc[UR8][R10.64], R63 ;  /* 0x0000003f0a007986 */ /* 0x000fe8000c101108 */
[----:B------:R1:W-:Y:S01]  /*64a90*/  STG.E.U8 desc[UR8][R2.64], R62 ;  /* 0x0000003e02007986 */ /* 0x0003e2000c101108 */
[----:B------:R-:W-:-:S02]  /*64aa0*/  IADD3 R12, P3, PT, R13, R92, RZ ;  /* 0x0000005c0d0c7210 */ /* 0x000fc40007f7e0ff */
[----:B------:R-:W-:Y:S02]  /*64ab0*/  PRMT R19, R4, 0x7773, RZ ;  /* 0x0000777304137816 */ /* 0x000fe400000000ff */
[-C--:B0-----:R-:W-:Y:S02]  /*64ac0*/  IADD3 R8, P2, PT, R14, R92.reuse, RZ ;  /* 0x0000005c0e087210 */ /* 0x081fe40007f5e0ff */
[----:B------:R-:W-:Y:S01]  /*64ad0*/  PRMT R21, R4, 0x7772, RZ ;  /* 0x0000777204157816 */ /* 0x000fe200000000ff */
[----:B-1----:R-:W-:Y:S01]  /*64ae0*/  IMAD R2, R86, 0x4, R14 ;  /* 0x0000000456027824 */ /* 0x002fe200078e020e */
[C---:B------:R-:W-:Y:S02]  /*64af0*/  PRMT R22, R4.reuse, 0x7771, RZ ;  /* 0x0000777104167816 */ /* 0x040fe400000000ff */
[----:B------:R-:W-:Y:S01]  /*64b00*/  PRMT R23, R4, 0x7770, RZ ;  /* 0x0000777004177816 */ /* 0x000fe200000000ff */
[----:B------:R-:W-:Y:S01]  /*64b10*/  IMAD R3, R86, 0x2, R2 ;  /* 0x0000000256037824 */ /* 0x000fe200078e0202 */
[----:B------:R-:W-:-:S02]  /*64b20*/  IADD3 R4, P1, PT, R2, R92, RZ ;  /* 0x0000005c02047210 */ /* 0x000fc40007f3e0ff */
[-C--:B------:R-:W-:Y:S02]  /*64b30*/  LEA.HI.X.SX32 R9, R14, R0.reuse, 0x1, P2 ;  /* 0x000000000e097211 */ /* 0x080fe400010f0eff */
[-C--:B------:R-:W-:Y:S02]  /*64b40*/  LEA.HI.X.SX32 R13, R13, R0.reuse, 0x1, P3 ;  /* 0x000000000d0d7211 */ /* 0x080fe400018f0eff */
[C---:B------:R-:W-:Y:S02]  /*64b50*/  PRMT R15, R5.reuse, 0x7773, RZ ;  /* 0x00007773050f7816 */ /* 0x040fe400000000ff */
[C---:B------:R-:W-:Y:S02]  /*64b60*/  PRMT R17, R5.reuse, 0x7772, RZ ;  /* 0x0000777205117816 */ /* 0x040fe400000000ff */
[C---:B------:R-:W-:Y:S02]  /*64b70*/  PRMT R18, R5.reuse, 0x7771, RZ ;  /* 0x0000777105127816 */ /* 0x040fe400000000ff */
[----:B------:R-:W-:Y:S01]  /*64b80*/  PRMT R20, R5, 0x7770, RZ ;  /* 0x0000777005147816 */ /* 0x000fe200000000ff */
[----:B------:R-:W-:Y:S01]  /*64b90*/  IMAD R25, R86, 0x2, R3 ;  /* 0x0000000256197824 */ /* 0x000fe200078e0203 */
[----:B------:R-:W-:-:S02]  /*64ba0*/  LEA.HI.X.SX32 R5, R2, R0, 0x1, P1 ;  /* 0x0000000002057211 */ /* 0x000fc400008f0eff */
[C---:B------:R-:W-:Y:S01]  /*64bb0*/  IADD3 R2, P1, PT, R3.reuse, R92, RZ ;  /* 0x0000005c03027210 */ /* 0x040fe20007f3e0ff */
[----:B------:R0:W-:Y:S01]  /*64bc0*/  STG.E.U8 desc[UR8][R8.64], R61 ;  /* 0x0000003d08007986 */ /* 0x0001e2000c101108 */
[----:B------:R-:W-:Y:S01]  /*64bd0*/  PRMT R11, R6, 0x7773, RZ ;  /* 0x00007773060b7816 */ /* 0x000fe200000000ff */
[----:B------:R-:W-:Y:S01]  /*64be0*/  IMAD R24, R86, 0x2, R25 ;  /* 0x0000000256187824 */ /* 0x000fe200078e0219 */
[C---:B------:R-:W-:Y:S01]  /*64bf0*/  PRMT R14, R6.reuse, 0x7771, RZ ;  /* 0x00007771060e7816 */ /* 0x040fe200000000ff */
[----:B------:R1:W-:Y:S01]  /*64c00*/  STG.E.U8 desc[UR8][R12.64], R60 ;  /* 0x0000003c0c007986 */ /* 0x0003e2000c101108 */
[----:B------:R-:W-:Y:S02]  /*64c10*/  PRMT R16, R6, 0x7770, RZ ;  /* 0x0000777006107816 */ /* 0x000fe400000000ff */
[----:B------:R-:W-:Y:S01]  /*64c20*/  LEA.HI.X.SX32 R3, R3, R0, 0x1, P1 ;  /* 0x0000000003037211 */ /* 0x000fe200008f0eff */
[----:B------:R3:W-:Y:S01]  /*64c30*/  STG.E.U8 desc[UR8][R4.64], R23 ;  /* 0x0000001704007986 */ /* 0x0007e2000c101108 */
[----:B------:R-:W-:-:S02]  /*64c40*/  PRMT R10, R7, 0x7771, RZ ;  /* 0x00007771070a7816 */ /* 0x000fc400000000ff */
[----:B0-----:R-:W-:Y:S02]  /*64c50*/  PRMT R8, R7, 0x7773, RZ ;  /* 0x0000777307087816 */ /* 0x001fe400000000ff */
[----:B-1----:R-:W-:Y:S02]  /*64c60*/  PRMT R13, R6, 0x7772, RZ ;  /* 0x00007772060d7816 */ /* 0x002fe400000000ff */
[----:B------:R-:W-:Y:S02]  /*64c70*/  IADD3 R6, P1, PT, R25, R92, RZ ;  /* 0x0000005c19067210 */ /* 0x000fe40007f3e0ff */
[C---:B------:R-:W-:Y:S02]  /*64c80*/  PRMT R9, R7.reuse, 0x7772, RZ ;  /* 0x0000777207097816 */ /* 0x040fe400000000ff */
[----:B------:R-:W-:Y:S01]  /*64c90*/  PRMT R12, R7, 0x7770, RZ ;  /* 0x00007770070c7816 */ /* 0x000fe200000000ff */
[----:B------:R0:W-:Y:S01]  /*64ca0*/  STG.E.U8 desc[UR8][R2.64], R22 ;  /* 0x0000001602007986 */ /* 0x0001e2000c101108 */
[----:B------:R-:W-:-:S02]  /*64cb0*/  LEA.HI.X.SX32 R7, R25, R0, 0x1, P1 ;  /* 0x0000000019077211 */ /* 0x000fc400008f0eff */
[----:B---3--:R-:W-:-:S03]  /*64cc0*/  IADD3 R4, P1, PT, R24, R92, RZ ;  /* 0x0000005c18047210 */ /* 0x008fc60007f3e0ff */
[----:B------:R1:W-:Y:S01]  /*64cd0*/  STG.E.U8 desc[UR8][R6.64], R21 ;  /* 0x0000001506007986 */ /* 0x0003e2000c101108 */
[----:B------:R-:W-:Y:S01]  /*64ce0*/  LEA.HI.X.SX32 R5, R24, R0, 0x1, P1 ;  /* 0x0000000018057211 */ /* 0x000fe200008f0eff */
[----:B0-----:R-:W-:-:S04]  /*64cf0*/  IMAD R3, R86, 0x2, R24 ;  /* 0x0000000256037824 */ /* 0x001fc800078e0218 */
[----:B------:R0:W-:Y:S01]  /*64d00*/  STG.E.U8 desc[UR8][R4.64], R19 ;  /* 0x0000001304007986 */ /* 0x0001e2000c101108 */
[----:B------:R-:W-:Y:S01]  /*64d10*/  IADD3 R2, P1, PT, R3, R92, RZ ;  /* 0x0000005c03027210 */ /* 0x000fe20007f3e0ff */
[----:B-1----:R-:W-:Y:S01]  /*64d20*/  IMAD R6, R86, 0x2, R3 ;  /* 0x0000000256067824 */ /* 0x002fe200078e0203 */
[----:B------:R-:W-:Y:S02]  /*64d30*/  LEA.HI R7, R93, 0xee, RZ, 0x1a ;  /* 0x000000ee5d077811 */ /* 0x000fe400078fd0ff */
[----:B------:R-:W-:-:S03]  /*64d40*/  LEA.HI.X.SX32 R3, R3, R0, 0x1, P1 ;  /* 0x0000000003037211 */ /* 0x000fc600008f0eff */
[----:B0-----:R-:W-:Y:S01]  /*64d50*/  IMAD R19, R7, R86, RZ ;  /* 0x0000005607137224 */ /* 0x001fe200078e02ff */
[----:B------:R-:W-:Y:S01]  /*64d60*/  IADD3 R4, P1, PT, R6, R92, RZ ;  /* 0x0000005c06047210 */ /* 0x000fe20007f3e0ff */
[----:B------:R-:W-:Y:S01]  /*64d70*/  IMAD R7, R86, 0x2, R6 ;  /* 0x0000000256077824 */ /* 0x000fe200078e0206 */
[----:B------:R0:W-:Y:S02]  /*64d80*/  STG.E.U8 desc[UR8][R2.64], R20 ;  /* 0x0000001402007986 */ /* 0x0001e4000c101108 */
[----:B------:R-:W-:Y:S02]  /*64d90*/  LEA.HI.X.SX32 R5, R6, R0, 0x1, P1 ;  /* 0x0000000006057211 */ /* 0x000fe400008f0eff */
[----:B------:R-:W-:-:S03]  /*64da0*/  IADD3 R6, P1, PT, R7, R92, RZ ;  /* 0x0000005c07067210 */ /* 0x000fc60007f3e0ff */
[----:B------:R1:W-:Y:S01]  /*64db0*/  STG.E.U8 desc[UR8][R4.64], R18 ;  /* 0x0000001204007986 */ /* 0x0003e2000c101108 */
[----:B0-----:R-:W-:Y:S01]  /*64dc0*/  IMAD R20, R86, 0x4, R7 ;  /* 0x0000000456147824 */ /* 0x001fe200078e0207 */
[----:B------:R-:W-:Y:S02]  /*64dd0*/  LEA.HI.X.SX32 R7, R7, R0, 0x1, P1 ;  /* 0x0000000007077211 */ /* 0x000fe400008f0eff */
[CC--:B------:R-:W-:Y:S02]  /*64de0*/  IADD3 R2, P2, PT, R19.reuse, R92.reuse, RZ ;  /* 0x0000005c13027210 */ /* 0x0c0fe40007f5e0ff */
[----:B-1----:R-:W-:Y:S01]  /*64df0*/  IADD3 R4, P1, PT, R20, R92, RZ ;  /* 0x0000005c14047210 */ /* 0x002fe20007f3e0ff */
[----:B------:R-:W-:Y:S01]  /*64e00*/  IMAD R18, R86, 0x2, R20 ;  /* 0x0000000256127824 */ /* 0x000fe200078e0214 */
[-C--:B------:R-:W-:Y:S01]  /*64e10*/  LEA.HI.X.SX32 R3, R19, R0.reuse, 0x1, P2 ;  /* 0x0000000013037211 */ /* 0x080fe200010f0eff */
[----:B------:R0:W-:Y:S01]  /*64e20*/  STG.E.U8 desc[UR8][R6.64], R17 ;  /* 0x0000001106007986 */ /* 0x0001e2000c101108 */
[----:B------:R-:W-:-:S03]  /*64e30*/  LEA.HI.X.SX32 R5, R20, R0, 0x1, P1 ;  /* 0x0000000014057211 */ /* 0x000fc600008f0eff */
[----:B------:R1:W-:Y:S01]  /*64e40*/  STG.E.U8 desc[UR8][R2.64], R15 ;  /* 0x0000000f02007986 */ /* 0x0003e2000c101108 */
[----:B0-----:R-:W-:Y:S01]  /*64e50*/  IADD3 R6, P1, PT, R18, R92, RZ ;  /* 0x0000005c12067210 */ /* 0x001fe20007f3e0ff */
[----:B------:R-:W-:-:S03]  /*64e60*/  IMAD R17, R86, 0x2, R18 ;  /* 0x0000000256117824 */ /* 0x000fc600078e0212 */
[----:B------:R-:W-:Y:S01]  /*64e70*/  LEA.HI.X.SX32 R7, R18, R0, 0x1, P1 ;  /* 0x0000000012077211 */ /* 0x000fe200008f0eff */
[C---:B-1----:R-:W-:Y:S01]  /*64e80*/  IMAD R15, R86.reuse, 0x2, R17 ;  /* 0x00000002560f7824 */ /* 0x042fe200078e0211 */
[C---:B------:R-:W-:Y:S01]  /*64e90*/  IADD3 R2, P1, PT, R17.reuse, R92, RZ ;  /* 0x0000005c11027210 */ /* 0x040fe20007f3e0ff */
[----:B------:R0:W-:Y:S03]  /*64ea0*/  STG.E.U8 desc[UR8][R4.64], R16 ;  /* 0x0000001004007986 */ /* 0x0001e6000c101108 */
[----:B------:R-:W-:Y:S01]  /*64eb0*/  LEA.HI.X.SX32 R3, R17, R0, 0x1, P1 ;  /* 0x0000000011037211 */ /* 0x000fe200008f0eff */
[----:B------:R1:W-:Y:S04]  /*64ec0*/  STG.E.U8 desc[UR8][R6.64], R14 ;  /* 0x0000000e06007986 */ /* 0x0003e8000c101108 */
[----:B------:R3:W-:Y:S01]  /*64ed0*/  STG.E.U8 desc[UR8][R2.64], R13 ;  /* 0x0000000d02007986 */ /* 0x0007e2000c101108 */
[----:B0-----:R-:W-:Y:S01]  /*64ee0*/  IADD3 R4, P1, PT, R15, R92, RZ ;  /* 0x0000005c0f047210 */ /* 0x001fe20007f3e0ff */
[----:B-1----:R-:W-:-:S03]  /*64ef0*/  IMAD R6, R86, 0x2, R15 ;  /* 0x0000000256067824 */ /* 0x002fc600078e020f */
[----:B------:R-:W-:Y:S01]  /*64f00*/  LEA.HI.X.SX32 R5, R15, R0, 0x1, P1 ;  /* 0x000000000f057211 */ /* 0x000fe200008f0eff */
[----:B------:R-:W-:Y:S01]  /*64f10*/  IMAD R7, R86, 0x2, R6 ;  /* 0x0000000256077824 */ /* 0x000fe200078e0206 */
[----:B---3--:R-:W-:-:S03]  /*64f20*/  IADD3 R2, P1, PT, R6, R92, RZ ;  /* 0x0000005c06027210 */ /* 0x008fc60007f3e0ff */
[----:B------:R0:W-:Y:S01]  /*64f30*/  STG.E.U8 desc[UR8][R4.64], R11 ;  /* 0x0000000b04007986 */ /* 0x0001e2000c101108 */
[----:B------:R-:W-:Y:S02]  /*64f40*/  LEA.HI.X.SX32 R3, R6, R0, 0x1, P1 ;  /* 0x0000000006037211 */ /* 0x000fe400008f0eff */
[----:B------:R-:W-:Y:S02]  /*64f50*/  IADD3 R6, P1, PT, R7, R92, RZ ;  /* 0x0000005c07067210 */ /* 0x000fe40007f3e0ff */
[----:B------:R-:W-:Y:S01]  /*64f60*/  LEA.HI R13, R93, 0xfe, RZ, 0x1a ;  /* 0x000000fe5d0d7811 */ /* 0x000fe200078fd0ff */
[----:B------:R1:W-:Y:S01]  /*64f70*/  STG.E.U8 desc[UR8][R2.64], R12 ;  /* 0x0000000c02007986 */ /* 0x0003e2000c101108 */
[----:B0-----:R-:W-:Y:S01]  /*64f80*/  IMAD R11, R86, 0x2, R7 ;  /* 0x00000002560b7824 */ /* 0x001fe200078e0207 */
[----:B------:R-:W-:Y:S02]  /*64f90*/  LEA.HI.X.SX32 R7, R7, R0, 0x1, P1 ;  /* 0x0000000007077211 */ /* 0x000fe400008f0eff */
[----:B------:R-:W-:-:S02]  /*64fa0*/  IMAD R5, R13, R86, RZ ;  /* 0x000000560d057224 */ /* 0x000fc400078e02ff */
[C---:B-1----:R-:W-:Y:S01]  /*64fb0*/  IADD3 R2, P1, PT, R11.reuse, R92, RZ ;  /* 0x0000005c0b027210 */ /* 0x042fe20007f3e0ff */
[----:B------:R-:W-:Y:S01]  /*64fc0*/  IMAD R12, R86, 0x4, R11 ;  /* 0x00000004560c7824 */ /* 0x000fe200078e020b */
[----:B------:R0:W-:Y:S02]  /*64fd0*/  STG.E.U8 desc[UR8][R6.64], R10 ;  /* 0x0000000a06007986 */ /* 0x0001e4000c101108 */
[----:B------:R-:W-:Y:S02]  /*64fe0*/  LEA.HI.X.SX32 R3, R11, R0, 0x1, P1 ;  /* 0x000000000b037211 */ /* 0x000fe400008f0eff */
[----:B------:R-:W-:-:S03]  /*64ff0*/  IADD3 R4, P2, PT, R5, R92, RZ ;  /* 0x0000005c05047210 */ /* 0x000fc60007f5e0ff */
[----:B------:R1:W-:Y:S01]  /*65000*/  STG.E.U8 desc[UR8][R2.64], R9 ;  /* 0x0000000902007986 */ /* 0x0003e2000c101108 */
[----:B0-----:R-:W-:Y:S01]  /*65010*/  IADD3 R6, P1, PT, R12, R92, RZ ;  /* 0x0000005c0c067210 */ /* 0x001fe20007f3e0ff */
[----:B------:R-:W-:-:S03]  /*65020*/  IMAD R10, R86, 0x2, R12 ;  /* 0x00000002560a7824 */ /* 0x000fc600078e020c */
[----:B------:R-:W-:Y:S02]  /*65030*/  LEA.HI.X.SX32 R7, R12, R0, 0x1, P1 ;  /* 0x000000000c077211 */ /* 0x000fe400008f0eff */
[C---:B-1----:R-:W-:Y:S02]  /*65040*/  IADD3 R2, P1, PT, R10.reuse, R92, RZ ;  /* 0x0000005c0a027210 */ /* 0x042fe40007f3e0ff */
[-C--:B------:R-:W-:Y:S02]  /*65050*/  LEA.HI.X.SX32 R5, R5, R0.reuse, 0x1, P2 ;  /* 0x0000000005057211 */ /* 0x080fe400010f0eff */
[----:B------:R-:W-:-:S03]  /*65060*/  LEA.HI.X.SX32 R3, R10, R0, 0x1, P1 ;  /* 0x000000000a037211 */ /* 0x000fc600008f0eff */
[----:B------:R-:W-:Y:S04]  /*65070*/  STG.E.U8 desc[UR8][R4.64], R8 ;  /* 0x0000000804007986 */ /* 0x000fe8000c101108 */
[----:B------:R-:W-:Y:S04]  /*65080*/  STG.E.U8 desc[UR8][R6.64], R65 ;  /* 0x0000004106007986 */ /* 0x000fe8000c101108 */
[----:B--2---:R0:W-:Y:S04]  /*65090*/  STG.E.U8 desc[UR8][R2.64], R88 ;  /* 0x0000005802007986 */ /* 0x0041e8000c101108 */
[----:B0-----:R-:W2:Y:S01]  /*650a0*/  LDL.LU R88, [R1+0x150] ;  /* 0x0001500001587983 */ /* 0x001ea20000300800 */
[----:B------:R-:W-:-:S03]  /*650b0*/  IMAD R9, R86, 0x2, R10 ;  /* 0x0000000256097824 */ /* 0x000fc600078e020a */
[----:B------:R-:W3:Y:S01]  /*650c0*/  LDL.LU R65, [R1+0x11c] ;  /* 0x00011c0001417983 */ /* 0x000ee20000300800 */
[----:B------:R-:W-:Y:S01]  /*650d0*/  IMAD R8, R86, 0x2, R9 ;  /* 0x0000000256087824 */ /* 0x000fe200078e0209 */
[----:B------:R-:W-:-:S04]  /*650e0*/  IADD3 R4, P1, PT, R9, R92, RZ ;  /* 0x0000005c09047210 */ /* 0x000fc80007f3e0ff */
[----:B------:R-:W-:Y:S01]  /*650f0*/  LEA.HI.X.SX32 R5, R9, R0, 0x1, P1 ;  /* 0x0000000009057211 */ /* 0x000fe200008f0eff */
[----:B------:R-:W-:Y:S01]  /*65100*/  IMAD R3, R86, 0x2, R8 ;  /* 0x0000000256037824 */ /* 0x000fe200078e0208 */
[----:B------:R-:W-:-:S03]  /*65110*/  IADD3 R6, P1, PT, R8, R92, RZ ;  /* 0x0000005c08067210 */ /* 0x000fc60007f3e0ff */
[----:B----4-:R0:W-:Y:S01]  /*65120*/  STG.E.U8 desc[UR8][R4.64], R66 ;  /* 0x0000004204007986 */ /* 0x0101e2000c101108 */
[----:B------:R-:W-:Y:S02]  /*65130*/  LEA.HI.X.SX32 R7, R8, R0, 0x1, P1 ;  /* 0x0000000008077211 */ /* 0x000fe400008f0eff */
[----:B------:R-:W-:Y:S02]  /*65140*/  LEA.HI R8, R93, 0x10e, RZ, 0x1a ;  /* 0x0000010e5d087811 */ /* 0x000fe400078fd0ff */
[----:B------:R-:W-:Y:S01]  /*65150*/  IADD3 R2, P1, PT, R3, R92, RZ ;  /* 0x0000005c03027210 */ /* 0x000fe20007f3e0ff */
[----:B------:R1:W-:Y:S01]  /*65160*/  STG.E.U8 desc[UR8][R6.64], R90 ;  /* 0x0000005a06007986 */ /* 0x0003e2000c101108 */
[----:B0-----:R-:W-:-:S03]  /*65170*/  IMAD R5, R86, 0x2, R3 ;  /* 0x0000000256057824 */ /* 0x001fc600078e0203 */
[----:B------:R-:W4:Y:S01]  /*65180*/  LDL.LU R66, [R1+0x130] ;  /* 0x0001300001427983 */ /* 0x000f220000300800 */
[----:B------:R-:W-:Y:S02]  /*65190*/  LEA.HI.X.SX32 R3, R3, R0, 0x1, P1 ;  /* 0x0000000003037211 */ /* 0x000fe400008f0eff */
[C---:B------:R-:W-:Y:S01]  /*651a0*/  IADD3 R4, P1, PT, R5.reuse, R92, RZ ;  /* 0x0000005c05047210 */ /* 0x040fe20007f3e0ff */
[----:B-1----:R-:W-:Y:S01]  /*651b0*/  IMAD R7, R8, R86, RZ ;  /* 0x0000005608077224 */ /* 0x002fe200078e02ff */
[----:B------:R-:W4:Y:S01]  /*651c0*/  LDL.LU R90, [R1+0x138] ;  /* 0x00013800015a7983 */ /* 0x000f220000300800 */
[----:B------:R-:W-:Y:S01]  /*651d0*/  IMAD R8, R86, 0x2, R5 ;  /* 0x0000000256087824 */ /* 0x000fe200078e0205 */
[----:B------:R-:W-:Y:S02]  /*651e0*/  LEA.HI.X.SX32 R5, R5, R0, 0x1, P1 ;  /* 0x0000000005057211 */ /* 0x000fe400008f0eff */
[----:B------:R0:W-:Y:S01]  /*651f0*/  STG.E.U8 desc[UR8][R2.64], R48 ;  /* 0x0000003002007986 */ /* 0x0001e2000c101108 */
[----:B------:R-:W-:-:S04]  /*65200*/  IADD3 R6, P2, PT, R7, R92, RZ ;  /* 0x0000005c07067210 */ /* 0x000fc80007f5e0ff */
[----:B------:R-:W-:Y:S02]  /*65210*/  LEA.HI.X.SX32 R7, R7, R0, 0x1, P2 ;  /* 0x0000000007077211 */ /* 0x000fe400010f0eff */
[C---:B0-----:R-:W-:Y:S01]  /*65220*/  IADD3 R2, P1, PT, R8.reuse, R92, RZ ;  /* 0x0000005c08027210 */ /* 0x041fe20007f3e0ff */
[----:B------:R-:W4:Y:S03]  /*65230*/  LDL.LU R48, [R1+0x154] ;  /* 0x0001540001307983 */ /* 0x000f260000300800 */
[----:B------:R-:W-:Y:S01]  /*65240*/  LEA.HI.X.SX32 R3, R8, R0, 0x1, P1 ;  /* 0x0000000008037211 */ /* 0x000fe200008f0eff */
[----:B------:R0:W-:Y:S04]  /*65250*/  STG.E.U8 desc[UR8][R4.64], R49 ;  /* 0x0000003104007986 */ /* 0x0001e8000c101108 */
[----:B------:R-:W-:Y:S04]  /*65260*/  STG.E.U8 desc[UR8][R2.64], R64 ;  /* 0x0000004002007986 */ /* 0x000fe8000c101108 */
[----:B0-----:R-:W4:Y:S04]  /*65270*/  LDL.LU R49, [R1+0x118] ;  /* 0x0001180001317983 */ /* 0x001f280000300800 */
[----:B--2---:R0:W-:Y:S04]  /*65280*/  STG.E.U8 desc[UR8][R6.64], R88 ;  /* 0x0000005806007986 */ /* 0x0041e8000c101108 */
[----:B0-----:R-:W2:Y:S01]  /*65290*/  LDL.LU R88, [R1+0x120] ;  /* 0x0001200001587983 */ /* 0x001ea20000300800 */
[----:B------:R-:W-:-:S03]  /*652a0*/  IMAD R9, R86, 0x4, R8 ;  /* 0x0000000456097824 */ /* 0x000fc600078e0208 */
[----:B------:R-:W2:Y:S01]  /*652b0*/  LDL.LU R64, [R1+0x124] ;  /* 0x0001240001407983 */ /* 0x000ea20000300800 */
[----:B------:R-:W-:Y:S01]  /*652c0*/  IMAD R8, R86, 0x2, R9 ;  /* 0x0000000256087824 */ /* 0x000fe200078e0209 */
[----:B------:R-:W-:-:S04]  /*652d0*/  IADD3 R4, P1, PT, R9, R92, RZ ;  /* 0x0000005c09047210 */ /* 0x000fc80007f3e0ff */
[----:B------:R-:W-:Y:S01]  /*652e0*/  LEA.HI.X.SX32 R5, R9, R0, 0x1, P1 ;  /* 0x0000000009057211 */ /* 0x000fe200008f0eff */
[----:B------:R-:W-:Y:S01]  /*652f0*/  IMAD R9, R86, 0x2, R8 ;  /* 0x0000000256097824 */ /* 0x000fe200078e0208 */
[----:B------:R-:W-:-:S04]  /*65300*/  IADD3 R2, P1, PT, R8, R92, RZ ;  /* 0x0000005c08027210 */ /* 0x000fc80007f3e0ff */
[----:B------:R-:W-:Y:S01]  /*65310*/  LEA.HI.X.SX32 R3, R8, R0, 0x1, P1 ;  /* 0x0000000008037211 */ /* 0x000fe200008f0eff */
[----:B------:R-:W-:Y:S01]  /*65320*/  IMAD R8, R86, 0x2, R9 ;  /* 0x0000000256087824 */ /* 0x000fe200078e0209 */
[C---:B------:R-:W-:Y:S01]  /*65330*/  IADD3 R6, P1, PT, R9.reuse, R92, RZ ;  /* 0x0000005c09067210 */ /* 0x040fe20007f3e0ff */
[----:B---3--:R0:W-:Y:S03]  /*65340*/  STG.E.U8 desc[UR8][R4.64], R65 ;  /* 0x0000004104007986 */ /* 0x0081e6000c101108 */
[----:B------:R-:W-:Y:S01]  /*65350*/  LEA.HI.X.SX32 R7, R9, R0, 0x1, P1 ;  /* 0x0000000009077211 */ /* 0x000fe200008f0eff */
[----:B----4-:R1:W-:Y:S04]  /*65360*/  STG.E.U8 desc[UR8][R2.64], R66 ;  /* 0x0000004202007986 */ /* 0x0103e8000c101108 */
[----:B------:R3:W-:Y:S01]  /*65370*/  STG.E.U8 desc[UR8][R6.64], R90 ;  /* 0x0000005a06007986 */ /* 0x0007e2000c101108 */
[----:B0-----:R-:W-:-:S03]  /*65380*/  IADD3 R4, P1, PT, R8, R92, RZ ;  /* 0x0000005c08047210 */ /* 0x001fc60007f3e0ff */
[----:B-1----:R-:W4:Y:S01]  /*65390*/  LDL.LU R66, [R1+0x128] ;  /* 0x0001280001427983 */ /* 0x002f220000300800 */
[----:B------:R-:W-:Y:S01]  /*653a0*/  IMAD R3, R86, 0x2, R8 ;  /* 0x0000000256037824 */ /* 0x000fe200078e0208 */
[----:B------:R-:W-:Y:S02]  /*653b0*/  LEA.HI.X.SX32 R5, R8, R0, 0x1, P1 ;  /* 0x0000000008057211 */ /* 0x000fe400008f0eff */
[----:B------:R-:W4:Y:S01]  /*653c0*/  LDL.LU R65, [R1+0xf8] ;  /* 0x0000f80001417983 */ /* 0x000f220000300800 */
[----:B---3--:R-:W-:Y:S01]  /*653d0*/  IMAD R6, R86, 0x2, R3 ;  /* 0x0000000256067824 */ /* 0x008fe200078e0203 */
[C---:B------:R-:W-:Y:S02]  /*653e0*/  IADD3 R2, P1, PT, R3.reuse, R92, RZ ;  /* 0x0000005c03027210 */ /* 0x040fe40007f3e0ff */
[----:B------:R-:W3:Y:S02]  /*653f0*/  LDL.LU R90, [R1+0x108] ;  /* 0x00010800015a7983 */ /* 0x000ee40000300800 */
[----:B------:R-:W-:-:S02]  /*65400*/  LEA.HI.X.SX32 R3, R3, R0, 0x1, P1 ;  /* 0x0000000003037211 */ /* 0x000fc400008f0eff */
[----:B------:R0:W-:Y:S04]  /*65410*/  STG.E.U8 desc[UR8][R4.64], R48 ;  /* 0x0000003004007986 */ /* 0x0001e8000c101108 */
[----:B0-----:R-:W3:Y:S01]  /*65420*/  LDL.LU R48, [R1+0x10c] ;  /* 0x00010c0001307983 */ /* 0x001ee20000300800 */
[----:B------:R-:W-:-:S04]  /*65430*/  IADD3 R4, P1, PT, R6, R92, RZ ;  /* 0x0000005c06047210 */ /* 0x000fc80007f3e0ff */
[----:B------:R-:W-:Y:S01]  /*65440*/  LEA.HI.X.SX32 R5, R6, R0, 0x1, P1 ;  /* 0x0000000006057211 */ /* 0x000fe200008f0eff */
[----:B------:R0:W-:Y:S04]  /*65450*/  STG.E.U8 desc[UR8][R2.64], R49 ;  /* 0x0000003102007986 */ /* 0x0001e8000c101108 */
[----:B0-----:R-:W3:Y:S04]  /*65460*/  LDL.LU R49, [R1+0x114] ;  /* 0x0001140001317983 */ /* 0x001ee80000300800 */
[----:B--2---:R0:W-:Y:S04]  /*65470*/  STG.E.U8 desc[UR8][R4.64], R88 ;  /* 0x0000005804007986 */ /* 0x0041e8000c101108 */
[----:B0-----:R-:W2:Y:S01]  /*65480*/  LDL.LU R88, [R1+0xe8] ;  /* 0x0000e80001587983 */ /* 0x001ea20000300800 */
[----:B------:R-:W-:Y:S01]  /*65490*/  LEA.HI R7, R93, 0x11e, RZ, 0x1a ;  /* 0x0000011e5d077811 */ /* 0x000fe200078fd0ff */
[----:B------:R-:W-:-:S04]  /*654a0*/  IMAD R8, R86, 0x2, R6 ;  /* 0x0000000256087824 */ /* 0x000fc800078e0206 */
[----:B------:R-:W-:Y:S01]  /*654b0*/  IMAD R7, R7, R86, RZ ;  /* 0x0000005607077224 */ /* 0x000fe200078e02ff */
[----:B------:R-:W-:Y:S01]  /*654c0*/  IADD3 R2, P1, PT, R8, R92, RZ ;  /* 0x0000005c08027210 */ /* 0x000fe20007f3e0ff */
[----:B------:R-:W-:-:S03]  /*654d0*/  IMAD R9, R86, 0x4, R8 ;  /* 0x0000000456097824 */ /* 0x000fc600078e0208 */
[----:B------:R-:W-:Y:S01]  /*654e0*/  LEA.HI.X.SX32 R3, R8, R0, 0x1, P1 ;  /* 0x0000000008037211 */ /* 0x000fe200008f0eff */
[C---:B------:R-:W-:Y:S01]  /*654f0*/  IMAD R8, R86.reuse, 0x2, R9 ;  /* 0x0000000256087824 */ /* 0x040fe200078e0209 */
[-C--:B------:R-:W-:Y:S02]  /*65500*/  IADD3 R6, P2, PT, R7, R92.reuse, RZ ;  /* 0x0000005c07067210 */ /* 0x080fe40007f5e0ff */
[----:B------:R-:W-:Y:S01]  /*65510*/  IADD3 R4, P1, PT, R9, R92, RZ ;  /* 0x0000005c09047210 */ /* 0x000fe20007f3e0ff */
[----:B------:R0:W-:Y:S01]  /*65520*/  STG.E.U8 desc[UR8][R2.64], R64 ;  /* 0x0000004002007986 */ /* 0x0001e2000c101108 */
[-C--:B------:R-:W-:Y:S02]  /*65530*/  LEA.HI.X.SX32 R7, R7, R0.reuse, 0x1, P2 ;  /* 0x0000000007077211 */ /* 0x080fe400010f0eff */
[----:B------:R-:W-:Y:S01]  /*65540*/  LEA.HI.X.SX32 R5, R9, R0, 0x1, P1 ;  /* 0x0000000009057211 */ /* 0x000fe200008f0eff */
[----:B------:R-:W-:Y:S02]  /*65550*/  IMAD R9, R86, 0x2, R8 ;  /* 0x0000000256097824 */ /* 0x000fe400078e0208 */
[----:B----4-:R1:W-:Y:S01]  /*65560*/  STG.E.U8 desc[UR8][R6.64], R66 ;  /* 0x0000004206007986 */ /* 0x0103e2000c101108 */
[----:B0-----:R-:W-:-:S03]  /*65570*/  IADD3 R2, P1, PT, R8, R92, RZ ;  /* 0x0000005c08027210 */ /* 0x001fc60007f3e0ff */
[----:B------:R-:W4:Y:S01]  /*65580*/  LDL.LU R64, [R1+0xfc] ;  /* 0x0000fc0001407983 */ /* 0x000f220000300800 */
[----:B------:R-:W-:Y:S01]  /*65590*/  LEA.HI.X.SX32 R3, R8, R0, 0x1, P1 ;  /* 0x0000000008037211 */ /* 0x000fe200008f0eff */
[----:B------:R-:W-:Y:S02]  /*655a0*/  IMAD R8, R86, 0x2, R9 ;  /* 0x0000000256087824 */ /* 0x000fe400078e0209 */
[----:B-1----:R-:W4:Y:S01]  /*655b0*/  LDL.LU R66, [R1+0x100] ;  /* 0x0001000001427983 */ /* 0x002f220000300800 */
[----:B------:R-:W-:-:S03]  /*655c0*/  IADD3 R6, P1, PT, R9, R92, RZ ;  /* 0x0000005c09067210 */ /* 0x000fc60007f3e0ff */
[----:B------:R0:W-:Y:S01]  /*655d0*/  STG.E.U8 desc[UR8][R4.64], R65 ;  /* 0x0000004104007986 */ /* 0x0001e2000c101108 */
[----:B------:R-:W-:-:S03]  /*655e0*/  LEA.HI.X.SX32 R7, R9, R0, 0x1, P1 ;  /* 0x0000000009077211 */ /* 0x000fc600008f0eff */
[----:B---3--:R1:W-:Y:S04]  /*655f0*/  STG.E.U8 desc[UR8][R2.64], R90 ;  /* 0x0000005a02007986 */ /* 0x0083e8000c101108 */
[----:B------:R3:W-:Y:S01]  /*65600*/  STG.E.U8 desc[UR8][R6.64], R48 ;  /* 0x0000003006007986 */ /* 0x0007e2000c101108 */
[----:B0-----:R-:W-:-:S03]  /*65610*/  IADD3 R4, P1, PT, R8, R92, RZ ;  /* 0x0000005c08047210 */ /* 0x001fc60007f3e0ff */
[----:B-1----:R-:W4:Y:S01]  /*65620*/  LDL.LU R90, [R1+0x104] ;  /* 0x00010400015a7983 */ /* 0x002f220000300800 */
[----:B------:R-:W-:Y:S01]  /*65630*/  IMAD R3, R86, 0x2, R8 ;  /* 0x0000000256037824 */ /* 0x000fe200078e0208 */
[----:B------:R-:W-:Y:S02]  /*65640*/  LEA.HI.X.SX32 R5, R8, R0, 0x1, P1 ;  /* 0x0000000008057211 */ /* 0x000fe400008f0eff */
[----:B------:R-:W4:Y:S02]  /*65650*/  LDL.LU R65, [R1+0xd8] ;  /* 0x0000d80001417983 */ /* 0x000f240000300800 */
[C---:B------:R-:W-:Y:S02]  /*65660*/  IADD3 R2, P1, PT, R3.reuse, R92, RZ ;  /* 0x0000005c03027210 */ /* 0x040fe40007f3e0ff */
[----:B---3--:R-:W3:Y:S01]  /*65670*/  LDL.LU R48, [R1+0xec] ;  /* 0x0000ec0001307983 */ /* 0x008ee20000300800 */
[----:B------:R-:W-:Y:S01]  /*65680*/  IMAD R6, R86, 0x2, R3 ;  /* 0x0000000256067824 */ /* 0x000fe200078e0203 */
[----:B------:R-:W-:-:S02]  /*65690*/  LEA.HI.X.SX32 R3, R3, R0, 0x1, P1 ;  /* 0x0000000003037211 */ /* 0x000fc400008f0eff */
[----:B------:R0:W-:Y:S04]  /*656a0*/  STG.E.U8 desc[UR8][R4.64], R49 ;  /* 0x0000003104007986 */ /* 0x0001e8000c101108 */
[----:B0-----:R-:W3:Y:S04]  /*656b0*/  LDL.LU R49, [R1+0xf0] ;  /* 0x0000f00001317983 */ /* 0x001ee80000300800 */
        /* <DEDUP_REMOVED lines=10> */
[-C--:B------:R-:W-:Y:S01]  /*65760*/  LEA.HI.X.SX32 R3, R8, R0.reuse, 0x1, P1 ;  /* 0x0000000008037211 */ /* 0x080fe200008f0eff */
[----:B------:R-:W-:Y:S01]  /*65770*/  IMAD R8, R86, 0x2, R9 ;  /* 0x0000000256087824 */ /* 0x000fe200078e0209 */
[----:B----4-:R0:W-:Y:S01]  /*65780*/  STG.E.U8 desc[UR8][R4.64], R64 ;  /* 0x0000004004007986 */ /* 0x0101e2000c101108 */
[----:B------:R-:W-:-:S03]  /*65790*/  LEA.HI.X.SX32 R7, R7, R0, 0x1, P2 ;  /* 0x0000000007077211 */ /* 0x000fc600010f0eff */
[----:B------:R1:W-:Y:S01]  /*657a0*/  STG.E.U8 desc[UR8][R2.64], R66 ;  /* 0x0000004202007986 */ /* 0x0003e2000c101108 */
[----:B0-----:R-:W-:-:S04]  /*657b0*/  IADD3 R4, P1, PT, R9, R92, RZ ;  /* 0x0000005c09047210 */ /* 0x001fc80007f3e0ff */
[----:B------:R-:W-:Y:S01]  /*657c0*/  LEA.HI.X.SX32 R5, R9, R0, 0x1, P1 ;  /* 0x0000000009057211 */ /* 0x000fe200008f0eff */
[----:B------:R-:W-:Y:S01]  /*657d0*/  IMAD R9, R86, 0x2, R8 ;  /* 0x0000000256097824 */ /* 0x000fe200078e0208 */
[----:B-1----:R-:W4:Y:S01]  /*657e0*/  LDL.LU R66, [R1+0xd4] ;  /* 0x0000d40001427983 */ /* 0x002f220000300800 */
[----:B------:R-:W-:-:S03]  /*657f0*/  IADD3 R2, P1, PT, R8, R92, RZ ;  /* 0x0000005c08027210 */ /* 0x000fc60007f3e0ff */
[----:B------:R-:W4:Y:S01]  /*65800*/  LDL.LU R64, [R1+0xdc] ;  /* 0x0000dc0001407983 */ /* 0x000f220000300800 */
[----:B------:R-:W-:Y:S01]  /*65810*/  LEA.HI.X.SX32 R3, R8, R0, 0x1, P1 ;  /* 0x0000000008037211 */ /* 0x000fe200008f0eff */
[----:B------:R-:W-:Y:S02]  /*65820*/  IMAD R8, R86, 0x2, R9 ;  /* 0x0000000256087824 */ /* 0x000fe400078e0209 */
[----:B------:R0:W-:Y:S04]  /*65830*/  STG.E.U8 desc[UR8][R6.64], R90 ;  /* 0x0000005a06007986 */ /* 0x0001e8000c101108 */
[----:B------:R1:W-:Y:S04]  /*65840*/  STG.E.U8 desc[UR8][R4.64], R65 ;  /* 0x0000004104007986 */ /* 0x0003e8000c101108 */
[----:B---3--:R3:W-:Y:S01]  /*65850*/  STG.E.U8 desc[UR8][R2.64], R48 ;  /* 0x0000003002007986 */ /* 0x0087e2000c101108 */
[----:B0-----:R-:W-:-:S03]  /*65860*/  IADD3 R6, P1, PT, R9, R92, RZ ;  /* 0x0000005c09067210 */ /* 0x001fc60007f3e0ff */
[----:B------:R-:W4:Y:S01]  /*65870*/  LDL.LU R90, [R1+0xe0] ;  /* 0x0000e000015a7983 */ /* 0x000f220000300800 */
[----:B------:R-:W-:Y:S02]  /*65880*/  LEA.HI.X.SX32 R7, R9, R0, 0x1, P1 ;  /* 0x0000000009077211 */ /* 0x000fe400008f0eff */
[C---:B-1----:R-:W-:Y:S01]  /*65890*/  IADD3 R4, P1, PT, R8.reuse, R92, RZ ;  /* 0x0000005c08047210 */ /* 0x042fe20007f3e0ff */
[----:B---3--:R-:W3:Y:S03]  /*658a0*/  LDL.LU R48, [R1+0xe4] ;  /* 0x0000e40001307983 */ /* 0x008ee60000300800 */
[----:B------:R-:W-:Y:S01]  /*658b0*/  LEA.HI.X.SX32 R5, R8, R0, 0x1, P1 ;  /* 0x0000000008057211 */ /* 0x000fe200008f0eff */
[----:B------:R0:W-:Y:S04]  /*658c0*/  STG.E.U8 desc[UR8][R6.64], R49 ;  /* 0x0000003106007986 */ /* 0x0001e8000c101108 */
[----:B0-----:R-:W3:Y:S04]  /*658d0*/  LDL.LU R49, [R1+0xb8] ;  /* 0x0000b80001317983 */ /* 0x001ee80000300800 */
[----:B------:R-:W3:Y:S04]  /*658e0*/  LDL.LU R65, [R1+0xc8] ;  /* 0x0000c80001417983 */ /* 0x000ee80000300800 */
[----:B--2---:R0:W-:Y:S04]  /*658f0*/  STG.E.U8 desc[UR8][R4.64], R88 ;  /* 0x0000005804007986 */ /* 0x0041e8000c101108 */
[----:B0-----:R-:W2:Y:S01]  /*65900*/  LDL.LU R88, [R1+0xcc] ;  /* 0x0000cc0001587983 */ /* 0x001ea20000300800 */
[----:B------:R-:W-:Y:S01]  /*65910*/  IMAD R3, R86, 0x2, R8 ;  /* 0x0000000256037824 */ /* 0x000fe200078e0208 */
[----:B------:R-:W-:-:S03]  /*65920*/  LEA.HI R8, R93, 0x13e, RZ, 0x1a ;  /* 0x0000013e5d087811 */ /* 0x000fc600078fd0ff */
[----:B------:R-:W-:Y:S01]  /*65930*/  IMAD R6, R86, 0x2, R3 ;  /* 0x0000000256067824 */ /* 0x000fe200078e0203 */
[C---:B------:R-:W-:Y:S01]  /*65940*/  IADD3 R2, P1, PT, R3.reuse, R92, RZ ;  /* 0x0000005c03027210 */ /* 0x040fe20007f3e0ff */
[----:B------:R-:W-:Y:S02]  /*65950*/  IMAD R8, R8, R86, RZ ;  /* 0x0000005608087224 */ /* 0x000fe400078e02ff */
[----:B------:R-:W-:Y:S01]  /*65960*/  IMAD R7, R86, 0x2, R6 ;  /* 0x0000000256077824 */ /* 0x000fe200078e0206 */
[----:B------:R-:W-:Y:S02]  /*65970*/  LEA.HI.X.SX32 R3, R3, R0, 0x1, P1 ;  /* 0x0000000003037211 */ /* 0x000fe400008f0eff */
[----:B------:R-:W-:Y:S01]  /*65980*/  IADD3 R4, P1, PT, R6, R92, RZ ;  /* 0x0000005c06047210 */ /* 0x000fe20007f3e0ff */
[----:B------:R-:W-:-:S03]  /*65990*/  IMAD R10, R86, 0x4, R7 ;  /* 0x00000004560a7824 */ /* 0x000fc600078e0207 */
[----:B------:R-:W-:Y:S02]  /*659a0*/  LEA.HI.X.SX32 R5, R6, R0, 0x1, P1 ;  /* 0x0000000006057211 */ /* 0x000fe400008f0eff */
[C---:B------:R-:W-:Y:S01]  /*659b0*/  IADD3 R6, P1, PT, R7.reuse, R92, RZ ;  /* 0x0000005c07067210 */ /* 0x040fe20007f3e0ff */
[C---:B------:R-:W-:Y:S01]  /*659c0*/  IMAD R9, R86.reuse, 0x2, R10 ;  /* 0x0000000256097824 */ /* 0x040fe200078e020a */
[----:B----4-:R0:W-:Y:S02]  /*659d0*/  STG.E.U8 desc[UR8][R2.64], R66 ;  /* 0x0000004202007986 */ /* 0x0101e4000c101108 */
[----:B------:R-:W-:Y:S01]  /*659e0*/  LEA.HI.X.SX32 R7, R7, R0, 0x1, P1 ;  /* 0x0000000007077211 */ /* 0x000fe200008f0eff */
[----:B------:R-:W-:Y:S01]  /*659f0*/  IMAD R11, R86, 0x2, R9 ;  /* 0x00000002560b7824 */ /* 0x000fe200078e0209 */
[----:B------:R1:W-:Y:S01]  /*65a00*/  STG.E.U8 desc[UR8][R4.64], R64 ;  /* 0x0000004004007986 */ /* 0x0003e2000c101108 */
[----:B0-----:R-:W-:-:S03]  /*65a10*/  IADD3 R2, P2, PT, R8, R92, RZ ;  /* 0x0000005c08027210 */ /* 0x001fc60007f5e0ff */
[----:B------:R-:W4:Y:S01]  /*65a20*/  LDL.LU R66, [R1+0xd0] ;  /* 0x0000d00001427983 */ /* 0x000f220000300800 */
[----:B------:R-:W-:Y:S02]  /*65a30*/  LEA.HI.X.SX32 R3, R8, R0, 0x1, P2 ;  /* 0x0000000008037211 */ /* 0x000fe400010f0eff */
[C---:B-1----:R-:W-:Y:S01]  /*65a40*/  IADD3 R4, P1, PT, R10.reuse, R92, RZ ;  /* 0x0000005c0a047210 */ /* 0x042fe20007f3e0ff */
[----:B------:R0:W-:Y:S03]  /*65a50*/  STG.E.U8 desc[UR8][R6.64], R90 ;  /* 0x0000005a06007986 */ /* 0x0001e6000c101108 */
[----:B------:R-:W-:Y:S01]  /*65a60*/  LEA.HI.X.SX32 R5, R10, R0, 0x1, P1 ;  /* 0x000000000a057211 */ /* 0x000fe200008f0eff */
[----:B---3--:R1:W-:Y:S01]  /*65a70*/  STG.E.U8 desc[UR8][R2.64], R48 ;  /* 0x0000003002007986 */ /* 0x0083e2000c101108 */
[----:B0-----:R-:W-:-:S03]  /*65a80*/  IADD3 R6, P2, PT, R9, R92, RZ ;  /* 0x0000005c09067210 */ /* 0x001fc60007f5e0ff */
[----:B------:R-:W3:Y:S01]  /*65a90*/  LDL.LU R90, [R1+0xa8] ;  /* 0x0000a800015a7983 */ /* 0x000ee20000300800 */
[----:B------:R-:W-:Y:S02]  /*65aa0*/  LEA.HI.X.SX32 R7, R9, R0, 0x1, P2 ;  /* 0x0000000009077211 */ /* 0x000fe400010f0eff */
[C---:B-1----:R-:W-:Y:S01]  /*65ab0*/  IADD3 R2, P1, PT, R11.reuse, R92, RZ ;  /* 0x0000005c0b027210 */ /* 0x042fe20007f3e0ff */
[----:B------:R-:W3:Y:S03]  /*65ac0*/  LDL.LU R48, [R1+0xbc] ;  /* 0x0000bc0001307983 */ /* 0x000ee60000300800 */
[----:B------:R-:W-:Y:S01]  /*65ad0*/  LEA.HI.X.SX32 R3, R11, R0, 0x1, P1 ;  /* 0x000000000b037211 */ /* 0x000fe200008f0eff */
[----:B------:R0:W-:Y:S04]  /*65ae0*/  STG.E.U8 desc[UR8][R4.64], R49 ;  /* 0x0000003104007986 */ /* 0x0001e8000c101108 */
[----:B------:R-:W-:Y:S04]  /*65af0*/  STG.E.U8 desc[UR8][R6.64], R65 ;  /* 0x0000004106007986 */ /* 0x000fe8000c101108 */
[----:B0-----:R-:W3:Y:S04]  /*65b00*/  LDL.LU R49, [R1+0xc0] ;  /* 0x0000c00001317983 */ /* 0x001ee80000300800 */
[----:B--2---:R0:W-:Y:S04]  /*65b10*/  STG.E.U8 desc[UR8][R2.64], R88 ;  /* 0x0000005802007986 */ /* 0x0041e8000c101108 */
[----:B0-----:R-:W2:Y:S01]  /*65b20*/  LDL.LU R88, [R1+0xc4] ;  /* 0x0000c40001587983 */ /* 0x001ea20000300800 */
[----:B------:R-:W-:-:S03]  /*65b30*/  IMAD R8, R86, 0x2, R11 ;  /* 0x0000000256087824 */ /* 0x000fc600078e020b */
[----:B------:R-:W2:Y:S01]  /*65b40*/  LDL.LU R68, [R1+0x98] ;  /* 0x0000980001447983 */ /* 0x000ea20000300800 */
[----:B------:R-:W-:Y:S01]  /*65b50*/  IMAD R10, R86, 0x2, R8 ;  /* 0x00000002560a7824 */ /* 0x000fe200078e0208 */
[----:B------:R-:W-:Y:S02]  /*65b60*/  IADD3 R4, P1, PT, R8, R92, RZ ;  /* 0x0000005c08047210 */ /* 0x000fe40007f3e0ff */
[----:B------:R-:W-:Y:S01]  /*65b70*/  LEA.HI R15, R93, 0x14e, RZ, 0x1a ;  /* 0x0000014e5d0f7811 */ /* 0x000fe200078fd0ff */
[----:B------:R-:W-:Y:S01]  /*65b80*/  IMAD R9, R86, 0x2, R10 ;  /* 0x0000000256097824 */ /* 0x000fe200078e020a */
[----:B------:R-:W-:Y:S01]  /*65b90*/  LEA.HI.X.SX32 R5, R8, R0, 0x1, P1 ;  /* 0x0000000008057211 */ /* 0x000fe200008f0eff */
[----:B------:R-:W2:Y:S01]  /*65ba0*/  LDL.LU R64, [R1+0xac] ;  /* 0x0000ac0001407983 */ /* 0x000ea20000300800 */
[----:B------:R-:W-:Y:S01]  /*65bb0*/  IADD3 R2, P1, PT, R10, R92, RZ ;  /* 0x0000005c0a027210 */ /* 0x000fe20007f3e0ff */
[----:B------:R-:W-:Y:S02]  /*65bc0*/  IMAD R11, R86, 0x2, R9 ;  /* 0x00000002560b7824 */ /* 0x000fe400078e0209 */
[----:B------:R-:W-:Y:S01]  /*65bd0*/  IMAD R15, R15, R86, RZ ;  /* 0x000000560f0f7224 */ /* 0x000fe200078e02ff */
[----:B------:R-:W-:Y:S01]  /*65be0*/  LEA.HI.X.SX32 R3, R10, R0, 0x1, P1 ;  /* 0x000000000a037211 */ /* 0x000fe200008f0eff */
[----:B------:R-:W2:Y:S04]  /*65bf0*/  LDL.LU R65, [R1+0xb0] ;  /* 0x0000b00001417983 */ /* 0x000ea80000300800 */
[----:B----4-:R0:W-:Y:S02]  /*65c00*/  STG.E.U8 desc[UR8][R4.64], R66 ;  /* 0x0000004204007986 */ /* 0x0101e4000c101108 */
[----:B0-----:R-:W-:-:S02]  /*65c10*/  IADD3 R4, P1, PT, R9, R92, RZ ;  /* 0x0000005c09047210 */ /* 0x001fc40007f3e0ff */
[----:B------:R-:W4:Y:S02]  /*65c20*/  LDL.LU R66, [R1+0xb4] ;  /* 0x0000b40001427983 */ /* 0x000f240000300800 */
[----:B------:R-:W-:Y:S02]  /*65c30*/  LEA.HI.X.SX32 R5, R9, R0, 0x1, P1 ;  /* 0x0000000009057211 */ /* 0x000fe400008f0eff */
[C---:B------:R-:W-:Y:S01]  /*65c40*/  IADD3 R6, P1, PT, R11.reuse, R92, RZ ;  /* 0x0000005c0b067210 */ /* 0x040fe20007f3e0ff */
[----:B---3--:R0:W-:Y:S03]  /*65c50*/  STG.E.U8 desc[UR8][R2.64], R90 ;  /* 0x0000005a02007986 */ /* 0x0081e6000c101108 */
[----:B------:R-:W-:Y:S02]  /*65c60*/  LEA.HI.X.SX32 R7, R11, R0, 0x1, P1 ;  /* 0x000000000b077211 */ /* 0x000fe400008f0eff */
[C---:B0-----:R-:W-:Y:S01]  /*65c70*/  IADD3 R2, P2, PT, R15.reuse, R92, RZ ;  /* 0x0000005c0f027210 */ /* 0x041fe20007f5e0ff */
[----:B------:R-:W3:Y:S03]  /*65c80*/  LDL.LU R90, [R1+0x94] ;  /* 0x00009400015a7983 */ /* 0x000ee60000300800 */
[----:B------:R-:W-:Y:S01]  /*65c90*/  LEA.HI.X.SX32 R3, R15, R0, 0x1, P2 ;  /* 0x000000000f037211 */ /* 0x000fe200010f0eff */
[----:B------:R0:W-:Y:S04]  /*65ca0*/  STG.E.U8 desc[UR8][R4.64], R48 ;  /* 0x0000003004007986 */ /* 0x0001e8000c101108 */
[----:B------:R1:W-:Y:S04]  /*65cb0*/  STG.E.U8 desc[UR8][R6.64], R49 ;  /* 0x0000003106007986 */ /* 0x0003e8000c101108 */
[----:B0-----:R-:W3:Y:S04]  /*65cc0*/  LDL.LU R48, [R1+0x9c] ;  /* 0x00009c0001307983 */ /* 0x001ee80000300800 */
[----:B-1----:R-:W3:Y:S01]  /*65cd0*/  LDL.LU R49, [R1+0xa0] ;  /* 0x0000a00001317983 */ /* 0x002ee20000300800 */
[----:B------:R-:W-:-:S03]  /*65ce0*/  IMAD R13, R86, 0x4, R11 ;  /* 0x00000004560d7824 */ /* 0x000fc600078e020b */
[----:B--2---:R0:W-:Y:S04]  /*65cf0*/  STG.E.U8 desc[UR8][R2.64], R88 ;  /* 0x0000005802007986 */ /* 0x0041e8000c101108 */
[----:B0-----:R-:W2:Y:S01]  /*65d00*/  LDL.LU R88, [R1+0xa4] ;  /* 0x0000a40001587983 */ /* 0x001ea20000300800 */
[----:B------:R-:W-:-:S04]  /*65d10*/  IMAD R14, R86, 0x2, R13 ;  /* 0x00000002560e7824 */ /* 0x000fc800078e020d */
        /* <DEDUP_REMOVED lines=8> */
[----:B------:R-:W-:Y:S01]  /*65da0*/  IMAD R30, R86, 0x2, R34 ;  /* 0x00000002561e7824 */ /* 0x000fe200078e0222 */
[----:B------:R-:W-:-:S03]  /*65db0*/  IADD3 R4, P1, PT, R13, R92, RZ ;  /* 0x0000005c0d047210 */ /* 0x000fc60007f3e0ff */
[----:B------:R-:W-:Y:S01]  /*65dc0*/  IMAD R32, R86, 0x2, R30 ;  /* 0x0000000256207824 */ /* 0x000fe200078e021e */
[----:B------:R-:W-:-:S03]  /*65dd0*/  LEA.HI.X.SX32 R5, R13, R0, 0x1, P1 ;  /* 0x000000000d057211 */ /* 0x000fc600008f0eff */
[----:B------:R-:W-:Y:S01]  /*65de0*/  IMAD R33, R86, 0x2, R32 ;  /* 0x0000000256217824 */ /* 0x000fe200078e0220 */
[----:B------:R-:W-:-:S03]  /*65df0*/  IADD3 R6, P1, PT, R14, R92, RZ ;  /* 0x0000005c0e067210 */ /* 0x000fc60007f3e0ff */
[----:B------:R-:W-:Y:S01]  /*65e00*/  IMAD R24, R86, 0x2, R33 ;  /* 0x0000000256187824 */ /* 0x000fe200078e0221 */
[----:B------:R-:W-:Y:S02]  /*65e10*/  LEA.HI.X.SX32 R7, R14, R0, 0x1, P1 ;  /* 0x000000000e077211 */ /* 0x000fe400008f0eff */
[----:B------:R-:W-:Y:S01]  /*65e20*/  IADD3 R2, P1, PT, R8, R92, RZ ;  /* 0x0000005c08027210 */ /* 0x000fe20007f3e0ff */
[----:B------:R-:W-:Y:S01]  /*65e30*/  IMAD R26, R86, 0x4, R24 ;  /* 0x00000004561a7824 */ /* 0x000fe200078e0218 */
[----:B------:R0:W-:Y:S02]  /*65e40*/  STG.E.U8 desc[UR8][R4.64], R68 ;  /* 0x0000004404007986 */ /* 0x0001e4000c101108 */
[----:B------:R-:W-:Y:S01]  /*65e50*/  LEA.HI.X.SX32 R3, R8, R0, 0x1, P1 ;  /* 0x0000000008037211 */ /* 0x000fe200008f0eff */
[C---:B------:R-:W-:Y:S01]  /*65e60*/  IMAD R28, R86.reuse, 0x2, R26 ;  /* 0x00000002561c7824 */ /* 0x040fe200078e021a */
[----:B------:R1:W-:Y:S03]  /*65e70*/  STG.E.U8 desc[UR8][R6.64], R64 ;  /* 0x0000004006007986 */ /* 0x0003e6000c101108 */
[----:B------:R-:W-:Y:S01]  /*65e80*/  IMAD R18, R86, 0x2, R28 ;  /* 0x0000000256127824 */ /* 0x000fe200078e021c */
[----:B0-----:R-:W-:-:S02]  /*65e90*/  IADD3 R4, P1, PT, R12, R92, RZ ;  /* 0x0000005c0c047210 */ /* 0x001fc40007f3e0ff */
[----:B-1----:R-:W-:Y:S02]  /*65ea0*/  LEA.HI R6, R93, 0x15e, RZ, 0x1a ;  /* 0x0000015e5d067811 */ /* 0x002fe400078fd0ff */
[----:B------:R-:W-:Y:S02]  /*65eb0*/  LEA.HI.X.SX32 R5, R12, R0, 0x1, P1 ;  /* 0x000000000c057211 */ /* 0x000fe400008f0eff */
[C---:B------:R-:W-:Y:S01]  /*65ec0*/  IADD3 R8, P1, PT, R9.reuse, R92, RZ ;  /* 0x0000005c09087210 */ /* 0x040fe20007f3e0ff */
[----:B------:R0:W-:Y:S01]  /*65ed0*/  STG.E.U8 desc[UR8][R2.64], R65 ;  /* 0x0000004102007986 */ /* 0x0001e2000c101108 */
[C---:B------:R-:W-:Y:S02]  /*65ee0*/  IMAD R20, R86.reuse, 0x2, R18 ;  /* 0x0000000256147824 */ /* 0x040fe400078e0212 */
[----:B------:R-:W-:Y:S01]  /*65ef0*/  LEA.HI.X.SX32 R9, R9, R0, 0x1, P1 ;  /* 0x0000000009097211 */ /* 0x000fe200008f0eff */
[----:B----4-:R1:W-:Y:S01]  /*65f00*/  STG.E.U8 desc[UR8][R4.64], R66 ;  /* 0x0000004204007986 */ /* 0x0103e2000c101108 */
[----:B------:R-:W-:-:S02]  /*65f10*/  IMAD R22, R86, 0x2, R20 ;  /* 0x0000000256167824 */ /* 0x000fc400078e0214 */
[----:B0-----:R-:W-:Y:S01]  /*65f20*/  IMAD R3, R6, R86, RZ ;  /* 0x0000005606037224 */ /* 0x001fe200078e02ff */
[-C--:B------:R-:W-:Y:S02]  /*65f30*/  IADD3 R6, P2, PT, R11, R92.reuse, RZ ;  /* 0x0000005c0b067210 */ /* 0x080fe40007f5e0ff */
[CC--:B-1----:R-:W-:Y:S01]  /*65f40*/  IADD3 R4, P1, PT, R10.reuse, R92.reuse, RZ ;  /* 0x0000005c0a047210 */ /* 0x0c2fe20007f3e0ff */
[----:B---3--:R0:W-:Y:S01]  /*65f50*/  STG.E.U8 desc[UR8][R8.64], R90 ;  /* 0x0000005a08007986 */ /* 0x0081e2000c101108 */
[----:B------:R-:W-:Y:S02]  /*65f60*/  IADD3 R2, P3, PT, R3, R92, RZ ;  /* 0x0000005c03027210 */ /* 0x000fe40007f7e0ff */
[-C--:B------:R-:W-:Y:S02]  /*65f70*/  LEA.HI.X.SX32 R5, R10, R0.reuse, 0x1, P1 ;  /* 0x000000000a057211 */ /* 0x080fe400008f0eff */
[-C--:B------:R-:W-:Y:S02]  /*65f80*/  LEA.HI.X.SX32 R7, R11, R0.reuse, 0x1, P2 ;  /* 0x000000000b077211 */ /* 0x080fe400010f0eff */
[----:B------:R-:W-:Y:S01]  /*65f90*/  LEA.HI.X.SX32 R3, R3, R0, 0x1, P3 ;  /* 0x0000000003037211 */ /* 0x000fe200018f0eff */
[----:B0-----:R-:W-:Y:S01]  /*65fa0*/  IMAD R8, R86, 0x2, R22 ;  /* 0x0000000256087824 */ /* 0x001fe200078e0216 */
[----:B------:R0:W-:Y:S01]  /*65fb0*/  STG.E.U8 desc[UR8][R4.64], R48 ;  /* 0x0000003004007986 */ /* 0x0001e2000c101108 */
[----:B------:R-:W-:-:S02]  /*65fc0*/  LEA.HI R17, R93, 0x16e, RZ, 0x1a ;  /* 0x0000016e5d117811 */ /* 0x000fc400078fd0ff */
[C---:B------:R-:W-:Y:S01]  /*65fd0*/  IMAD R14, R86.reuse, 0x2, R8 ;  /* 0x00000002560e7824 */ /* 0x040fe200078e0208 */
[----:B------:R1:W-:Y:S01]  /*65fe0*/  STG.E.U8 desc[UR8][R6.64], R49 ;  /* 0x0000003106007986 */ /* 0x0003e2000c101108 */
[----:B------:R-:W-:Y:S02]  /*65ff0*/  LEA.HI R19, R93, 0x17e, RZ, 0x1a ;  /* 0x0000017e5d137811 */ /* 0x000fe400078fd0ff */
[C---:B------:R-:W-:Y:S02]  /*66000*/  IMAD R16, R86.reuse, 0x4, R14 ;  /* 0x0000000456107824 */ /* 0x040fe400078e020e */
[-C--:B------:R-:W-:Y:S01]  /*66010*/  IMAD R17, R17, R86.reuse, RZ ;  /* 0x0000005611117224 */ /* 0x080fe200078e02ff */
[----:B0-----:R-:W-:Y:S01]  /*66020*/  LEA.HI R5, R93, 0x19e, RZ, 0x1a ;  /* 0x0000019e5d057811 */ /* 0x001fe200078fd0ff */
[C---:B------:R-:W-:Y:S02]  /*66030*/  IMAD R9, R86.reuse, 0x2, R16 ;  /* 0x0000000256097824 */ /* 0x040fe400078e0210 */
[-C--:B------:R-:W-:Y:S01]  /*66040*/  IMAD R19, R19, R86.reuse, RZ ;  /* 0x0000005613137224 */ /* 0x080fe200078e02ff */
[----:B-1----:R-:W-:Y:S01]  /*66050*/  LEA.HI R7, R93, 0x1ae, RZ, 0x1a ;  /* 0x000001ae5d077811 */ /* 0x002fe200078fd0ff */
[----:B------:R-:W-:Y:S01]  /*66060*/  IMAD R5, R5, R86, RZ ;  /* 0x0000005605057224 */ /* 0x000fe200078e02ff */
[----:B------:R-:W-:Y:S01]  /*66070*/  IADD3 R40, P5, PT, R17, R92, RZ ;  /* 0x0000005c11287210 */ /* 0x000fe20007fbe0ff */
[----:B------:R-:W-:Y:S01]  /*66080*/  IMAD R10, R86, 0x2, R9 ;  /* 0x00000002560a7824 */ /* 0x000fe200078e0209 */
[----:B------:R-:W-:-:S02]  /*66090*/  LEA.HI R23, R93, 0x1be, RZ, 0x1a ;  /* 0x000001be5d177811 */ /* 0x000fc400078fd0ff */
[C---:B------:R-:W-:Y:S02]  /*660a0*/  LEA.HI R27, R93.reuse, 0x1ee, RZ, 0x1a ;  /* 0x000001ee5d1b7811 */ /* 0x040fe400078fd0ff */
[C---:B------:R-:W-:Y:S02]  /*660b0*/  LEA.HI R36, R93.reuse, 0x1ce, RZ, 0x1a ;  /* 0x000001ce5d247811 */ /* 0x040fe400078fd0ff */
[----:B------:R-:W-:Y:S02]  /*660c0*/  LEA.HI R35, R93, 0x1fe, RZ, 0x1a ;  /* 0x000001fe5d237811 */ /* 0x000fe400078fd0ff */
[----:B------:R-:W-:Y:S02]  /*660d0*/  IADD3 R38, P6, PT, R19, R92, RZ ;  /* 0x0000005c13267210 */ /* 0x000fe40007fde0ff */
[----:B------:R-:W-:Y:S01]  /*660e0*/  LEA.HI R25, R93, 0x1de, RZ, 0x1a ;  /* 0x000001de5d197811 */ /* 0x000fe200078fd0ff */
[----:B------:R-:W-:Y:S01]  /*660f0*/  IMAD R7, R7, R86, RZ ;  /* 0x0000005607077224 */ /* 0x000fe200078e02ff */
[----:B------:R-:W-:Y:S01]  /*66100*/  LEA.HI.X.SX32 R41, R17, R0, 0x1, P5 ;  /* 0x0000000011297211 */ /* 0x000fe200028f0eff */
[----:B------:R-:W-:Y:S01]  /*66110*/  IMAD R12, R86, 0x2, R10 ;  /* 0x00000002560c7824 */ /* 0x000fe200078e020a */
[----:B------:R-:W-:Y:S01]  /*66120*/  IADD3 R4, P2, PT, R5, R92, RZ ;  /* 0x0000005c05047210 */ /* 0x000fe20007f5e0ff */
[----:B------:R-:W-:Y:S01]  /*66130*/  IMAD R23, R23, R86, RZ ;  /* 0x0000005617177224 */ /* 0x000fe200078e02ff */
[----:B------:R-:W-:Y:S01]  /*66140*/  LEA.HI.X.SX32 R39, R19, R0, 0x1, P6 ;  /* 0x0000000013277211 */ /* 0x000fe200030f0eff */
[----:B------:R-:W-:-:S02]  /*66150*/  IMAD R27, R27, R86, RZ ;  /* 0x000000561b1b7224 */ /* 0x000fc400078e02ff */
[-C--:B------:R-:W-:Y:S02]  /*66160*/  IMAD R36, R36, R86.reuse, RZ ;  /* 0x0000005624247224 */ /* 0x080fe400078e02ff */
[-C--:B------:R-:W-:Y:S01]  /*66170*/  IMAD R35, R35, R86.reuse, RZ ;  /* 0x0000005623237224 */ /* 0x080fe200078e02ff */
[----:B------:R-:W-:Y:S01]  /*66180*/  STL.64 [R1+0x58], R40 ;  /* 0x0000582801007387 */ /* 0x000fe20000100a00 */
[----:B------:R-:W-:Y:S01]  /*66190*/  IMAD R25, R25, R86, RZ ;  /* 0x0000005619197224 */ /* 0x000fe200078e02ff */
[----:B------:R-:W-:Y:S01]  /*661a0*/  LEA.HI.X.SX32 R5, R5, R0, 0x1, P2 ;  /* 0x0000000005057211 */ /* 0x000fe200010f0eff */
[C---:B------:R-:W-:Y:S01]  /*661b0*/  IMAD R11, R86.reuse, 0x2, R12 ;  /* 0x00000002560b7824 */ /* 0x040fe200078e020c */
[-C--:B------:R-:W-:Y:S02]  /*661c0*/  IADD3 R6, P3, PT, R7, R92.reuse, RZ ;  /* 0x0000005c07067210 */ /* 0x080fe40007f7e0ff */
[-C--:B------:R-:W-:Y:S01]  /*661d0*/  IADD3 R46, P4, PT, R23, R92.reuse, RZ ;  /* 0x0000005c172e7210 */ /* 0x080fe20007f9e0ff */
[----:B------:R-:W-:Y:S01]  /*661e0*/  IMAD R13, R86, 0x2, R11 ;  /* 0x00000002560d7824 */ /* 0x000fe200078e020b */
[----:B------:R-:W-:-:S02]  /*661f0*/  IADD3 R44, P5, PT, R36, R92, RZ ;  /* 0x0000005c242c7210 */ /* 0x000fc40007fbe0ff */
[----:B------:R-:W-:Y:S02]  /*66200*/  IADD3 R42, P6, PT, R25, R92, RZ ;  /* 0x0000005c192a7210 */ /* 0x000fe40007fde0ff */
[-C--:B------:R-:W-:Y:S02]  /*66210*/  LEA.HI.X.SX32 R7, R7, R0.reuse, 0x1, P3 ;  /* 0x0000000007077211 */ /* 0x080fe400018f0eff */
[-C--:B------:R-:W-:Y:S01]  /*66220*/  LEA.HI.X.SX32 R47, R23, R0.reuse, 0x1, P4 ;  /* 0x00000000172f7211 */ /* 0x080fe200020f0eff */
[----:B------:R-:W-:Y:S01]  /*66230*/  IMAD R15, R86, 0x2, R13 ;  /* 0x00000002560f7824 */ /* 0x000fe200078e020d */
[-C--:B------:R-:W-:Y:S02]  /*66240*/  LEA.HI.X.SX32 R45, R36, R0.reuse, 0x1, P5 ;  /* 0x00000000242d7211 */ /* 0x080fe400028f0eff */
[----:B------:R-:W-:Y:S01]  /*66250*/  LEA.HI.X.SX32 R43, R25, R0, 0x1, P6 ;  /* 0x00000000192b7211 */ /* 0x000fe200030f0eff */
[----:B------:R-:W-:-:S04]  /*66260*/  IMAD R17, R86, 0x4, R15 ;  /* 0x0000000456117824 */ /* 0x000fc800078e020f */
[----:B------:R-:W-:-:S04]  /*66270*/  IMAD R19, R86, 0x2, R17 ;  /* 0x0000000256137824 */ /* 0x000fc800078e0211 */
[----:B------:R-:W-:-:S04]  /*66280*/  IMAD R21, R86, 0x2, R19 ;  /* 0x0000000256157824 */ /* 0x000fc800078e0213 */
[----:B------:R-:W-:-:S04]  /*66290*/  IMAD R23, R86, 0x2, R21 ;  /* 0x0000000256177824 */ /* 0x000fc800078e0215 */
[----:B------:R-:W-:Y:S01]  /*662a0*/  IMAD R25, R86, 0x2, R23 ;  /* 0x0000000256197824 */ /* 0x000fe200078e0217 */
[----:B--2---:R0:W-:Y:S02]  /*662b0*/  STG.E.U8 desc[UR8][R2.64], R88 ;  /* 0x0000005802007986 */ /* 0x0041e4000c101108 */
[----:B0-----:R-:W-:-:S05]  /*662c0*/  LEA.HI R3, R93, 0x18e, RZ, 0x1a ;  /* 0x0000018e5d037811 */ /* 0x001fca00078fd0ff */
[----:B------:R-:W-:-:S05]  /*662d0*/  IMAD R3, R3, R86, RZ ;  /* 0x0000005603037224 */ /* 0x000fca00078e02ff */
[----:B------:R-:W-:-:S04]  /*662e0*/  IADD3 R2, P1, PT, R3, R92, RZ ;  /* 0x0000005c03027210 */ /* 0x000fc80007f3e0ff */
[----:B------:R-:W-:Y:S01]  /*662f0*/  LEA.HI.X.SX32 R3, R3, R0, 0x1, P1 ;  /* 0x0000000003037211 */ /* 0x000fe200008f0eff */
[----:B------:R-:W-:Y:S01]  /*66300*/  STL [R1+0x2544], R2 ;  /* 0x0025440201007387 */ /* 0x000fe20000100800 */
[----:B------:R-:W-:-:S03]  /*66310*/  IADD3 R40, P1, PT, R27, R92, RZ ;  /* 0x0000005c1b287210 */ /* 0x000fc60007f3e0ff */
[----:B------:R0:W-:Y:S01]  /*66320*/  STL.64 [R1+0x18], R38 ;  /* 0x0000182601007387 */ /* 0x0001e20000100a00 */
[----:B------:R-:W-:-:S03]  /*66330*/  LEA.HI.X.SX32 R41, R27, R0, 0x1, P1 ;  /* 0x000000001b297211 */ /* 0x000fc600008f0eff */
[----:B------:R-:W-:Y:S04]  /*66340*/  STL [R1+0x2540], R3 ;  /* 0x0025400301007387 */ /* 0x000fe80000100800 */
[----:B------:R1:W-:Y:S01]  /*66350*/  STL [R1+0x254c], R4 ;  /* 0x00254c0401007387 */ /* 0x0003e20000100800 */
[----:B0-----:R-:W-:-:S03]  /*66360*/  IADD3 R38, P2, PT, R35, R92, RZ ;  /* 0x0000005c23267210 */ /* 0x001fc60007f5e0ff */
[----:B------:R-:W-:Y:S01]  /*66370*/  STL [R1+0x2548], R5 ;  /* 0x0025480501007387 */ /* 0x000fe20000100800 */
[----:B------:R-:W-:Y:S02]  /*66380*/  IADD3 R2, P3, PT, R34, R92, RZ ;  /* 0x0000005c22027210 */ /* 0x000fe40007f7e0ff */
[----:B------:R-:W-:Y:S01]  /*66390*/  LEA.HI.X.SX32 R39, R35, R0, 0x1, P2 ;  /* 0x0000000023277211 */ /* 0x000fe200010f0eff */
[----:B------:R0:W-:Y:S01]  /*663a0*/  STL [R1+0x2534], R6 ;  /* 0x0025340601007387 */ /* 0x0001e20000100800 */
[----:B-1----:R-:W-:-:S03]  /*663b0*/  IADD3 R4, P2, PT, R31, R92, RZ ;  /* 0x0000005c1f047210 */ /* 0x002fc60007f5e0ff */
[----:B------:R1:W-:Y:S01]  /*663c0*/  STL [R1+0x2530], R7 ;  /* 0x0025300701007387 */ /* 0x0003e20000100800 */
[----:B0-----:R-:W-:-:S03]  /*663d0*/  IADD3 R6, P1, PT, R29, R92, RZ ;  /* 0x0000005c1d067210 */ /* 0x001fc60007f3e0ff */
[----:B------:R-:W-:Y:S01]  /*663e0*/  STL.64 [R1+0x108], R46 ;  /* 0x0001082e01007387 */ /* 0x000fe20000100a00 */
[-C--:B------:R-:W-:Y:S02]  /*663f0*/  LEA.HI.X.SX32 R5, R31, R0.reuse, 0x1, P2 ;  /* 0x000000001f057211 */ /* 0x080fe400010f0eff */
[-C--:B-1----:R-:W-:Y:S01]  /*66400*/  LEA.HI.X.SX32 R7, R29, R0.reuse, 0x1, P1 ;  /* 0x000000001d077211 */ /* 0x082fe200008f0eff */
[----:B------:R-:W-:Y:S01]  /*66410*/  STL.64 [R1+0x100], R44 ;  /* 0x0001002c01007387 */ /* 0x000fe20000100a00 */
[----:B------:R-:W-:-:S03]  /*66420*/  LEA.HI.X.SX32 R3, R34, R0, 0x1, P3 ;  /* 0x0000000022037211 */ /* 0x000fc600018f0eff */
[----:B------:R-:W-:Y:S04]  /*66430*/  STL.64 [R1+0xf8], R42 ;  /* 0x0000f82a01007387 */ /* 0x000fe80000100a00 */
[----:B------:R-:W-:Y:S04]  /*66440*/  STL.64 [R1+0xf0], R40 ;  /* 0x0000f02801007387 */ /* 0x000fe80000100a00 */
[----:B------:R-:W-:Y:S04]  /*66450*/  STL.64 [R1+0xe8], R38 ;  /* 0x0000e82601007387 */ /* 0x000fe80000100a00 */
[----:B------:R0:W-:Y:S04]  /*66460*/  STL.64 [R1+0xe0], R6 ;  /* 0x0000e00601007387 */ /* 0x0001e80000100a00 */
[----:B------:R1:W-:Y:S04]  /*66470*/  STL.64 [R1+0xd8], R4 ;  /* 0x0000d80401007387 */ /* 0x0003e80000100a00 */
[----:B------:R2:W-:Y:S01]  /*66480*/  STL.64 [R1+0xd0], R2 ;  /* 0x0000d00201007387 */ /* 0x0005e20000100a00 */
[----:B0-----:R-:W-:-:S02]  /*66490*/  IADD3 R6, P1, PT, R30, R92, RZ ;  /* 0x0000005c1e067210 */ /* 0x001fc40007f3e0ff */
[----:B-1----:R-:W-:Y:S02]  /*664a0*/  IADD3 R4, P2, PT, R32, R92, RZ ;  /* 0x0000005c20047210 */ /* 0x002fe40007f5e0ff */
[----:B------:R-:W-:Y:S02]  /*664b0*/  LEA.HI.X.SX32 R7, R30, R0, 0x1, P1 ;  /* 0x000000001e077211 */ /* 0x000fe400008f0eff */
[C---:B--2---:R-:W-:Y:S02]  /*664c0*/  IADD3 R2, P3, PT, R33.reuse, R92, RZ ;  /* 0x0000005c21027210 */ /* 0x044fe40007f7e0ff */
[-C--:B------:R-:W-:Y:S02]  /*664d0*/  LEA.HI.X.SX32 R5, R32, R0.reuse, 0x1, P2 ;  /* 0x0000000020057211 */ /* 0x080fe400010f0eff */
[----:B------:R-:W-:Y:S01]  /*664e0*/  LEA.HI.X.SX32 R3, R33, R0, 0x1, P3 ;  /* 0x0000000021037211 */ /* 0x000fe200018f0eff */
[----:B------:R0:W-:Y:S04]  /*664f0*/  STL.64 [R1+0xc8], R6 ;  /* 0x0000c80601007387 */ /* 0x0001e80000100a00 */
[----:B------:R1:W-:Y:S04]  /*66500*/  STL.64 [R1+0xc0], R4 ;  /* 0x0000c00401007387 */ /* 0x0003e80000100a00 */
[----:B------:R2:W-:Y:S01]  /*66510*/  STL.64 [R1+0x68], R2 ;  /* 0x0000680201007387 */ /* 0x0005e20000100a00 */
[----:B0-----:R-:W-:-:S02]  /*66520*/  IADD3 R6, P1, PT, R24, R92, RZ ;  /* 0x0000005c18067210 */ /* 0x001fc40007f3e0ff */
[----:B-1----:R-:W-:Y:S01]  /*66530*/  IADD3 R4, P2, PT, R26, R92, RZ ;  /* 0x0000005c1a047210 */ /* 0x002fe20007f5e0ff */
[----:B------:R-:W-:Y:S01]  /*66540*/  IMAD R27, R86, 0x2, R25 ;  /* 0x00000002561b7824 */ /* 0x000fe200078e0219 */
[----:B------:R-:W-:Y:S02]  /*66550*/  LEA.HI.X.SX32 R7, R24, R0, 0x1, P1 ;  /* 0x0000000018077211 */ /* 0x000fe400008f0eff */
[----:B--2---:R-:W-:Y:S02]  /*66560*/  IADD3 R2, P3, PT, R28, R92, RZ ;  /* 0x0000005c1c027210 */ /* 0x004fe40007f7e0ff */
[-C--:B------:R-:W-:Y:S02]  /*66570*/  LEA.HI.X.SX32 R5, R26, R0.reuse, 0x1, P2 ;  /* 0x000000001a057211 */ /* 0x080fe400010f0eff */
[----:B------:R-:W-:Y:S01]  /*66580*/  LEA.HI.X.SX32 R3, R28, R0, 0x1, P3 ;  /* 0x000000001c037211 */ /* 0x000fe200018f0eff */
[C---:B------:R-:W-:Y:S01]  /*66590*/  IMAD R29, R86.reuse, 0x2, R27 ;  /* 0x00000002561d7824 */ /* 0x040fe200078e021b */
[----:B------:R0:W-:Y:S04]  /*665a0*/  STL.64 [R1+0x60], R6 ;  /* 0x0000600601007387 */ /* 0x0001e80000100a00 */
[----:B------:R1:W-:Y:S01]  /*665b0*/  STL.64 [R1+0x50], R4 ;  /* 0x0000500401007387 */ /* 0x0003e20000100a00 */
[----:B------:R-:W-:-:S03]  /*665c0*/  IMAD R31, R86, 0x4, R29 ;  /* 0x00000004561f7824 */ /* 0x000fc600078e021d */
[----:B------:R2:W-:Y:S01]  /*665d0*/  STL.64 [R1+0x48], R2 ;  /* 0x0000480201007387 */ /* 0x0005e20000100a00 */
[-C--:B0-----:R-:W-:Y:S02]  /*665e0*/  IADD3 R6, P1, PT, R18, R92.reuse, RZ ;  /* 0x0000005c12067210 */ /* 0x081fe40007f3e0ff */
[----:B-1----:R-:W-:Y:S02]  /*665f0*/  IADD3 R4, P2, PT, R20, R92, RZ ;  /* 0x0000005c14047210 */ /* 0x002fe40007f5e0ff */
[----:B------:R-:W-:Y:S02]  /*66600*/  LEA.HI.X.SX32 R7, R18, R0, 0x1, P1 ;  /* 0x0000000012077211 */ /* 0x000fe400008f0eff */
[----:B--2---:R-:W-:Y:S02]  /*66610*/  IADD3 R2, P3, PT, R22, R92, RZ ;  /* 0x0000005c16027210 */ /* 0x004fe40007f7e0ff */
[-C--:B------:R-:W-:Y:S01]  /*66620*/  LEA.HI.X.SX32 R5, R20, R0.reuse, 0x1, P2 ;  /* 0x0000000014057211 */ /* 0x080fe200010f0eff */
[----:B------:R-:W-:Y:S01]  /*66630*/  IMAD R33, R86, 0x2, R31 ;  /* 0x0000000256217824 */ /* 0x000fe200078e021f */
[----:B------:R-:W-:Y:S01]  /*66640*/  LEA.HI.X.SX32 R3, R22, R0, 0x1, P3 ;  /* 0x0000000016037211 */ /* 0x000fe200018f0eff */
[----:B------:R0:W-:Y:S02]  /*66650*/  STL.64 [R1+0x40], R6 ;  /* 0x0000400601007387 */ /* 0x0001e40000100a00 */
[----:B------:R-:W-:-:S02]  /*66660*/  IMAD R35, R86, 0x2, R33 ;  /* 0x0000000256237824 */ /* 0x000fc400078e0221 */
[----:B------:R1:W-:Y:S04]  /*66670*/  STL.64 [R1+0x38], R4 ;  /* 0x0000380401007387 */ /* 0x0003e80000100a00 */
[----:B------:R2:W-:Y:S01]  /*66680*/  STL.64 [R1+0x30], R2 ;  /* 0x0000300201007387 */ /* 0x0005e20000100a00 */
[-C--:B0-----:R-:W-:Y:S02]  /*66690*/  IADD3 R6, P1, PT, R8, R92.reuse, RZ ;  /* 0x0000005c08067210 */ /* 0x081fe40007f3e0ff */
[----:B-1----:R-:W-:Y:S01]  /*666a0*/  IADD3 R4, P2, PT, R14, R92, RZ ;  /* 0x0000005c0e047210 */ /* 0x002fe20007f5e0ff */
[----:B------:R-:W-:Y:S01]  /*666b0*/  IMAD R37, R86, 0x2, R35 ;  /* 0x0000000256257824 */ /* 0x000fe200078e0223 */
[----:B------:R-:W-:Y:S02]  /*666c0*/  LEA.HI.X.SX32 R7, R8, R0, 0x1, P1 ;  /* 0x0000000008077211 */ /* 0x000fe400008f0eff */
[----:B--2---:R-:W-:-:S02]  /*666d0*/  IADD3 R2, P3, PT, R16, R92, RZ ;  /* 0x0000005c10027210 */ /* 0x004fc40007f7e0ff */
[-C--:B------:R-:W-:Y:S02]  /*666e0*/  LEA.HI.X.SX32 R5, R14, R0.reuse, 0x1, P2 ;  /* 0x000000000e057211 */ /* 0x080fe400010f0eff */
[----:B------:R-:W-:Y:S01]  /*666f0*/  LEA.HI.X.SX32 R3, R16, R0, 0x1, P3 ;  /* 0x0000000010037211 */ /* 0x000fe200018f0eff */
[----:B------:R-:W-:Y:S01]  /*66700*/  IMAD R39, R86, 0x2, R37 ;  /* 0x0000000256277824 */ /* 0x000fe200078e0225 */
[----:B------:R-:W-:Y:S01]  /*66710*/  STL.64 [R1+0x28], R6 ;  /* 0x0000280601007387 */ /* 0x000fe20000100a00 */
[----:B------:R-:W-:-:S03]  /*66720*/  IADD3 R8, P3, PT, R12, R92, RZ ;  /* 0x0000005c0c087210 */ /* 0x000fc60007f7e0ff */
[----:B------:R0:W-:Y:S01]  /*66730*/  STL.64 [R1+0x20], R4 ;  /* 0x0000200401007387 */ /* 0x0001e20000100a00 */
[----:B------:R-:W-:-:S03]  /*66740*/  IMAD R41, R86, 0x2, R39 ;  /* 0x0000000256297824 */ /* 0x000fc600078e0227 */
[----:B------:R1:W-:Y:S01]  /*66750*/  STL.64 [R1+0x10], R2 ;  /* 0x0000100201007387 */ /* 0x0003e20000100a00 */
[----:B------:R-:W-:Y:S01]  /*66760*/  IMAD R43, R86, 0x2, R41 ;  /* 0x00000002562b7824 */ /* 0x000fe200078e0229 */
[CC--:B0-----:R-:W-:Y:S02]  /*66770*/  IADD3 R4, P1, PT, R9.reuse, R92.reuse, RZ ;  /* 0x0000005c09047210 */ /* 0x0c1fe40007f3e0ff */
[C---:B-1----:R-:W-:Y:S02]  /*66780*/  IADD3 R2, P2, PT, R10.reuse, R92, RZ ;  /* 0x0000005c0a027210 */ /* 0x042fe40007f5e0ff */
[-C--:B------:R-:W-:Y:S02]  /*66790*/  LEA.HI.X.SX32 R5, R9, R0.reuse, 0x1, P1 ;  /* 0x0000000009057211 */ /* 0x080fe400008f0eff */
[-C--:B------:R-:W-:Y:S02]  /*667a0*/  LEA.HI.X.SX32 R3, R10, R0.reuse, 0x1, P2 ;  /* 0x000000000a037211 */ /* 0x080fe400010f0eff */
[----:B------:R-:W-:-:S02]  /*667b0*/  LEA.HI.X.SX32 R9, R12, R0, 0x1, P3 ;  /* 0x000000000c097211 */ /* 0x000fc400018f0eff */
[-C--:B------:R-:W-:Y:S02]  /*667c0*/  IADD3 R10, P1, PT, R11, R92.reuse, RZ ;  /* 0x0000005c0b0a7210 */ /* 0x080fe40007f3e0ff */
[-C--:B------:R-:W-:Y:S02]  /*667d0*/  IADD3 R12, P2, PT, R13, R92.reuse, RZ ;  /* 0x0000005c0d0c7210 */ /* 0x080fe40007f5e0ff */
[----:B------:R-:W-:Y:S01]  /*667e0*/  IADD3 R14, P3, PT, R15, R92, RZ ;  /* 0x0000005c0f0e7210 */ /* 0x000fe20007f7e0ff */
[----:B------:R-:W-:Y:S01]  /*667f0*/  IMAD R45, R86, 0x4, R43 ;  /* 0x00000004562d7824 */ /* 0x000fe200078e022b */
[-C--:B------:R-:W-:Y:S02]  /*66800*/  LEA.HI.X.SX32 R11, R11, R0.reuse, 0x1, P1 ;  /* 0x000000000b0b7211 */ /* 0x080fe400008f0eff */
[----:B------:R-:W-:Y:S02]  /*66810*/  LEA.HI.X.SX32 R13, R13, R0, 0x1, P2 ;  /* 0x000000000d0d7211 */ /* 0x000fe400010f0eff */
[----:B------:R-:W-:-:S02]  /*66820*/  IADD3 R16, P1, PT, R17, R92, RZ ;  /* 0x0000005c11107210 */ /* 0x000fc40007f3e0ff */
[----:B------:R-:W-:Y:S02]  /*66830*/  LEA.HI.X.SX32 R15, R15, R0, 0x1, P3 ;  /* 0x000000000f0f7211 */ /* 0x000fe400018f0eff */
[-C--:B------:R-:W-:Y:S01]  /*66840*/  IADD3 R18, P2, PT, R19, R92.reuse, RZ ;  /* 0x0000005c13127210 */ /* 0x080fe20007f5e0ff */
[C---:B------:R-:W-:Y:S01]  /*66850*/  IMAD R47, R86.reuse, 0x2, R45 ;  /* 0x00000002562f7824 */ /* 0x040fe200078e022d */
[----:B------:R-:W-:Y:S02]  /*66860*/  IADD3 R20, P3, PT, R21, R92, RZ ;  /* 0x0000005c15147210 */ /* 0x000fe40007f7e0ff */
[-C--:B------:R-:W-:Y:S01]  /*66870*/  LEA.HI.X.SX32 R17, R17, R0.reuse, 0x1, P1 ;  /* 0x0000000011117211 */ /* 0x080fe200008f0eff */
[----:B------:R-:W-:Y:S01]  /*66880*/  STL.64 [R1+0x2550], R8 ;  /* 0x0025500801007387 */ /* 0x000fe20000100a00 */
[----:B------:R-:W-:Y:S02]  /*66890*/  LEA.HI.X.SX32 R19, R19, R0, 0x1, P2 ;  /* 0x0000000013137211 */ /* 0x000fe400010f0eff */
[----:B------:R-:W-:Y:S01]  /*668a0*/  IADD3 R22, P1, PT, R23, R92, RZ ;  /* 0x0000005c17167210 */ /* 0x000fe20007f3e0ff */
[----:B------:R0:W-:Y:S01]  /*668b0*/  STL.64 [R1+0x8], R4 ;  /* 0x0000080401007387 */ /* 0x0001e20000100a00 */
[----:B------:R-:W-:Y:S01]  /*668c0*/  LEA.HI.X.SX32 R21, R21, R0, 0x1, P3 ;  /* 0x0000000015157211 */ /* 0x000fe200018f0eff */
[----:B------:R-:W-:Y:S01]  /*668d0*/  IMAD R49, R86, 0x2, R47 ;  /* 0x0000000256317824 */ /* 0x000fe200078e022f */
[-C--:B------:R-:W-:Y:S01]  /*668e0*/  IADD3 R24, P2, PT, R25, R92.reuse, RZ ;  /* 0x0000005c19187210 */ /* 0x080fe20007f5e0ff */
[----:B------:R1:W-:Y:S01]  /*668f0*/  STL.64 [R1], R2 ;  /* 0x0000000201007387 */ /* 0x0003e20000100a00 */
[----:B------:R-:W-:-:S02]  /*66900*/  IADD3 R26, P3, PT, R27, R92, RZ ;  /* 0x0000005c1b1a7210 */ /* 0x000fc40007f7e0ff */
[-C--:B------:R-:W-:Y:S01]  /*66910*/  LEA.HI.X.SX32 R23, R23, R0.reuse, 0x1, P1 ;  /* 0x0000000017177211 */ /* 0x080fe200008f0eff */
[----:B------:R-:W-:Y:S01]  /*66920*/  STL [R1+0x2568], R10 ;  /* 0x0025680a01007387 */ /* 0x000fe20000100800 */
[----:B------:R-:W-:Y:S01]  /*66930*/  LEA.HI.X.SX32 R25, R25, R0, 0x1, P2 ;  /* 0x0000000019197211 */ /* 0x000fe200010f0eff */
[----:B------:R-:W-:Y:S01]  /*66940*/  IMAD R51, R86, 0x2, R49 ;  /* 0x0000000256337824 */ /* 0x000fe200078e0231 */
[----:B------:R-:W-:Y:S01]  /*66950*/  IADD3 R28, P1, PT, R29, R92, RZ ;  /* 0x0000005c1d1c7210 */ /* 0x000fe20007f3e0ff */
[----:B------:R-:W-:Y:S01]  /*66960*/  STL [R1+0x2558], R11 ;  /* 0x0025580b01007387 */ /* 0x000fe20000100800 */
[----:B------:R-:W-:Y:S02]  /*66970*/  LEA.HI.X.SX32 R27, R27, R0, 0x1, P3 ;  /* 0x000000001b1b7211 */ /* 0x000fe400018f0eff */
[-C--:B------:R-:W-:Y:S01]  /*66980*/  IADD3 R30, P2, PT, R31, R92.reuse, RZ ;  /* 0x0000005c1f1e7210 */ /* 0x080fe20007f5e0ff */
[----:B------:R-:W-:Y:S01]  /*66990*/  STL.64 [R1+0x2560], R12 ;  /* 0x0025600c01007387 */ /* 0x000fe20000100a00 */
[----:B------:R-:W-:-:S03]  /*669a0*/  IADD3 R32, P3, PT, R33, R92, RZ ;  /* 0x0000005c21207210 */ /* 0x000fc60007f7e0ff */
[----:B------:R-:W-:Y:S01]  /*669b0*/  STL.64 [R1+0x2570], R14 ;  /* 0x0025700e01007387 */ /* 0x000fe20000100a00 */
[-C--:B------:R-:W-:Y:S01]  /*669c0*/  LEA.HI.X.SX32 R29, R29, R0.reuse, 0x1, P1 ;  /* 0x000000001d1d7211 */ /* 0x080fe200008f0eff */
[----:B------:R-:W-:Y:S02]  /*669d0*/  IMAD R59, R86, 0x2, R51 ;  /* 0x00000002563b7824 */ /* 0x000fe400078e0233 */
[----:B------:R-:W-:Y:S01]  /*669e0*/  STL [R1+0x2588], R16 ;  /* 0x0025881001007387 */ /* 0x000fe20000100800 */
[----:B------:R-:W-:Y:S02]  /*669f0*/  LEA.HI.X.SX32 R31, R31, R0, 0x1, P2 ;  /* 0x000000001f1f7211 */ /* 0x000fe400010f0eff */
[----:B------:R-:W-:Y:S01]  /*66a00*/  IADD3 R34, P1, PT, R35, R92, RZ ;  /* 0x0000005c23227210 */ /* 0x000fe20007f3e0ff */
[----:B------:R-:W-:Y:S01]  /*66a10*/  STL [R1+0x2578], R17 ;  /* 0x0025781101007387 */ /* 0x000fe20000100800 */
[----:B------:R-:W-:Y:S02]  /*66a20*/  LEA.HI.X.SX32 R33, R33, R0, 0x1, P3 ;  /* 0x0000000021217211 */ /* 0x000fe400018f0eff */
[-C--:B------:R-:W-:Y:S01]  /*66a30*/  IADD3 R36, P2, PT, R37, R92.reuse, RZ ;  /* 0x0000005c25247210 */ /* 0x080fe20007f5e0ff */
[----:B------:R-:W-:Y:S01]  /*66a40*/  STL.64 [R1+0x2580], R18 ;  /* 0x0025801201007387 */ /* 0x000fe20000100a00 */
[----:B------:R-:W-:-:S03]  /*66a50*/  IADD3 R38, P3, PT, R39, R92, RZ ;  /* 0x0000005c27267210 */ /* 0x000fc60007f7e0ff */
[----:B------:R-:W-:Y:S01]  /*66a60*/  STL.64 [R1+0x2590], R20 ;  /* 0x0025901401007387 */ /* 0x000fe20000100a00 */
[----:B------:R-:W-:Y:S01]  /*66a70*/  IMAD R60, R86, 0x2, R59 ;  /* 0x00000002563c7824 */ /* 0x000fe200078e023b */
[-C--:B------:R-:W-:Y:S02]  /*66a80*/  LEA.HI.X.SX32 R35, R35, R0.reuse, 0x1, P1 ;  /* 0x0000000023237211 */ /* 0x080fe400008f0eff */
[----:B------:R-:W-:Y:S01]  /*66a90*/  STL [R1+0x25a8], R22 ;  /* 0x0025a81601007387 */ /* 0x000fe20000100800 */
[----:B------:R-:W-:-:S03]  /*66aa0*/  LEA.HI.X.SX32 R37, R37, R0, 0x1, P2 ;  /* 0x0000000025257211 */ /* 0x000fc600010f0eff */
[----:B------:R-:W-:Y:S01]  /*66ab0*/  STL [R1+0x2598], R23 ;  /* 0x0025981701007387 */ /* 0x000fe20000100800 */
[----:B------:R-:W-:-:S03]  /*66ac0*/  IADD3 R40, P1, PT, R41, R92, RZ ;  /* 0x0000005c29287210 */ /* 0x000fc60007f3e0ff */
[----:B------:R-:W-:Y:S01]  /*66ad0*/  STL.64 [R1+0x25a0], R24 ;  /* 0x0025a01801007387 */ /* 0x000fe20000100a00 */
[----:B------:R-:W-:Y:S02]  /*66ae0*/  LEA.HI.X.SX32 R39, R39, R0, 0x1, P3 ;  /* 0x0000000027277211 */ /* 0x000fe400018f0eff */
[-C--:B------:R-:W-:Y:S01]  /*66af0*/  IADD3 R42, P2, PT, R43, R92.reuse, RZ ;  /* 0x0000005c2b2a7210 */ /* 0x080fe20007f5e0ff */
[----:B------:R-:W-:Y:S01]  /*66b00*/  STL.64 [R1+0x25b0], R26 ;  /* 0x0025b01a01007387 */ /* 0x000fe20000100a00 */
[----:B------:R-:W-:Y:S01]  /*66b10*/  IADD3 R44, P3, PT, R45, R92, RZ ;  /* 0x0000005c2d2c7210 */ /* 0x000fe20007f7e0ff */
[----:B------:R-:W-:Y:S02]  /*66b20*/  IMAD R58, R86, 0x2, R60 ;  /* 0x00000002563a7824 */ /* 0x000fe400078e023c */
[----:B------:R-:W-:Y:S01]  /*66b30*/  STL [R1+0x25c8], R28 ;  /* 0x0025c81c01007387 */ /* 0x000fe20000100800 */
[----:B------:R-:W-:-:S03]  /*66b40*/  LEA.HI.X.SX32 R41, R41, R0, 0x1, P1 ;  /* 0x0000000029297211 */ /* 0x000fc600008f0eff */
[----:B------:R-:W-:Y:S01]  /*66b50*/  STL [R1+0x25b8], R29 ;  /* 0x0025b81d01007387 */ /* 0x000fe20000100800 */
[----:B------:R-:W-:-:S03]  /*66b60*/  LEA.HI.X.SX32 R43, R43, R0, 0x1, P2 ;  /* 0x000000002b2b7211 */ /* 0x000fc600010f0eff */
[----:B------:R-:W-:Y:S01]  /*66b70*/  STL.64 [R1+0x25c0], R30 ;  /* 0x0025c01e01007387 */ /* 0x000fe20000100a00 */
[----:B------:R-:W-:-:S03]  /*66b80*/  IADD3 R46, P1, PT, R47, R92, RZ ;  /* 0x0000005c2f2e7210 */ /* 0x000fc60007f3e0ff */
[----:B------:R-:W-:Y:S01]  /*66b90*/  STL.64 [R1+0x25d0], R32 ;  /* 0x0025d02001007387 */ /* 0x000fe20000100a00 */
[----:B------:R-:W-:Y:S01]  /*66ba0*/  LEA.HI.X.SX32 R45, R45, R0, 0x1, P3 ;  /* 0x000000002d2d7211 */ /* 0x000fe200018f0eff */
[----:B------:R-:W-:Y:S01]  /*66bb0*/  IMAD R55, R86, 0x4, R58 ;  /* 0x0000000456377824 */ /* 0x000fe200078e023a */
[-C--:B------:R-:W-:Y:S01]  /*66bc0*/  IADD3 R48, P2, PT, R49, R92.reuse, RZ ;  /* 0x0000005c31307210 */ /* 0x080fe20007f5e0ff */
[----:B------:R-:W-:Y:S01]  /*66bd0*/  STL [R1+0x25e8], R34 ;  /* 0x0025e82201007387 */ /* 0x000fe20000100800 */
[----:B------:R-:W-:-:S03]  /*66be0*/  IADD3 R50, P3, PT, R51, R92, RZ ;  /* 0x0000005c33327210 */ /* 0x000fc60007f7e0ff */
[----:B------:R-:W-:Y:S01]  /*66bf0*/  STL [R1+0x25d8], R35 ;  /* 0x0025d82301007387 */ /* 0x000fe20000100800 */
[----:B------:R-:W-:-:S03]  /*66c00*/  LEA.HI.X.SX32 R47, R47, R0, 0x1, P1 ;  /* 0x000000002f2f7211 */ /* 0x000fc600008f0eff */
[----:B------:R-:W-:Y:S01]  /*66c10*/  STL.64 [R1+0x25e0], R36 ;  /* 0x0025e02401007387 */ /* 0x000fe20000100a00 */
[----:B------:R-:W-:-:S03]  /*66c20*/  LEA.HI.X.SX32 R49, R49, R0, 0x1, P2 ;  /* 0x0000000031317211 */ /* 0x000fc600010f0eff */
[----:B------:R-:W-:Y:S01]  /*66c30*/  STL [R1+0x25f8], R38 ;  /* 0x0025f82601007387 */ /* 0x000fe20000100800 */
[----:B------:R-:W-:Y:S01]  /*66c40*/  IADD3 R6, P1, PT, R59, R92, RZ ;  /* 0x0000005c3b067210 */ /* 0x000fe20007f3e0ff */
[----:B------:R-:W-:Y:S02]  /*66c50*/  IMAD R56, R86, 0x2, R55 ;  /* 0x0000000256387824 */ /* 0x000fe400078e0237 */
[----:B------:R-:W-:Y:S01]  /*66c60*/  STL [R1+0x253c], R39 ;  /* 0x00253c2701007387 */ /* 0x000fe20000100800 */
[----:B------:R-:W-:Y:S02]  /*66c70*/  LEA.HI.X.SX32 R51, R51, R0, 0x1, P3 ;  /* 0x0000000033337211 */ /* 0x000fe400018f0eff */
[-C--:B0-----:R-:W-:Y:S01]  /*66c80*/  IADD3 R4, P2, PT, R60, R92.reuse, RZ ;  /* 0x0000005c3c047210 */ /* 0x081fe20007f5e0ff */
[----:B------:R-:W-:Y:S01]  /*66c90*/  STL [R1+0x2608], R40 ;  /* 0x0026082801007387 */ /* 0x000fe20000100800 */
[----:B-1----:R-:W-:-:S03]  /*66ca0*/  IADD3 R2, P3, PT, R58, R92, RZ ;  /* 0x0000005c3a027210 */ /* 0x002fc60007f7e0ff */
[----:B------:R-:W-:Y:S01]  /*66cb0*/  STL [R1+0x2538], R41 ;  /* 0x0025382901007387 */ /* 0x000fe20000100800 */
[----:B------:R-:W-:-:S03]  /*66cc0*/  LEA.HI.X.SX32 R7, R59, R0, 0x1, P1 ;  /* 0x000000003b077211 */ /* 0x000fc600008f0eff */
[----:B------:R-:W-:Y:S01]  /*66cd0*/  STL.64 [R1+0x25f0], R42 ;  /* 0x0025f02a01007387 */ /* 0x000fe20000100a00 */
[----:B------:R-:W-:Y:S01]  /*66ce0*/  IMAD R57, R86, 0x2, R56 ;  /* 0x0000000256397824 */ /* 0x000fe200078e0238 */
[-C--:B------:R-:W-:Y:S02]  /*66cf0*/  LEA.HI.X.SX32 R5, R60, R0.reuse, 0x1, P2 ;  /* 0x000000003c057211 */ /* 0x080fe400010f0eff */
[----:B------:R-:W-:Y:S01]  /*66d00*/  STL [R1+0x2618], R44 ;  /* 0x0026182c01007387 */ /* 0x000fe20000100800 */
[----:B------:R-:W-:-:S03]  /*66d10*/  LEA.HI.X.SX32 R3, R58, R0, 0x1, P3 ;  /* 0x000000003a037211 */ /* 0x000fc600018f0eff */
[----:B------:R-:W-:Y:S04]  /*66d20*/  STL [R1+0x252c], R45 ;  /* 0x00252c2d01007387 */ /* 0x000fe80000100800 */
[----:B------:R-:W-:Y:S01]  /*66d30*/  STL [R1+0x2628], R46 ;  /* 0x0026282e01007387 */ /* 0x000fe20000100800 */
[----:B------:R-:W-:-:S03]  /*66d40*/  IMAD R52, R86, 0x2, R57 ;  /* 0x0000000256347824 */ /* 0x000fc600078e0239 */
[----:B------:R-:W-:Y:S04]  /*66d50*/  STL [R1+0x2528], R47 ;  /* 0x0025282f01007387 */ /* 0x000fe80000100800 */
[----:B------:R-:W-:Y:S04]  /*66d60*/  STL.64 [R1+0x2600], R48 ;  /* 0x0026003001007387 */ /* 0x000fe80000100a00 */
[----:B------:R-:W-:Y:S04]  /*66d70*/  STL.64 [R1+0x2610], R50 ;  /* 0x0026103201007387 */ /* 0x000fe80000100a00 */
[----:B------:R0:W-:Y:S01]  /*66d80*/  STL.64 [R1+0xb8], R6 ;  /* 0x0000b80601007387 */ /* 0x0001e20000100a00 */
[----:B------:R-:W-:-:S03]  /*66d90*/  IMAD R53, R86, 0x2, R52 ;  /* 0x0000000256357824 */ /* 0x000fc600078e0234 */
[----:B------:R1:W-:Y:S04]  /*66da0*/  STL.64 [R1+0xb0], R4 ;  /* 0x0000b00401007387 */ /* 0x0003e80000100a00 */
[----:B------:R2:W-:Y:S01]  /*66db0*/  STL.64 [R1+0xa8], R2 ;  /* 0x0000a80201007387 */ /* 0x0005e20000100a00 */
[CC--:B0-----:R-:W-:Y:S02]  /*66dc0*/  IADD3 R6, P1, PT, R55.reuse, R92.reuse, RZ ;  /* 0x0000005c37067210 */ /* 0x0c1fe40007f3e0ff */
[----:B-1----:R-:W-:Y:S02]  /*66dd0*/  IADD3 R4, P2, PT, R56, R92, RZ ;  /* 0x0000005c38047210 */ /* 0x002fe40007f5e0ff */
[----:B------:R-:W-:Y:S02]  /*66de0*/  LEA.HI.X.SX32 R7, R55, R0, 0x1, P1 ;  /* 0x0000000037077211 */ /* 0x000fe400008f0eff */
[----:B--2---:R-:W-:-:S02]  /*66df0*/  IADD3 R2, P3, PT, R57, R92, RZ ;  /* 0x0000005c39027210 */ /* 0x004fc40007f7e0ff */
[-C--:B------:R-:W-:Y:S01]  /*66e00*/  LEA.HI.X.SX32 R5, R56, R0.reuse, 0x1, P2 ;  /* 0x0000000038057211 */ /* 0x080fe200010f0eff */
[----:B------:R-:W-:Y:S01]  /*66e10*/  IMAD R54, R86, 0x2, R53 ;  /* 0x0000000256367824 */ /* 0x000fe200078e0235 */
[----:B------:R-:W-:Y:S01]  /*66e20*/  LEA.HI.X.SX32 R3, R57, R0, 0x1, P3 ;  /* 0x0000000039037211 */ /* 0x000fe200018f0eff */
[----:B------:R0:W-:Y:S04]  /*66e30*/  STL.64 [R1+0xa0], R6 ;  /* 0x0000a00601007387 */ /* 0x0001e80000100a00 */
[----:B------:R-:W-:Y:S04]  /*66e40*/  STL.64 [R1+0x98], R4 ;  /* 0x0000980401007387 */ /* 0x000fe80000100a00 */
[----:B------:R1:W-:Y:S01]  /*66e50*/  STL.64 [R1+0x90], R2 ;  /* 0x0000900201007387 */ /* 0x0003e20000100a00 */
[----:B0-----:R-:W-:Y:S01]  /*66e60*/  IADD3 R6, P1, PT, R52, R92, RZ ;  /* 0x0000005c34067210 */ /* 0x001fe20007f3e0ff */
[----:B------:R-:W-:-:S03]  /*66e70*/  IMAD R64, R86, 0x2, R54 ;  /* 0x0000000256407824 */ /* 0x000fc600078e0236 */
[----:B------:R-:W-:Y:S02]  /*66e80*/  LEA.HI.X.SX32 R7, R52, R0, 0x1, P1 ;  /* 0x0000000034077211 */ /* 0x000fe400008f0eff */
[----:B-1----:R-:W-:-:S04]  /*66e90*/  IADD3 R2, P3, PT, R54, R92, RZ ;  /* 0x0000005c36027210 */ /* 0x002fc80007f7e0ff */
[----:B------:R-:W-:Y:S01]  /*66ea0*/  LEA.HI.X.SX32 R3, R54, R0, 0x1, P3 ;  /* 0x0000000036037211 */ /* 0x000fe200018f0eff */
[----:B------:R-:W-:Y:S01]  /*66eb0*/  STL.64 [R1+0x88], R6 ;  /* 0x0000880601007387 */ /* 0x000fe20000100a00 */
[----:B------:R-:W-:-:S03]  /*66ec0*/  IADD3 R4, P2, PT, R53, R92, RZ ;  /* 0x0000005c35047210 */ /* 0x000fc60007f5e0ff */
[----:B------:R0:W-:Y:S01]  /*66ed0*/  STL.64 [R1+0x78], R2 ;  /* 0x0000780201007387 */ /* 0x0001e20000100a00 */
[----:B------:R-:W-:Y:S02]  /*66ee0*/  LEA.HI.X.SX32 R5, R53, R0, 0x1, P2 ;  /* 0x0000000035057211 */ /* 0x000fe400010f0eff */
[----:B0-----:R-:W-:-:S03]  /*66ef0*/  IADD3 R2, P1, PT, R64, R92, RZ ;  /* 0x0000005c40027210 */ /* 0x001fc60007f3e0ff */
[----:B------:R-:W-:Y:S01]  /*66f00*/  STL.64 [R1+0x80], R4 ;  /* 0x0000800401007387 */ /* 0x000fe20000100a00 */
[----:B------:R-:W-:-:S03]  /*66f10*/  LEA.HI.X.SX32 R3, R64, R0, 0x1, P1 ;  /* 0x0000000040037211 */ /* 0x000fc600008f0eff */
[----:B------:R-:W2:Y:S04]  /*66f20*/  LDL.LU R39, [R1+0x23c] ;  /* 0x00023c0001277983 */ /* 0x000ea80000300800 */
[----:B------:R0:W-:Y:S04]  /*66f30*/  STL.64 [R1+0x70], R2 ;  /* 0x0000700201007387 */ /* 0x0001e80000100a00 */
[----:B0-----:R-:W3:Y:S04]  /*66f40*/  LDL.LU R3, [R1+0x24c] ;  /* 0x00024c0001037983 */ /* 0x001ee80000300800 */
[----:B------:R-:W4:Y:S04]  /*66f50*/  LDL.LU R7, [R1+0x250] ;  /* 0x0002500001077983 */ /* 0x000f280000300800 */
[----:B------:R-:W4:Y:S04]  /*66f60*/  LDL.LU R6, [R1+0x254] ;  /* 0x0002540001067983 */ /* 0x000f280000300800 */
[----:B----4-:R0:W-:Y:S04]  /*66f70*/  STL.64 [R1+0x2648], R6 ;  /* 0x0026480601007387 */ /* 0x0101e80000100a00 */
[----:B0-----:R-:W4:Y:S04]  /*66f80*/  LDL.LU.64 R6, [R1+0xd8] ;  /* 0x0000d80001067983 */ /* 0x001f280000300a00 */
[----:B----4-:R0:W-:Y:S04]  /*66f90*/  STL.64 [R1+0x2650], R6 ;  /* 0x0026500601007387 */ /* 0x0101e80000100a00 */
[----:B0-----:R-:W2:Y:S04]  /*66fa0*/  LDL.LU.64 R6, [R1+0xe0] ;  /* 0x0000e00001067983 */ /* 0x001ea80000300a00 */
[----:B------:R-:W4:Y:S04]  /*66fb0*/  LDL.LU R46, [R1+0x22c] ;  /* 0x00022c00012e7983 */ /* 0x000f280000300800 */
[----:B----4-:R0:W-:Y:S04]  /*66fc0*/  STL [R1+0x2638], R46 ;  /* 0x0026382e01007387 */ /* 0x0101e80000100800 */
[----:B0-----:R-:W4:Y:S04]  /*66fd0*/  LDL.LU.64 R46, [R1+0xc8] ;  /* 0x0000c800012e7983 */ /* 0x001f280000300a00 */
[----:B----4-:R0:W-:Y:S04]  /*66fe0*/  STL.64 [R1+0x2640], R46 ;  /* 0x0026402e01007387 */ /* 0x0101e80000100a00 */
[----:B0-----:R-:W4:Y:S04]  /*66ff0*/  LDL.LU.64 R46, [R1+0xd0] ;  /* 0x0000d000012e7983 */ /* 0x001f280000300a00 */
[----:B------:R-:W2:Y:S04]  /*67000*/  LDL.LU R44, [R1+0x240] ;  /* 0x00024000012c7983 */ /* 0x000ea80000300800 */
[----:B------:R-:W2:Y:S04]  /*67010*/  LDL.LU.64 R50, [R1+0x60] ;  /* 0x0000600001327983 */ /* 0x000ea80000300a00 */
[----:B--2---:R0:W-:Y:S04]  /*67020*/  STL.64 [R1+0x2620], R50 ;  /* 0x0026203201007387 */ /* 0x0041e80000100a00 */
[----:B0-----:R-:W2:Y:S04]  /*67030*/  LDL.LU.64 R50, [R1+0x68] ;  /* 0x0000680001327983 */ /* 0x001ea80000300a00 */
[----:B------:R-:W-:Y:S04]  /*67040*/  STG.E.U8 desc[UR8][R6.64], R39 ;  /* 0x0000002706007986 */ /* 0x000fe8000c101108 */
[----:B--2---:R0:W-:Y:S04]  /*67050*/  STL.64 [R1+0x2630], R50 ;  /* 0x0026303201007387 */ /* 0x0041e80000100a00 */
[----:B0-----:R-:W2:Y:S04]  /*67060*/  LDL.LU.64 R50, [R1+0xc0] ;  /* 0x0000c00001327983 */ /* 0x001ea80000300a00 */
[----:B------:R-:W2:Y:S04]  /*67070*/  LDL.LU R40, [R1+0x244] ;  /* 0x0002440001287983 */ /* 0x000ea80000300800 */
[----:B------:R-:W2:Y:S04]  /*67080*/  LDL.LU.64 R48, [R1+0x58] ;  /* 0x0000580001307983 */ /* 0x000ea80000300a00 */
        /* <DEDUP_REMOVED lines=21> */
[----:B------:R-:W2:Y:S04]  /*671e0*/  LDL.LU.64 R8, [R1] ;  /* 0x0000000001087983 */ /* 0x000ea80000300a00 */
[----:B------:R-:W2:Y:S04]  /*671f0*/  LDL.LU R4, [R1+0x210] ;  /* 0x0002100001047983 */ /* 0x000ea80000300800 */
[----:B------:R-:W2:Y:S04]  /*67200*/  LDL.LU R5, [R1+0x214] ;  /* 0x0002140001057983 */ /* 0x000ea80000300800 */
[----:B------:R-:W2:Y:S04]  /*67210*/  LDL.LU R2, [R1+0x1ec] ;  /* 0x0001ec0001027983 */ /* 0x000ea80000300800 */
[----:B------:R-:W3:Y:S04]  /*67220*/  LDL.LU.64 R6, [R1+0x2650] ;  /* 0x0026500001067983 */ /* 0x000ee80000300a00 */
[----:B---3--:R0:W-:Y:S04]  /*67230*/  STG.E.U8 desc[UR8][R6.64], R3 ;  /* 0x0000000306007986 */ /* 0x0081e8000c101108 */
[----:B0-----:R-:W4:Y:S04]  /*67240*/  LDL.LU.64 R6, [R1+0x2648] ;  /* 0x0026480001067983 */ /* 0x001f280000300a00 */
[----:B------:R-:W3:Y:S04]  /*67250*/  LDL.LU R3, [R1+0x200] ;  /* 0x0002000001037983 */ /* 0x000ee80000300800 */
[----:B----4-:R0:W-:Y:S04]  /*67260*/  STG.E.U8 desc[UR8][R46.64], R7 ;  /* 0x000000072e007986 */ /* 0x0101e8000c101108 */
[----:B0-----:R-:W4:Y:S01]  /*67270*/  LDL.LU.64 R46, [R1+0x2640] ;  /* 0x00264000012e7983 */ /* 0x001f220000300a00 */
        /* <DEDUP_REMOVED lines=11> */
[C---:B------:R-:W-:Y:S01]  /*67330*/  IMAD R75, R86.reuse, 0x2, R73 ;  /* 0x00000002564b7824 */ /* 0x040fe200078e0249 */
[----:B----4-:R0:W-:Y:S04]  /*67340*/  STG.E.U8 desc[UR8][R46.64], R6 ;  /* 0x000000062e007986 */ /* 0x0101e8000c101108 */
[----:B0-----:R-:W2:Y:S01]  /*67350*/  LDL.LU R46, [R1+0x2638] ;  /* 0x00263800012e7983 */ /* 0x001ea20000300800 */
[----:B------:R-:W-:Y:S01]  /*67360*/  IMAD R77, R86, 0x2, R75 ;  /* 0x00000002564d7824 */ /* 0x000fe200078e024b */
[----:B------:R-:W-:-:S03]  /*67370*/  IADD3 R52, P2, PT, R63, R92, RZ ;  /* 0x0000005c3f347210 */ /* 0x000fc60007f5e0ff */
[----:B------:R-:W-:Y:S01]  /*67380*/  IMAD R79, R86, 0x2, R77 ;  /* 0x00000002564f7824 */ /* 0x000fe200078e024d */
[----:B------:R-:W-:-:S03]  /*67390*/  IADD3 R54, P3, PT, R62, R92, RZ ;  /* 0x0000005c3e367210 */ /* 0x000fc60007f7e0ff */
[----:B------:R-:W-:Y:S01]  /*673a0*/  IMAD R81, R86, 0x4, R79 ;  /* 0x0000000456517824 */ /* 0x000fe200078e024f */
[-C--:B------:R-:W-:Y:S02]  /*673b0*/  LEA.HI.X.SX32 R53, R63, R0.reuse, 0x1, P2 ;  /* 0x000000003f357211 */ /* 0x080fe400010f0eff */
[----:B------:R-:W-:Y:S01]  /*673c0*/  LEA.HI.X.SX32 R55, R62, R0, 0x1, P3 ;  /* 0x000000003e377211 */ /* 0x000fe200018f0eff */
[----:B------:R-:W-:Y:S01]  /*673d0*/  IMAD R83, R86, 0x2, R81 ;  /* 0x0000000256537824 */ /* 0x000fe200078e0251 */
[-C--:B------:R-:W-:Y:S02]  /*673e0*/  IADD3 R56, P1, PT, R68, R92.reuse, RZ ;  /* 0x0000005c44387210 */ /* 0x080fe40007f3e0ff */
[-C--:B------:R-:W-:Y:S02]  /*673f0*/  IADD3 R58, P2, PT, R66, R92.reuse, RZ ;  /* 0x0000005c423a7210 */ /* 0x080fe40007f5e0ff */
[----:B------:R-:W-:Y:S01]  /*67400*/  IADD3 R60, P3, PT, R61, R92, RZ ;  /* 0x0000005c3d3c7210 */ /* 0x000fe20007f7e0ff */
[----:B------:R-:W-:Y:S01]  /*67410*/  IMAD R85, R86, 0x2, R83 ;  /* 0x0000000256557824 */ /* 0x000fe200078e0253 */
[----:B------:R-:W-:-:S02]  /*67420*/  LEA.HI.X.SX32 R57, R68, R0, 0x1, P1 ;  /* 0x0000000044397211 */ /* 0x000fc400008f0eff */
[-C--:B------:R-:W-:Y:S02]  /*67430*/  LEA.HI.X.SX32 R59, R66, R0.reuse, 0x1, P2 ;  /* 0x00000000423b7211 */ /* 0x080fe400010f0eff */
[----:B------:R-:W-:Y:S02]  /*67440*/  LEA.HI.X.SX32 R61, R61, R0, 0x1, P3 ;  /* 0x000000003d3d7211 */ /* 0x000fe400018f0eff */
        /* <DEDUP_REMOVED lines=20> */
[----:B------:R-:W-:Y:S01]  /*67590*/  LEA.HI.X.SX32 R79, R79, R0, 0x1, P3 ;  /* 0x000000004f4f7211 */ /* 0x000fe200018f0eff */
[----:B------:R-:W-:Y:S01]  /*675a0*/  IMAD R93, R86, 0x2, R91 ;  /* 0x00000002565d7824 */ /* 0x000fe200078e025b */
[-C--:B------:R-:W-:Y:S02]  /*675b0*/  IADD3 R80, P1, PT, R81, R92.reuse, RZ ;  /* 0x0000005c51507210 */ /* 0x080fe40007f3e0ff */
[-C--:B------:R-:W-:Y:S02]  /*675c0*/  IADD3 R82, P2, PT, R83, R92.reuse, RZ ;  /* 0x0000005c53527210 */ /* 0x080fe40007f5e0ff */
[----:B------:R-:W-:Y:S02]  /*675d0*/  IADD3 R84, P3, PT, R85, R92, RZ ;  /* 0x0000005c55547210 */ /* 0x000fe40007f7e0ff */
[----:B------:R-:W-:-:S02]  /*675e0*/  LEA.HI.X.SX32 R81, R81, R0, 0x1, P1 ;  /* 0x0000000051517211 */ /* 0x000fc400008f0eff */
[-C--:B------:R-:W-:Y:S02]  /*675f0*/  LEA.HI.X.SX32 R83, R83, R0.reuse, 0x1, P2 ;  /* 0x0000000053537211 */ /* 0x080fe400010f0eff */
[----:B------:R-:W-:Y:S02]  /*67600*/  LEA.HI.X.SX32 R85, R85, R0, 0x1, P3 ;  /* 0x0000000055557211 */ /* 0x000fe400018f0eff */
[-C--:B------:R-:W-:Y:S02]  /*67610*/  IADD3 R86, P1, PT, R87, R92.reuse, RZ ;  /* 0x0000005c57567210 */ /* 0x080fe40007f3e0ff */
[-C--:B------:R-:W-:Y:S02]  /*67620*/  IADD3 R88, P2, PT, R89, R92.reuse, RZ ;  /* 0x0000005c59587210 */ /* 0x080fe40007f5e0ff */
[-C--:B------:R-:W-:Y:S02]  /*67630*/  IADD3 R90, P3, PT, R91, R92.reuse, RZ ;  /* 0x0000005c5b5a7210 */ /* 0x080fe40007f7e0ff */
[----:B------:R-:W-:-:S02]  /*67640*/  IADD3 R92, P4, PT, R93, R92, RZ ;  /* 0x0000005c5d5c7210 */ /* 0x000fc40007f9e0ff */
[-C--:B------:R-:W-:Y:S02]  /*67650*/  LEA.HI.X.SX32 R87, R87, R0.reuse, 0x1, P1 ;  /* 0x0000000057577211 */ /* 0x080fe400008f0eff */
[-C--:B------:R-:W-:Y:S02]  /*67660*/  LEA.HI.X.SX32 R89, R89, R0.reuse, 0x1, P2 ;  /* 0x0000000059597211 */ /* 0x080fe400010f0eff */
[-C--:B------:R-:W-:Y:S02]  /*67670*/  LEA.HI.X.SX32 R91, R91, R0.reuse, 0x1, P3 ;  /* 0x000000005b5b7211 */ /* 0x080fe400018f0eff */
[----:B------:R-:W-:Y:S02]  /*67680*/  LEA.HI.X.SX32 R93, R93, R0, 0x1, P4 ;  /* 0x000000005d5d7211 */ /* 0x000fe400020f0eff */
[----:B------:R-:W4:Y:S04]  /*67690*/  LDL.LU R0, [R1+0x1d8] ;  /* 0x0001d80001007983 */ /* 0x000f280000300800 */
[----:B------:R-:W3:Y:S04]  /*676a0*/  LDL.LU R47, [R1+0x1e0] ;  /* 0x0001e000012f7983 */ /* 0x000ee80000300800 */
[----:B------:R-:W3:Y:S04]  /*676b0*/  LDL.LU R45, [R1+0x1e4] ;  /* 0x0001e400012d7983 */ /* 0x000ee80000300800 */
[----:B------:R-:W3:Y:S04]  /*676c0*/  LDL.LU R41, [R1+0x1e8] ;  /* 0x0001e80001297983 */ /* 0x000ee80000300800 */
[----:B------:R-:W3:Y:S04]  /*676d0*/  LDL.LU R39, [R1+0x1ac] ;  /* 0x0001ac0001277983 */ /* 0x000ee80000300800 */
[----:B------:R-:W3:Y:S04]  /*676e0*/  LDL.LU R7, [R1+0x1bc] ;  /* 0x0001bc0001077983 */ /* 0x000ee80000300800 */
[----:B------:R-:W3:Y:S04]  /*676f0*/  LDL.LU R6, [R1+0x1c0] ;  /* 0x0001c00001067983 */ /* 0x000ee80000300800 */
[----:B--2---:R0:W-:Y:S04]  /*67700*/  STG.E.U8 desc[UR8][R50.64], R46 ;  /* 0x0000002e32007986 */ /* 0x0041e8000c101108 */
[----:B0-----:R-:W2:Y:S04]  /*67710*/  LDL.LU.64 R50, [R1+0x2630] ;  /* 0x0026300001327983 */ /* 0x001ea80000300a00 */
[----:B------:R-:W3:Y:S04]  /*67720*/  LDL.LU R46, [R1+0x2628] ;  /* 0x00262800012e7983 */ /* 0x000ee80000300800 */
[----:B--2---:R0:W-:Y:S04]  /*67730*/  STG.E.U8 desc[UR8][R50.64], R44 ;  /* 0x0000002c32007986 */ /* 0x0041e8000c101108 */
[----:B0-----:R-:W2:Y:S04]  /*67740*/  LDL.LU.64 R50, [R1+0x2620] ;  /* 0x0026200001327983 */ /* 0x001ea80000300a00 */
[----:B------:R-:W3:Y:S04]  /*67750*/  LDL.LU R44, [R1+0x2618] ;  /* 0x00261800012c7983 */ /* 0x000ee80000300800 */
[----:B--2---:R0:W-:Y:S04]  /*67760*/  STG.E.U8 desc[UR8][R50.64], R40 ;  /* 0x0000002832007986 */ /* 0x0041e8000c101108 */
[----:B------:R1:W-:Y:S04]  /*67770*/  STG.E.U8 desc[UR8][R48.64], R38 ;  /* 0x0000002630007986 */ /* 0x0003e8000c101108 */
[----:B------:R2:W-:Y:S04]  /*67780*/  STG.E.U8 desc[UR8][R42.64], R34 ;  /* 0x000000222a007986 */ /* 0x0005e8000c101108 */
[----:B0-----:R-:W3:Y:S04]  /*67790*/  LDL.LU.64 R50, [R1+0x2610] ;  /* 0x0026100001327983 */ /* 0x001ee80000300a00 */
[----:B------:R-:W3:Y:S04]  /*677a0*/  LDL.LU R40, [R1+0x2608] ;  /* 0x0026080001287983 */ /* 0x000ee80000300800 */
[----:B-1----:R-:W3:Y:S04]  /*677b0*/  LDL.LU.64 R48, [R1+0x2600] ;  /* 0x0026000001307983 */ /* 0x002ee80000300a00 */
[----:B------:R-:W3:Y:S04]  /*677c0*/  LDL.LU R38, [R1+0x25f8] ;  /* 0x0025f80001267983 */ /* 0x000ee80000300800 */
[----:B--2---:R-:W2:Y:S04]  /*677d0*/  LDL.LU.64 R42, [R1+0x25f0] ;  /* 0x0025f000012a7983 */ /* 0x004ea80000300a00 */
[----:B------:R-:W2:Y:S04]  /*677e0*/  LDL.LU R34, [R1+0x25e8] ;  /* 0x0025e80001227983 */ /* 0x000ea80000300800 */
[----:B------:R0:W-:Y:S04]  /*677f0*/  STG.E.U8 desc[UR8][R36.64], R35 ;  /* 0x0000002324007986 */ /* 0x0001e8000c101108 */
[----:B------:R1:W-:Y:S04]  /*67800*/  STG.E.U8 desc[UR8][R32.64], R28 ;  /* 0x0000001c20007986 */ /* 0x0003e8000c101108 */
[----:B------:R1:W-:Y:S04]  /*67810*/  STG.E.U8 desc[UR8][R30.64], R29 ;  /* 0x0000001d1e007986 */ /* 0x0003e8000c101108 */
[----:B0-----:R-:W2:Y:S04]  /*67820*/  LDL.LU.64 R36, [R1+0x25e0] ;  /* 0x0025e00001247983 */ /* 0x001ea80000300a00 */
[----:B------:R-:W2:Y:S04]  /*67830*/  LDL.LU R35, [R1+0x25d8] ;  /* 0x0025d80001237983 */ /* 0x000ea80000300800 */
[----:B-1----:R-:W2:Y:S04]  /*67840*/  LDL.LU.64 R32, [R1+0x25d0] ;  /* 0x0025d00001207983 */ /* 0x002ea80000300a00 */
[----:B------:R-:W2:Y:S04]  /*67850*/  LDL.LU R28, [R1+0x25c8] ;  /* 0x0025c800011c7983 */ /* 0x000ea80000300800 */
[----:B------:R-:W2:Y:S04]  /*67860*/  LDL.LU.64 R30, [R1+0x25c0] ;  /* 0x0025c000011e7983 */ /* 0x000ea80000300a00 */
[----:B------:R-:W2:Y:S04]  /*67870*/  LDL.LU R29, [R1+0x25b8] ;  /* 0x0025b800011d7983 */ /* 0x000ea80000300800 */
[----:B------:R0:W-:Y:S04]  /*67880*/  STG.E.U8 desc[UR8][R26.64], R22 ;  /* 0x000000161a007986 */ /* 0x0001e8000c101108 */
[----:B------:R1:W-:Y:S04]  /*67890*/  STG.E.U8 desc[UR8][R24.64], R23 ;  /* 0x0000001718007986 */ /* 0x0003e8000c101108 */
[----:B------:R1:W-:Y:S04]  /*678a0*/  STG.E.U8 desc[UR8][R20.64], R16 ;  /* 0x0000001014007986 */ /* 0x0003e8000c101108 */
[----:B0-----:R-:W2:Y:S04]  /*678b0*/  LDL.LU.64 R26, [R1+0x25b0] ;  /* 0x0025b000011a7983 */ /* 0x001ea80000300a00 */
[----:B------:R-:W2:Y:S04]  /*678c0*/  LDL.LU R22, [R1+0x25a8] ;  /* 0x0025a80001167983 */ /* 0x000ea80000300800 */
[----:B-1----:R-:W4:Y:S04]  /*678d0*/  LDL.LU.64 R24, [R1+0x25a0] ;  /* 0x0025a00001187983 */ /* 0x002f280000300a00 */
        /* <DEDUP_REMOVED lines=10> */
[----:B------:R-:W3:Y:S04]  /*67980*/  LDL.LU.64 R12, [R1+0x2560] ;  /* 0x00256000010c7983 */ /* 0x000ee80000300a00 */
[----:B------:R-:W2:Y:S04]  /*67990*/  LDL.LU R11, [R1+0x2558] ;  /* 0x00255800010b7983 */ /* 0x000ea80000300800 */
[----:B------:R0:W-:Y:S04]  /*679a0*/  STG.E.U8 desc[UR8][R8.64], R4 ;  /* 0x0000000408007986 */ /* 0x0001e8000c101108 */
[----:B0-----:R-:W2:Y:S04]  /*679b0*/  LDL.LU.64 R8, [R1+0x2550] ;  /* 0x0025500001087983 */ /* 0x001ea80000300a00 */
[----:B------:R-:W3:Y:S04]  /*679c0*/  LDL.LU R4, [R1+0x254c] ;  /* 0x00254c0001047983 */ /* 0x000ee80000300800 */
[----:B--2---:R0:W-:Y:S04]  /*679d0*/  STG.E.U8 desc[UR8][R8.64], R5 ;  /* 0x0000000508007986 */ /* 0x0041e8000c101108 */
[----:B------:R1:W-:Y:S04]  /*679e0*/  STG.E.U8 desc[UR8][R10.64], R2 ;  /* 0x000000020a007986 */ /* 0x0003e8000c101108 */
[----:B0-----:R-:W2:Y:S04]  /*679f0*/  LDL.LU R5, [R1+0x2548] ;  /* 0x0025480001057983 */ /* 0x001ea80000300800 */
[----:B------:R-:W2:Y:S04]  /*67a00*/  LDL.LU R8, [R1+0x1f4] ;  /* 0x0001f40001087983 */ /* 0x000ea80000300800 */
[----:B------:R-:W2:Y:S04]  /*67a10*/  LDL.LU R9, [R1+0x1f8] ;  /* 0x0001f80001097983 */ /* 0x000ea80000300800 */
[----:B-1----:R-:W2:Y:S04]  /*67a20*/  LDL.LU R2, [R1+0x2544] ;  /* 0x0025440001027983 */ /* 0x002ea80000300800 */
[----:B------:R-:W2:Y:S04]  /*67a30*/  LDL.LU R10, [R1+0x1dc] ;  /* 0x0001dc00010a7983 */ /* 0x000ea80000300800 */
[----:B------:R-:W2:Y:S04]  /*67a40*/  LDL.LU R11, [R1+0x1f0] ;  /* 0x0001f000010b7983 */ /* 0x000ea80000300800 */
[----:B---3--:R0:W-:Y:S04]  /*67a50*/  STG.E.U8 desc[UR8][R12.64], R3 ;  /* 0x000000030c007986 */ /* 0x0081e8000c101108 */
[----:B0-----:R-:W2:Y:S04]  /*67a60*/  LDL.LU R3, [R1+0x2540] ;  /* 0x0025400001037983 */ /* 0x001ea80000300800 */
[----:B------:R-:W3:Y:S04]  /*67a70*/  LDL.LU R12, [R1+0x204] ;  /* 0x00020400010c7983 */ /* 0x000ee80000300800 */
[----:B------:R-:W2:Y:S04]  /*67a80*/  LDL.LU R13, [R1+0x208] ;  /* 0x00020800010d7983 */ /* 0x000ea80000300800 */
[----:B---3--:R-:W-:Y:S04]  /*67a90*/  STG.E.U8 desc[UR8][R14.64], R12 ;  /* 0x0000000c0e007986 */ /* 0x008fe8000c101108 */
[----:B--2---:R-:W-:Y:S04]  /*67aa0*/  STG.E.U8 desc[UR8][R2.64], R13 ;  /* 0x0000000d02007986 */ /* 0x004fe8000c101108 */
[----:B------:R-:W-:Y:S04]  /*67ab0*/  STG.E.U8 desc[UR8][R16.64], R10 ;  /* 0x0000000a10007986 */ /* 0x000fe8000c101108 */
[----:B------:R-:W-:Y:S04]  /*67ac0*/  STG.E.U8 desc[UR8][R18.64], R11 ;  /* 0x0000000b12007986 */ /* 0x000fe8000c101108 */
[----:B------:R-:W-:Y:S04]  /*67ad0*/  STG.E.U8 desc[UR8][R20.64], R8 ;  /* 0x0000000814007986 */ /* 0x000fe8000c101108 */
[----:B------:R-:W-:Y:S04]  /*67ae0*/  STG.E.U8 desc[UR8][R22.64], R9 ;  /* 0x0000000916007986 */ /* 0x000fe8000c101108 */
[----:B----4-:R-:W-:Y:S04]  /*67af0*/  STG.E.U8 desc[UR8][R24.64], R0 ;  /* 0x0000000018007986 */ /* 0x010fe8000c101108 */
[----:B------:R-:W-:Y:S04]  /*67b00*/  STG.E.U8 desc[UR8][R26.64], R47 ;  /* 0x0000002f1a007986 */ /* 0x000fe8000c101108 */
[----:B------:R-:W-:Y:S04]  /*67b10*/  STG.E.U8 desc[UR8][R28.64], R45 ;  /* 0x0000002d1c007986 */ /* 0x000fe8000c101108 */
[----:B------:R-:W-:Y:S04]  /*67b20*/  STG.E.U8 desc[UR8][R4.64], R41 ;  /* 0x0000002904007986 */ /* 0x000fe8000c101108 */
[----:B------:R0:W-:Y:S04]  /*67b30*/  STG.E.U8 desc[UR8][R30.64], R39 ;  /* 0x000000271e007986 */ /* 0x0001e8000c101108 */
[----:B0-----:R-:W2:Y:S04]  /*67b40*/  LDL.LU R39, [R1+0x1c4] ;  /* 0x0001c40001277983 */ /* 0x001ea80000300800 */
[----:B------:R-:W-:Y:S04]  /*67b50*/  STG.E.U8 desc[UR8][R32.64], R7 ;  /* 0x0000000720007986 */ /* 0x000fe8000c101108 */
[----:B------:R0:W-:Y:S04]  /*67b60*/  STG.E.U8 desc[UR8][R34.64], R6 ;  /* 0x0000000622007986 */ /* 0x0001e8000c101108 */
[----:B------:R-:W3:Y:S04]  /*67b70*/  LDL.LU R41, [R1+0x19c] ;  /* 0x00019c0001297983 */ /* 0x000ee80000300800 */
[----:B0-----:R-:W4:Y:S04]  /*67b80*/  LDL.LU R6, [R1+0x1b0] ;  /* 0x0001b00001067983 */ /* 0x001f280000300800 */
[----:B------:R-:W3:Y:S04]  /*67b90*/  LDL.LU R7, [R1+0x1b4] ;  /* 0x0001b40001077983 */ /* 0x000ee80000300800 */
[----:B------:R-:W3:Y:S04]  /*67ba0*/  LDL.LU R45, [R1+0x1b8] ;  /* 0x0001b800012d7983 */ /* 0x000ee80000300800 */
[----:B------:R-:W3:Y:S04]  /*67bb0*/  LDL.LU R47, [R1+0x198] ;  /* 0x00019800012f7983 */ /* 0x000ee80000300800 */
[----:B------:R-:W3:Y:S04]  /*67bc0*/  LDL.LU R4, [R1+0x1a8] ;  /* 0x0001a80001047983 */ /* 0x000ee80000300800 */
[----:B------:R-:W3:Y:S04]  /*67bd0*/  LDL.LU R5, [R1+0x260] ;  /* 0x0002600001057983 */ /* 0x000ee80000300800 */
[----:B------:R-:W3:Y:S04]  /*67be0*/  LDL.LU.64 R34, [R1+0x98] ;  /* 0x0000980001227983 */ /* 0x000ee80000300a00 */
        /* <DEDUP_REMOVED lines=20> */
[----:B------:R-:W3:Y:S04]  /*67d30*/  LDL.LU.64 R8, [R1+0xf8] ;  /* 0x0000f80001087983 */ /* 0x000ee80000300a00 */
[----:B------:R-:W3:Y:S04]  /*67d40*/  LDL.LU R0, [R1+0x168] ;  /* 0x0001680001007983 */ /* 0x000ee80000300800 */
[----:B--2---:R0:W-:Y:S04]  /*67d50*/  STG.E.U8 desc[UR8][R36.64], R39 ;  /* 0x0000002724007986 */ /* 0x0041e8000c101108 */
[----:B0-----:R-:W3:Y:S04]  /*67d60*/  LDL.LU R39, [R1+0x253c] ;  /* 0x00253c0001277983 */ /* 0x001ee80000300800 */
[----:B------:R-:W2:Y:S04]  /*67d70*/  LDL.LU R36, [R1+0x1d4] ;  /* 0x0001d40001247983 */ /* 0x000ea80000300800 */
[----:B------:R-:W2:Y:S04]  /*67d80*/  LDL.LU R37, [R1+0x17c] ;  /* 0x00017c0001257983 */ /* 0x000ea80000300800 */
[----:B---3--:R0:W-:Y:S04]  /*67d90*/  STG.E.U8 desc[UR8][R38.64], R41 ;  /* 0x0000002926007986 */ /* 0x0081e8000c101108 */
[----:B0-----:R-:W4:Y:S04]  /*67da0*/  LDL.LU R41, [R1+0x2538] ;  /* 0x0025380001297983 */ /* 0x001f280000300800 */
[----:B------:R-:W3:Y:S04]  /*67db0*/  LDL.LU.64 R38, [R1+0xa0] ;  /* 0x0000a00001267983 */ /* 0x000ee80000300a00 */
[----:B----4-:R0:W-:Y:S04]  /*67dc0*/  STG.E.U8 desc[UR8][R40.64], R6 ;  /* 0x0000000628007986 */ /* 0x0101e8000c101108 */
[----:B------:R1:W-:Y:S04]  /*67dd0*/  STG.E.U8 desc[UR8][R42.64], R7 ;  /* 0x000000072a007986 */ /* 0x0003e8000c101108 */
[----:B0-----:R-:W4:Y:S04]  /*67de0*/  LDL.LU R6, [R1+0x2534] ;  /* 0x0025340001067983 */ /* 0x001f280000300800 */
[----:B------:R-:W2:Y:S04]  /*67df0*/  LDL.LU.64 R40, [R1+0x108] ;  /* 0x0001080001287983 */ /* 0x000ea80000300a00 */
[----:B-1----:R-:W4:Y:S04]  /*67e00*/  LDL.LU R7, [R1+0x2530] ;  /* 0x0025300001077983 */ /* 0x002f280000300800 */
[----:B------:R-:W2:Y:S04]  /*67e10*/  LDL.LU R42, [R1+0x1cc] ;  /* 0x0001cc00012a7983 */ /* 0x000ea80000300800 */
[----:B------:R-:W2:Y:S04]  /*67e20*/  LDL.LU R43, [R1+0x1d0] ;  /* 0x0001d000012b7983 */ /* 0x000ea80000300800 */
[----:B----4-:R0:W-:Y:S04]  /*67e30*/  STG.E.U8 desc[UR8][R6.64], R45 ;  /* 0x0000002d06007986 */ /* 0x0101e8000c101108 */
[----:B0-----:R-:W4:Y:S04]  /*67e40*/  LDL.LU R45, [R1+0x252c] ;  /* 0x00252c00012d7983 */ /* 0x001f280000300800 */
[----:B------:R-:W2:Y:S04]  /*67e50*/  LDL.LU R6, [R1+0x1a0] ;  /* 0x0001a00001067983 */ /* 0x000ea80000300800 */
[----:B------:R-:W2:Y:S04]  /*67e60*/  LDL.LU R7, [R1+0x1a4] ;  /* 0x0001a40001077983 */ /* 0x000ea80000300800 */
[----:B----4-:R0:W-:Y:S04]  /*67e70*/  STG.E.U8 desc[UR8][R44.64], R47 ;  /* 0x0000002f2c007986 */ /* 0x0101e8000c101108 */
[----:B0-----:R-:W2:Y:S04]  /*67e80*/  LDL.LU R47, [R1+0x2528] ;  /* 0x00252800012f7983 */ /* 0x001ea80000300800 */
[----:B------:R-:W4:Y:S04]  /*67e90*/  LDL.LU.64 R44, [R1+0xa8] ;  /* 0x0000a800012c7983 */ /* 0x000f280000300a00 */
[----:B--2---:R0:W-:Y:S04]  /*67ea0*/  STG.E.U8 desc[UR8][R46.64], R6 ;  /* 0x000000062e007986 */ /* 0x0041e8000c101108 */
[----:B------:R1:W-:Y:S04]  /*67eb0*/  STG.E.U8 desc[UR8][R48.64], R7 ;  /* 0x0000000730007986 */ /* 0x0003e8000c101108 */
[----:B------:R2:W-:Y:S04]  /*67ec0*/  STG.E.U8 desc[UR8][R50.64], R4 ;  /* 0x0000000432007986 */ /* 0x0005e8000c101108 */
[----:B0-----:R-:W3:Y:S04]  /*67ed0*/  LDL.LU.64 R46, [R1+0xb0] ;  /* 0x0000b000012e7983 */ /* 0x001ee80000300a00 */
[----:B-1----:R-:W3:Y:S04]  /*67ee0*/  LDL.LU R49, [R1+0x1c8] ;  /* 0x0001c80001317983 */ /* 0x002ee80000300800 */
[----:B--2---:R-:W3:Y:S04]  /*67ef0*/  LDL.LU.64 R50, [R1+0xb8] ;  /* 0x0000b80001327983 */ /* 0x004ee80000300a00 */
[----:B------:R-:W0:Y:S04]  /*67f00*/  LDS.128 R4, [R5+0x800] ;  /* 0x0008000005047984 */ /* 0x000e280000000c00 */
[----:B---3--:R-:W-:Y:S04]  /*67f10*/  STG.E.U8 desc[UR8][R50.64], R49 ;  /* 0x0000003132007986 */ /* 0x008fe8000c101108 */
[----:B------:R-:W-:Y:S04]  /*67f20*/  STG.E.U8 desc[UR8][R46.64], R42 ;  /* 0x0000002a2e007986 */ /* 0x000fe8000c101108 */
[----:B----4-:R-:W-:Y:S04]  /*67f30*/  STG.E.U8 desc[UR8][R44.64], R43 ;  /* 0x0000002b2c007986 */ /* 0x010fe8000c101108 */
[----:B------:R-:W-:Y:S04]  /*67f40*/  STG.E.U8 desc[UR8][R40.64], R36 ;  /* 0x0000002428007986 */ /* 0x000fe8000c101108 */
[----:B------:R-:W-:Y:S04]  /*67f50*/  STG.E.U8 desc[UR8][R38.64], R37 ;  /* 0x0000002526007986 */ /* 0x000fe8000c101108 */
[----:B------:R-:W-:Y:S04]  /*67f60*/  STG.E.U8 desc[UR8][R34.64], R30 ;  /* 0x0000001e22007986 */ /* 0x000fe8000c101108 */
[----:B------:R1:W-:Y:S04]  /*67f70*/  STG.E.U8 desc[UR8][R32.64], R31 ;  /* 0x0000001f20007986 */ /* 0x0003e8000c101108 */
[----:B-1----:R-:W2:Y:S04]  /*67f80*/  LDL.LU.64 R32, [R1+0xf0] ;  /* 0x0000f00001207983 */ /* 0x002ea80000300a00 */
[----:B------:R-:W3:Y:S04]  /*67f90*/  LDL.LU.64 R30, [R1+0xe8] ;  /* 0x0000e800011e7983 */ /* 0x000ee80000300a00 */
[----:B------:R-:W-:Y:S04]  /*67fa0*/  STG.E.U8 desc[UR8][R28.64], R24 ;  /* 0x000000181c007986 */ /* 0x000fe8000c101108 */
        /* <DEDUP_REMOVED lines=9> */
[----:B------:R1:W-:Y:S04]  /*68040*/  STG.E.U8 desc[UR8][R62.64], R10 ;  /* 0x0000000a3e007986 */ /* 0x0003e8000c101108 */
[----:B------:R-:W-:Y:S04]  /*68050*/  STG.E.U8 desc[UR8][R64.64], R11 ;  /* 0x0000000b40007986 */ /* 0x000fe8000c101108 */
[----:B------:R4:W-:Y:S04]  /*68060*/  STG.E.U8 desc[UR8][R8.64], R0 ;  /* 0x0000000008007986 */ /* 0x0009e8000c101108 */
[----:B-1----:R-:W3:Y:S04]  /*68070*/  LDL.LU R10, [R1+0x264] ;  /* 0x00026400010a7983 */ /* 0x002ee80000300800 */
[----:B----4-:R-:W4:Y:S01]  /*68080*/  LDL.LU R8, [R1+0x258] ;  /* 0x0002580001087983 */ /* 0x010f220000300800 */
[----:B0-----:R-:W-:-:S02]  /*68090*/  PRMT R29, R4, 0x7770, RZ ;  /* 0x00007770041d7816 */ /* 0x001fc400000000ff */
[C---:B------:R-:W-:Y:S02]  /*680a0*/  PRMT R27, R4.reuse, 0x7771, RZ ;  /* 0x00007771041b7816 */ /* 0x040fe400000000ff */
[C---:B------:R-:W-:Y:S02]  /*680b0*/  PRMT R25, R4.reuse, 0x7772, RZ ;  /* 0x0000777204197816 */ /* 0x040fe400000000ff */
[----:B------:R-:W-:Y:S01]  /*680c0*/  PRMT R23, R4, 0x7773, RZ ;  /* 0x0000777304177816 */ /* 0x000fe200000000ff */
[----:B------:R-:W-:Y:S01]  /*680d0*/  STG.E.U8 desc[UR8][R66.64], R29 ;  /* 0x0000001d42007986 */ /* 0x000fe2000c101108 */
[C---:B------:R-:W-:Y:S02]  /*680e0*/  PRMT R21, R5.reuse, 0x7770, RZ ;  /* 0x0000777005157816 */ /* 0x040fe400000000ff */
[C---:B------:R-:W-:Y:S01]  /*680f0*/  PRMT R19, R5.reuse, 0x7771, RZ ;  /* 0x0000777105137816 */ /* 0x040fe200000000ff */
[----:B------:R-:W-:Y:S01]  /*68100*/  STG.E.U8 desc[UR8][R68.64], R27 ;  /* 0x0000001b44007986 */ /* 0x000fe2000c101108 */
[----:B------:R-:W-:-:S02]  /*68110*/  PRMT R17, R5, 0x7772, RZ ;  /* 0x0000777205117816 */ /* 0x000fc400000000ff */
[----:B------:R-:W-:Y:S01]  /*68120*/  PRMT R2, R5, 0x7773, RZ ;  /* 0x0000777305027816 */ /* 0x000fe200000000ff */
[----:B------:R-:W-:Y:S01]  /*68130*/  STG.E.U8 desc[UR8][R70.64], R25 ;  /* 0x0000001946007986 */ /* 0x000fe2000c101108 */
[C---:B------:R-:W-:Y:S02]  /*68140*/  PRMT R15, R6.reuse, 0x7770, RZ ;  /* 0x00007770060f7816 */ /* 0x040fe400000000ff */
[C---:B------:R-:W-:Y:S01]  /*68150*/  PRMT R13, R6.reuse, 0x7771, RZ ;  /* 0x00007771060d7816 */ /* 0x040fe200000000ff */
[----:B------:R-:W-:Y:S01]  /*68160*/  STG.E.U8 desc[UR8][R72.64], R23 ;  /* 0x0000001748007986 */ /* 0x000fe2000c101108 */
[----:B------:R-:W-:-:S03]  /*68170*/  PRMT R11, R6, 0x7772, RZ ;  /* 0x00007772060b7816 */ /* 0x000fc600000000ff */
[----:B------:R-:W-:Y:S01]  /*68180*/  STG.E.U8 desc[UR8][R74.64], R21 ;  /* 0x000000154a007986 */ /* 0x000fe2000c101108 */
[----:B------:R-:W-:Y:S02]  /*68190*/  PRMT R9, R6, 0x7773, RZ ;  /* 0x0000777306097816 */ /* 0x000fe400000000ff */
[C---:B------:R-:W-:Y:S01]  /*681a0*/  PRMT R0, R7.reuse, 0x7773, RZ ;  /* 0x0000777307007816 */ /* 0x040fe200000000ff */
[----:B------:R-:W-:Y:S01]  /*681b0*/  STG.E.U8 desc[UR8][R76.64], R19 ;  /* 0x000000134c007986 */ /* 0x000fe2000c101108 */
[C---:B------:R-:W-:Y:S02]  /*681c0*/  PRMT R3, R7.reuse, 0x7772, RZ ;  /* 0x0000777207037816 */ /* 0x040fe400000000ff */
[C---:B------:R-:W-:Y:S01]  /*681d0*/  PRMT R5, R7.reuse, 0x7771, RZ ;  /* 0x0000777107057816 */ /* 0x040fe200000000ff */
[----:B------:R-:W-:Y:S01]  /*681e0*/  STG.E.U8 desc[UR8][R78.64], R17 ;  /* 0x000000114e007986 */ /* 0x000fe2000c101108 */
[----:B------:R-:W-:Y:S01]  /*681f0*/  PRMT R7, R7, 0x7770, RZ ;  /* 0x0000777007077816 */ /* 0x000fe200000000ff */
[----:B------:R-:W0:Y:S02]  /*68200*/  S2R R14, SR_TID.X ;  /* 0x00000000000e7919 */ /* 0x000e240000002100 */
[----:B0-----:R-:W-:-:S04]  /*68210*/  SHF.R.U32.HI R12, RZ, 0x2, R14 ;  /* 0x00000002ff0c7819 */ /* 0x001fc8000001160e */
[----:B------:R-:W-:-:S04]  /*68220*/  LOP3.LUT R12, R12, 0x18, RZ, 0xc0, !PT ;  /* 0x000000180c0c7812 */ /* 0x000fc800078ec0ff */
[----:B------:R-:W-:Y:S02]  /*68230*/  LOP3.LUT R12, R12, 0x1f, R14, 0xf8, !PT ;  /* 0x0000001f0c0c7812 */ /* 0x000fe400078ef80e */
[----:B------:R-:W0:Y:S03]  /*68240*/  S2R R14, SR_CTAID.Y ;  /* 0x00000000000e7919 */ /* 0x000e260000002600 */
[----:B------:R-:W-:-:S05]  /*68250*/  IMAD.SHL.U32 R4, R12, 0x10, RZ ;  /* 0x000000100c047824 */ /* 0x000fca00078e00ff */
[----:B------:R-:W-:Y:S01]  /*68260*/  LOP3.LUT R6, R4, 0xf0, RZ, 0xc0, !PT ;  /* 0x000000f004067812 */ /* 0x000fe200078ec0ff */
[----:B--2---:R1:W-:Y:S04]  /*68270*/  STG.E.U8 desc[UR8][R32.64], R2 ;  /* 0x0000000220007986 */ /* 0x0043e8000c101108 */
[----:B------:R-:W-:Y:S04]  /*68280*/  STG.E.U8 desc[UR8][R80.64], R15 ;  /* 0x0000000f50007986 */ /* 0x000fe8000c101108 */
[----:B------:R-:W-:Y:S04]  /*68290*/  STG.E.U8 desc[UR8][R82.64], R13 ;  /* 0x0000000d52007986 */ /* 0x000fe8000c101108 */
[----:B------:R-:W-:Y:S01]  /*682a0*/  STG.E.U8 desc[UR8][R84.64], R11 ;  /* 0x0000000b54007986 */ /* 0x000fe2000c101108 */
[----:B-1----:R-:W0:Y:S03]  /*682b0*/  LDC R2, c[0x0][0x3ec] ;  /* 0x0000fb00ff027b82 */ /* 0x002e260000000800 */
[----:B------:R-:W-:Y:S04]  /*682c0*/  STG.E.U8 desc[UR8][R86.64], R9 ;  /* 0x0000000956007986 */ /* 0x000fe8000c101108 */
[----:B------:R-:W-:Y:S04]  /*682d0*/  STG.E.U8 desc[UR8][R88.64], R7 ;  /* 0x0000000758007986 */ /* 0x000fe8000c101108 */
[----:B------:R-:W-:Y:S04]  /*682e0*/  STG.E.U8 desc[UR8][R90.64], R5 ;  /* 0x000000055a007986 */ /* 0x000fe8000c101108 */
[----:B------:R-:W-:Y:S04]  /*682f0*/  STG.E.U8 desc[UR8][R92.64], R3 ;  /* 0x000000035c007986 */ /* 0x000fe8000c101108 */
[----:B---3--:R-:W-:Y:S01]  /*68300*/  STG.E.U8 desc[UR8][R30.64], R0 ;  /* 0x000000001e007986 */ /* 0x008fe2000c101108 */
[----:B------:R-:W-:Y:S06]  /*68310*/  BAR.SYNC.DEFER_BLOCKING 0x0 ;  /* 0x0000000000007b1d */ /* 0x000fec0000010000 */
[----:B----4-:R1:W-:Y:S02]  /*68320*/  STSM.16.M88 [R10], R8 ;  /* 0x000000080a007844 */ /* 0x0103e40000000000 */
[----:B------:R-:W-:Y:S06]  /*68330*/  BAR.SYNC.DEFER_BLOCKING 0x0 ;  /* 0x0000000000007b1d */ /* 0x000fec0000010000 */
[----:B-1----:R-:W1:Y:S01]  /*68340*/  S2R R8, SR_CTAID.X ;  /* 0x0000000000087919 */ /* 0x002e620000002500 */
[----:B------:R-:W2:Y:S01]  /*68350*/  S2R R10, SR_TID.X ;  /* 0x00000000000a7919 */ /* 0x000ea20000002100 */
[----:B------:R-:W3:Y:S01]  /*68360*/  LDSM.16.M88 R9, [R6+UR4] ;  /* 0x000000040609783b */ /* 0x000ee20008000000 */
[----:B-1----:R-:W-:Y:S01]  /*68370*/  IMAD.SHL.U32 R8, R8, 0x40, RZ ;  /* 0x0000004008087824 */ /* 0x002fe200078e00ff */
[----:B--2---:R-:W-:-:S04]  /*68380*/  LOP3.LUT R12, R10, 0x7f, RZ, 0xc0, !PT ;  /* 0x0000007f0a0c7812 */ /* 0x004fc800078ec0ff */
[----:B------:R-:W-:Y:S02]  /*68390*/  LOP3.LUT R8, R8, 0x3f, R10, 0xf8, !PT ;  /* 0x0000003f08087812 */ /* 0x000fe400078ef80a */
[----:B------:R-:W1:Y:S01]  /*683a0*/  LDC.64 R10, c[0x0][0x3a0] ;  /* 0x0000e800ff0a7b82 */ /* 0x000e620000000a00 */
[----:B0-----:R-:W-:Y:S01]  /*683b0*/  IMAD R2, R14, R2, RZ ;  /* 0x000000020e027224 */ /* 0x001fe200078e02ff */
[----:B------:R-:W-:Y:S01]  /*683c0*/  ISETP.GE.U32.AND P1, PT, R12, 0x40, PT ;  /* 0x000000400c00780c */ /* 0x000fe20003f26070 */
[----:B------:R-:W-:Y:S02]  /*683d0*/  IMAD.SHL.U32 R4, R8, 0x4, RZ ;  /* 0x0000000408047824 */ /* 0x000fe400078e00ff */
[----:B------:R-:W-:Y:S02]  /*683e0*/  IMAD.SHL.U32 R3, R2, 0x4, RZ ;  /* 0x0000000402037824 */ /* 0x000fe400078e00ff */
[----:B------:R-:W-:-:S04]  /*683f0*/  IMAD.HI R5, R8, 0x4, RZ ;  /* 0x0000000408057827 */ /* 0x000fc800078e02ff */
[----:B------:R-:W-:Y:S01]  /*68400*/  IMAD.HI R0, R2, 0x4, RZ ;  /* 0x0000000402007827 */ /* 0x000fe200078e02ff */
[----:B-1----:R-:W-:-:S04]  /*68410*/  IADD3 R2, P2, P3, R4, R10, R3 ;  /* 0x0000000a04027210 */ /* 0x002fc80007b5e003 */
[----:B------:R-:W-:-:S05]  /*68420*/  IADD3.X R3, PT, PT, R5, R11, R0, P2, P3 ;  /* 0x0000000b05037210 */ /* 0x000fca00017e6400 */
[----:B---3--:R0:W-:Y:S01]  /*68430*/  @!P1 STG.E desc[UR8][R2.64], R9 ;  /* 0x0000000902009986 */ /* 0x0081e2000c101908 */
[----:B------:R-:W-:Y:S06]  /*68440*/  BAR.SYNC.DEFER_BLOCKING 0x0 ;  /* 0x0000000000007b1d */ /* 0x000fec0000010000 */
[----:B------:R-:W-:Y:S05]  /*68450*/  @P0 BRA `(.L_x_20) ;  /* 0x0000000000a00947 */ /* 0x000fea0003800000 */
[----:B0-----:R-:W0:Y:S01]  /*68460*/  S2R R3, SR_CgaCtaId ;  /* 0x0000000000037919 */ /* 0x001e220000008800 */
[----:B------:R-:W-:Y:S01]  /*68470*/  NOP ;  /* 0x0000000000007918 */ /* 0x000fe20000000000 */
[----:B------:R-:W-:Y:S01]  /*68480*/  MOV R0, 0x50 ;  /* 0x0000005000007802 */ /* 0x000fe20000000f00 */
[----:B------:R-:W-:-:S03]  /*68490*/  IMAD.MOV.U32 R7, RZ, RZ, 0x1 ;  /* 0x00000001ff077424 */ /* 0x000fc600078e00ff */
[----:B0-----:R-:W-:Y:S01]  /*684a0*/  LEA R9, R3, R0, 0x18 ;  /* 0x0000000003097211 */ /* 0x001fe200078ec0ff */
[----:B------:R-:W-:Y:S02]  /*684b0*/  IMAD.U32 R0, RZ, RZ, UR5 ;  /* 0x00000005ff007e24 */ /* 0x000fe4000f8e00ff */
[----:B------:R-:W-:Y:S02]  /*684c0*/  IMAD.MOV.U32 R3, RZ, RZ, 0xffff ;  /* 0x0000ffffff037424 */ /* 0x000fe400078e00ff */
[----:B------:R-:W0:Y:S01]  /*684d0*/  LDS R5, [R9] ;  /* 0x0000000009057984 */ /* 0x000e220000000800 */
[----:B------:R-:W-:-:S04]  /*684e0*/  LOP3.LUT R0, R0, 0xffff, RZ, 0xc0, !PT ;  /* 0x0000ffff00007812 */ /* 0x000fc800078ec0ff */
[----:B------:R-:W-:-:S05]  /*684f0*/  SHF.R.U32.HI R0, RZ, 0x5, R0 ;  /* 0x00000005ff007819 */ /* 0x000fca0000011600 */
[----:B------:R-:W-:Y:S01]  /*68500*/  VIADD R2, R0, 0x10 ;  /* 0x0000001000027836 */ /* 0x000fe20000000000 */
[----:B------:R-:W-:-:S04]  /*68510*/  SHF.L.U32 R0, R3, R0, RZ ;  /* 0x0000000003007219 */ /* 0x000fc800000006ff */
[----:B------:R-:W-:-:S04]  /*68520*/  SHF.L.U32 R3, R7, R2, RZ ;  /* 0x0000000207037219 */ /* 0x000fc800000006ff */
[----:B------:R-:W-:-:S04]  /*68530*/  LOP3.LUT R0, R3, R0, RZ, 0xfc, !PT ;  /* 0x0000000003007212 */ /* 0x000fc800078efcff */
[C---:B------:R-:W-:Y:S02]  /*68540*/  LOP3.LUT R2, R0.reuse, 0xffff, RZ, 0xc0, !PT ;  /* 0x0000ffff00027812 */ /* 0x040fe400078ec0ff */
[----:B0-----:R-:W-:-:S04]  /*68550*/  LOP3.LUT R3, R0, 0xffff, R5, 0x80, !PT ;  /* 0x0000ffff00037812 */ /* 0x001fc800078e8005 */
[----:B------:R-:W-:-:S13]  /*68560*/  ISETP.NE.AND P0, PT, R3, R2, PT ;  /* 0x000000020300720c */ /* 0x000fda0003f05270 */
[----:B------:R-:W-:Y:S05]  /*68570*/  @P0 BRA `(.L_x_21) ;  /* 0x0000000000500947 */ /* 0x000fea0003800000 */
[----:B------:R-:W-:Y:S02]  /*68580*/  SHF.R.U32.HI R5, RZ, 0x10, R5 ;  /* 0x00000010ff057819 */ /* 0x000fe40000011605 */
[----:B------:R-:W-:-:S04]  /*68590*/  SHF.R.U32.HI R2, RZ, 0x10, R0 ;  /* 0x00000010ff027819 */ /* 0x000fc80000011600 */
[----:B------:R-:W-:-:S04]  /*685a0*/  LOP3.LUT R5, R5, R2, RZ, 0xc0, !PT ;  /* 0x0000000205057212 */ /* 0x000fc800078ec0ff */
[----:B------:R-:W-:-:S13]  /*685b0*/  ISETP.NE.AND P0, PT, R5, R2, PT ;  /* 0x000000020500720c */ /* 0x000fda0003f05270 */
[----:B------:R-:W-:Y:S05]  /*685c0*/  @P0 BRA `(.L_x_22) ;  /* 0x0000000000300947 */ /* 0x000fea0003800000 */
[----:B------:R-:W-:Y:S01]  /*685d0*/  R2UR UR4, R0 ;  /* 0x00000000000472ca */ /* 0x000fe200000e0000 */
[----:B------:R-:W0:Y:S01]  /*685e0*/  S2R R3, SR_LANEID ;  /* 0x0000000000037919 */ /* 0x000e220000000000 */
[----:B------:R-:W-:-:S06]  /*685f0*/  VOTE.ANY R2, PT, PT ;  /* 0x0000000000027806 */ /* 0x000fcc00038e0100 */
[----:B------:R-:W0:Y:S05]  /*68600*/  FLO.U32 R2, R2 ;  /* 0x0000000200027300 */ /* 0x000e2a00000e0000 */
[----:B------:R-:W-:-:S06]  /*68610*/  ULOP3.LUT UR4, URZ, UR4, URZ, 0x33, !UPT ;  /* 0x00000004ff047292 */ /* 0x000fcc000f8e33ff */
[----:B------:R-:W-:-:S04]  /*68620*/  IMAD.U32 R4, RZ, RZ, UR4 ;  /* 0x00000004ff047e24 */ /* 0x000fc8000f8e00ff */
[----:B------:R-:W1:Y:S02]  /*68630*/  REDUX UR5, R4 ;  /* 0x00000000040573c4 */ /* 0x000e640000000000 */
[----:B------:R2:W-:Y:S01]  /*68640*/  UTCATOMSWS.AND URZ, UR4 ;  /* 0x0000000400ff79e3 */ /* 0x0005e20008000000 */
[----:B0-----:R-:W-:Y:S01]  /*68650*/  ISETP.EQ.U32.AND P0, PT, R2, R3, PT ;  /* 0x000000030200720c */ /* 0x001fe20003f02070 */
[----:B-1----:R-:W-:-:S12]  /*68660*/  IMAD.U32 R0, RZ, RZ, UR5 ;  /* 0x00000005ff007e24 */ /* 0x002fd8000f8e00ff */
[----:B------:R2:W-:Y:S01]  /*68670*/  @P0 ATOMS.AND RZ, [R9], R0 ;  /* 0x0000000009ff038c */ /* 0x0005e20002800000 */
[----:B------:R-:W-:Y:S05]  /*68680*/  BRA `(.L_x_20) ;  /* 0x0000000000147947 */ /* 0x000fea0003800000 */
.L_x_22:
[----:B------:R-:W-:-:S07]  /*68690*/  MOV R2, 0x686b0 ;  /* 0x000686b000027802 */ /* 0x000fce0000000f00 */
[----:B------:R-:W-:Y:S05]  /*686a0*/  CALL.REL.NOINC `($__internal_0_$__cuda_sm10x_tcgen05_guardrail_trap_col_being_dealloced_not_returned_by_alloc) ;  /* 0x0000000000447944 */ /* 0x000fea0003c00000 */
[----:B------:R-:W-:Y:S05]  /*686b0*/  BRA `(.L_x_20) ;  /* 0x0000000000087947 */ /* 0x000fea0003800000 */
.L_x_21:
[----:B------:R-:W-:-:S07]  /*686c0*/  MOV R2, 0x686e0 ;  /* 0x000686e000027802 */ /* 0x000fce0000000f00 */
[----:B------:R-:W-:Y:S05]  /*686d0*/  CALL.REL.NOINC `($__internal_2_$__cuda_sm10x_tcgen05_guardrail_trap_unallocated_columns_being_dealloced) ;  /* 0x0000000000507944 */ /* 0x000fea0003c00000 */
.L_x_20:
[----:B------:R-:W-:Y:S01]  /*686e0*/  NOP ;  /* 0x0000000000007918 */ /* 0x000fe20000000000 */
[----:B--2---:R-:W-:Y:S05]  /*686f0*/  EXIT ;  /* 0x000000000000794d */ /* 0x004fea0003800000 */
.L_x_8:
[----:B------:R-:W2:Y:S02]  /*68700*/  SYNCS.PHASECHK.TRANS64.TRYWAIT P4, [UR4+0x10000], RZ ;  /* 0x010000ffff0075a7 */ /* 0x000ea40008081104 */
[----:B--2---:R-:W-:Y:S05]  /*68710*/  @!P4 BRA `(.L_x_8) ;  /* 0xfffffffc00f8c947 */ /* 0x004fea000383ffff */
[----:B------:R-:W-:Y:S05]  /*68720*/  BRA `(.L_x_7) ;  /* 0xfffffb0c00a47947 */ /* 0x000fea000383ffff */
.L_x_14:
[----:B------:R-:W0:Y:S02]  /*68730*/  SYNCS.PHASECHK.TRANS64.TRYWAIT P3, [UR4+0x3a010], RZ ;  /* 0x03a010ffff0075a7 */ /* 0x000e240008061104 */
[----:B0-----:R-:W-:Y:S05]  /*68740*/  @!P3 BRA `(.L_x_14) ;  /* 0xfffffffc00f8b947 */ /* 0x001fea000383ffff */
[----:B------:R-:W-:Y:S05]  /*68750*/  BRA `(.L_x_23) ;  /* 0xfffffdb800487947 */ /* 0x000fea000383ffff */
.L_x_15:
[----:B------:R-:W0:Y:S02]  /*68760*/  SYNCS.PHASECHK.TRANS64.TRYWAIT P3, [UR7], R4 ;  /* 0x00000004ff0075a7 */ /* 0x000e240008061107 */
[----:B0-----:R-:W-:Y:S05]  /*68770*/  @!P3 BRA `(.L_x_15) ;  /* 0xfffffffc00f8b947 */ /* 0x001fea000383ffff */
[----:B------:R-:W-:Y:S05]  /*68780*/  BRA `(.L_x_24) ;  /* 0xfffffde400c07947 */ /* 0x000fea000383ffff */
.L_x_19:
[----:B------:R-:W2:Y:S02]  /*68790*/  SYNCS.PHASECHK.TRANS64.TRYWAIT P2, [UR7], R6 ;  /* 0x00000006ff0075a7 */ /* 0x000ea40008041107 */
[----:B--2---:R-:W-:Y:S05]  /*687a0*/  @!P2 BRA `(.L_x_19) ;  /* 0xfffffffc00f8a947 */ /* 0x004fea000383ffff */
[----:B------:R-:W-:Y:S05]  /*687b0*/  BRA `(.L_x_18) ;  /* 0xffffff0c00f07947 */ /* 0x000fea000383ffff */
        .weak           $__internal_0_$__cuda_sm10x_tcgen05_guardrail_trap_col_being_dealloced_not_returned_by_alloc
        .type           $__internal_0_$__cuda_sm10x_tcgen05_guardrail_trap_col_being_dealloced_not_returned_by_alloc,@function
        .size           $__internal_0_$__cuda_sm10x_tcgen05_guardrail_trap_col_being_dealloced_not_returned_by_alloc,($__internal_1_$__cuda_sm10x_tcgen05_guardrail_trap_phase_invalid_during_alloc - $__internal_0_$__cuda_sm10x_tcgen05_guardrail_trap_col_being_dealloced_not_returned_by_alloc)
$__internal_0_$__cuda_sm10x_tcgen05_guardrail_trap_col_being_dealloced_not_returned_by_alloc:
[----:B------:R-:W-:Y:S05]  /*687c0*/  BPT.TRAP 0x1 ;  /* 0x000000040000795c */ /* 0x000fea0000300000 */
[----:B------:R-:W-:-:S04]  /*687d0*/  IMAD.MOV.U32 R3, RZ, RZ, 0x0 ;  /* 0x00000000ff037424 */ /* 0x000fc800078e00ff */
[----:B------:R-:W-:Y:S05]  /*687e0*/  RET.REL.NODEC R2 `(attn_fwd) ;  /* 0xfffff97802047950 */ /* 0x000fea0003c3ffff */
        .weak           $__internal_1_$__cuda_sm10x_tcgen05_guardrail_trap_phase_invalid_during_alloc
        .type           $__internal_1_$__cuda_sm10x_tcgen05_guardrail_trap_phase_invalid_during_alloc,@function
        .size           $__internal_1_$__cuda_sm10x_tcgen05_guardrail_trap_phase_invalid_during_alloc,($__internal_2_$__cuda_sm10x_tcgen05_guardrail_trap_unallocated_columns_being_dealloced - $__internal_1_$__cuda_sm10x_tcgen05_guardrail_trap_phase_invalid_during_alloc)
$__internal_1_$__cuda_sm10x_tcgen05_guardrail_trap_phase_invalid_during_alloc:
[----:B------:R-:W-:Y:S05]  /*687f0*/  BPT.TRAP 0x1 ;  /* 0x000000040000795c */ /* 0x000fea0000300000 */
[----:B------:R-:W-:-:S04]  /*68800*/  IMAD.MOV.U32 R3, RZ, RZ, 0x0 ;  /* 0x00000000ff037424 */ /* 0x000fc800078e00ff */
[----:B------:R-:W-:Y:S05]  /*68810*/  RET.REL.NODEC R2 `(attn_fwd) ;  /* 0xfffff97402f87950 */ /* 0x000fea0003c3ffff */
        .weak           $__internal_2_$__cuda_sm10x_tcgen05_guardrail_trap_unallocated_columns_being_dealloced
        .type           $__internal_2_$__cuda_sm10x_tcgen05_guardrail_trap_unallocated_columns_being_dealloced,@function
        .size           $__internal_2_$__cuda_sm10x_tcgen05_guardrail_trap_unallocated_columns_being_dealloced,(.L_x_28 - $__internal_2_$__cuda_sm10x_tcgen05_guardrail_trap_unallocated_columns_being_dealloced)
$__internal_2_$__cuda_sm10x_tcgen05_guardrail_trap_unallocated_columns_being_dealloced:
[----:B------:R-:W-:Y:S05]  /*68820*/  BPT.TRAP 0x1 ;  /* 0x000000040000795c */ /* 0x000fea0000300000 */
[----:B------:R-:W-:-:S04]  /*68830*/  IMAD.MOV.U32 R3, RZ, RZ, 0x0 ;  /* 0x00000000ff037424 */ /* 0x000fc800078e00ff */
[----:B------:R-:W-:Y:S05]  /*68840*/  RET.REL.NODEC R2 `(attn_fwd) ;  /* 0xfffff97402ec7950 */ /* 0x000fea0003c3ffff */
.L_x_25:
[----:B------:R-:W-:-:S00]  /*68850*/  BRA `(.L_x_25) ;  /* 0xfffffffc00fc7947 */ /* 0x000fc0000383ffff */
[----:B------:R-:W-:-:S00]  /*68860*/  NOP ;  /* 0x0000000000007918 */ /* 0x000fc00000000000 */
        /* <DEDUP_REMOVED lines=9> */
.L_x_28:


//--------------------- .nv.global.init           --------------------------
	.section	.nv.global.init,"aw",@progbits
.nv.global.init:
	.type		_$_str,@object
	.size		_$_str,(.L_3 - _$_str)
_$_str:
        /*0000*/ 	.byte	0x5f, 0x5f, 0x43, 0x55, 0x44, 0x41, 0x5f, 0x46, 0x54, 0x5a, 0x00
.L_3:


//--------------------- .nv.shared.attn_fwd       --------------------------
	.section	.nv.shared.attn_fwd,"aw",@nobits
	.sectionflags	@""
	.align	16
	.zero		1024


//--------------------- .nv.shared.reserved.0     --------------------------
	.section	.nv.shared.reserved.0,"aw",@nobits
	.align	8
	.weak		__nv_reservedSMEM_offset_0_alias
	.size		__nv_reservedSMEM_offset_0_alias, 0, 64
	.other		__nv_reservedSMEM_offset_0_alias,@"STO_CUDA_RESERVED_SHARED STV_DEFAULT"
__nv_reservedSMEM_offset_0_alias:
	.zero		0
.nv.shared.reserved.0:
	.zero		64
	.weak		__nv_reservedSMEM_allocation_phase
	.type		__nv_reservedSMEM_allocation_phase,@object
	.size		__nv_reservedSMEM_allocation_phase,(.L_0 - __nv_reservedSMEM_allocation_phase)
__nv_reservedSMEM_allocation_phase:
	.zero		1
.L_0:
	.zero		7
	.weak		__nv_reservedSMEM_devtool_atexit_pc
	.type		__nv_reservedSMEM_devtool_atexit_pc,@object
	.size		__nv_reservedSMEM_devtool_atexit_pc,(__nv_reservedSMEM_allocation_mask - __nv_reservedSMEM_devtool_atexit_pc)
__nv_reservedSMEM_devtool_atexit_pc:
	.zero		8
	.weak		__nv_reservedSMEM_allocation_mask
	.type		__nv_reservedSMEM_allocation_mask,@object
	.size		__nv_reservedSMEM_allocation_mask,(.L_2 - __nv_reservedSMEM_allocation_mask)
__nv_reservedSMEM_allocation_mask:
	.zero		4
.L_2:


//--------------------- .nv.constant0.attn_fwd    --------------------------
	.section	.nv.constant0.attn_fwd,"a",@progbits
	.sectionflags	@""
	.align	4
.nv.constant0.attn_fwd:
	.zero		1032


//--------------------- SYMBOLS --------------------------

	.type		.nv.reservedSmem.offset0,@object
	.size		.nv.reservedSmem.offset0,0x4
	.type		.nv.reservedSmem.cap,@object
	.size		.nv.reservedSmem.cap,0x4
